def matmul_kernel(
    a_ptr,
    b_ptr,
    c_ptr,
    M,
    N,
    K,
    stride_am,
    stride_ak,
    stride_bk,
    stride_bn,
    stride_cm,
    stride_cn,
    BLOCK_M: tl.constexpr,
    BLOCK_N: tl.constexpr,
    BLOCK_K: tl.constexpr,
    GROUP_M: tl.constexpr,
):
    pid = tl.program_id(axis=0)
    num_pid_m = tl.cdiv(M, BLOCK_M)
    num_pid_n = tl.cdiv(N, BLOCK_N)
    num_pid_in_group = GROUP_M * num_pid_n
    group_id = pid // num_pid_in_group
    first_pid_m = group_id * GROUP_M
    group_size_m = min(num_pid_m - first_pid_m, GROUP_M)
    pid_m = first_pid_m + ((pid % num_pid_in_group) % group_size_m)
    pid_n = (pid % num_pid_in_group) // group_size_m

    offs_am = (pid_m * BLOCK_M + tl.arange(0, BLOCK_M)) % M
    offs_bn = (pid_n * BLOCK_N + tl.arange(0, BLOCK_N)) % N
    offs_k = tl.arange(0, BLOCK_K)
    a_ptrs = a_ptr + offs_am[:, None] * stride_am + offs_k[None, :] * stride_ak
    b_ptrs = b_ptr + offs_k[:, None] * stride_bk + offs_bn[None, :] * stride_bn

    acc = tl.zeros((BLOCK_M, BLOCK_N), dtype=tl.float32)
    for kk in range(0, tl.cdiv(K, BLOCK_K)):
        a = tl.load(a_ptrs, mask=offs_k[None, :] < K - kk * BLOCK_K, other=0.0)
        b = tl.load(b_ptrs, mask=offs_k[:, None] < K - kk * BLOCK_K, other=0.0)
        acc = tl.dot(a, b, acc)
        a_ptrs += BLOCK_K * stride_ak
        b_ptrs += BLOCK_K * stride_bk

    c = acc.to(c_ptr.dtype.element_ty)
    offs_cm = pid_m * BLOCK_M + tl.arange(0, BLOCK_M)
    offs_cn = pid_n * BLOCK_N + tl.arange(0, BLOCK_N)
    c_ptrs = c_ptr + offs_cm[:, None] * stride_cm + offs_cn[None, :] * stride_cn
    mask = (offs_cm[:, None] < M) & (offs_cn[None, :] < N)
    tl.store(c_ptrs, c, mask=mask)

# config = {"BLOCK_K": 32, "BLOCK_M": 64, "BLOCK_N": 128, "GROUP_M": 8, "arch": "sm_100", "dtype": "fp16", "num_ctas": 1, "num_stages": 3, "num_warps": 1}
# arch = sm_100


// ===== COMPILED SASS (sm_100a) =====

	.target	sm_100a

	.elftype	@"ET_EXEC"


//--------------------- .note.nv.tkinfo           --------------------------
	.section	.note.nv.tkinfo,"",@"SHT_NOTE"
	.sectionflags	@"SHF_NOTE_NV_TKINFO"
	.tkinfo
        /*0018*/ 	.word	0x00000081
        /*0030*/ 	.string	""
        /*0030*/ 	.string	"ptxas-blackwell"
        /*0030*/ 	.string	"Cuda compilation tools, release 12.9, V12.9.86"
        /*0030*/ 	.string	"Build cuda_12.9.r12.9/compiler.36037853_0"
        /*0030*/ 	.string	"-v  -suppress-debug-info  -lineinfo  -arch sm_100a "



//--------------------- .note.nv.cuver            --------------------------
	.section	.note.nv.cuver,"",@"SHT_NOTE"
	.sectionflags	@"SHF_NOTE_NV_CUVER"
        /*0018*/ 	.short	0x0001
        /*001a*/ 	.short	0x0064
        /*001c*/ 	.short	0x0001
        /*001e*/ 	.short	0x0000
        /*0020*/ 	.short	0x0001
        /*0022*/ 	.short	0x0000


//--------------------- .nv.info                  --------------------------
	.section	.nv.info,"",@"SHT_CUDA_INFO"
	.align	4


	//----- nvinfo : EIATTR_REGCOUNT
	.align		4
        /*0000*/ 	.byte	0x04, 0x2f
        /*0002*/ 	.short	(.L_1 - .L_0)
	.align		4
.L_0:
        /*0004*/ 	.word	index@(matmul_kernel)
        /*0008*/ 	.word	0x00000040


	//----- nvinfo : EIATTR_FRAME_SIZE
	.align		4
.L_1:
        /*000c*/ 	.byte	0x04, 0x11
        /*000e*/ 	.short	(.L_3 - .L_2)
	.align		4
.L_2:
        /*0010*/ 	.word	index@(matmul_kernel)
        /*0014*/ 	.word	0x00001128


	//----- nvinfo : EIATTR_MIN_STACK_SIZE
	.align		4
.L_3:
        /*0018*/ 	.byte	0x04, 0x12
        /*001a*/ 	.short	(.L_5 - .L_4)
	.align		4
.L_4:
        /*001c*/ 	.word	index@(matmul_kernel)
        /*0020*/ 	.word	0x00001128
.L_5:


//--------------------- .nv.info.matmul_kernel    --------------------------
	.section	.nv.info.matmul_kernel,"",@"SHT_CUDA_INFO"
	.sectionflags	@""
	.align	4


	//----- nvinfo : EIATTR_CUDA_API_VERSION
	.align		4
        /*0000*/ 	.byte	0x04, 0x37
        /*0002*/ 	.short	(.L_7 - .L_6)
.L_6:
        /*0004*/ 	.word	0x00000081


	//----- nvinfo : EIATTR_KPARAM_INFO
	.align		4
.L_7:
        /*0008*/ 	.byte	0x04, 0x17
        /*000a*/ 	.short	(.L_9 - .L_8)
.L_8:
        /*000c*/ 	.word	0x00000000
        /*0010*/ 	.short	0x000d
        /*0012*/ 	.short	0x0048
        /*0014*/ 	.byte	0x00, 0xf4, 0x21, 0x00


	//----- nvinfo : EIATTR_KPARAM_INFO
	.align		4
.L_9:
        /*0018*/ 	.byte	0x04, 0x17
        /*001a*/ 	.short	(.L_11 - .L_10)
.L_10:
        /*001c*/ 	.word	0x00000000
        /*0020*/ 	.short	0x000c
        /*0022*/ 	.short	0x0040
        /*0024*/ 	.byte	0x00, 0xf4, 0x21, 0x00


	//----- nvinfo : EIATTR_KPARAM_INFO
	.align		4
.L_11:
        /*0028*/ 	.byte	0x04, 0x17
        /*002a*/ 	.short	(.L_13 - .L_12)
.L_12:
        /*002c*/ 	.word	0x00000000
        /*0030*/ 	.short	0x000b
        /*0032*/ 	.short	0x0038
        /*0034*/ 	.byte	0x00, 0xf0, 0x11, 0x00


	//----- nvinfo : EIATTR_KPARAM_INFO
	.align		4
.L_13:
        /*0038*/ 	.byte	0x04, 0x17
        /*003a*/ 	.short	(.L_15 - .L_14)
.L_14:
        /*003c*/ 	.word	0x00000000
        /*0040*/ 	.short	0x000a
        /*0042*/ 	.short	0x0034
        /*0044*/ 	.byte	0x00, 0xf0, 0x11, 0x00


	//----- nvinfo : EIATTR_KPARAM_INFO
	.align		4
.L_15:
        /*0048*/ 	.byte	0x04, 0x17
        /*004a*/ 	.short	(.L_17 - .L_16)
.L_16:
        /*004c*/ 	.word	0x00000000
        /*0050*/ 	.short	0x0009
        /*0052*/ 	.short	0x0030
        /*0054*/ 	.byte	0x00, 0xf0, 0x11, 0x00


	//----- nvinfo : EIATTR_KPARAM_INFO
	.align		4
.L_17:
        /*0058*/ 	.byte	0x04, 0x17
        /*005a*/ 	.short	(.L_19 - .L_18)
.L_18:
        /*005c*/ 	.word	0x00000000
        /*0060*/ 	.short	0x0008
        /*0062*/ 	.short	0x002c
        /*0064*/ 	.byte	0x00, 0xf0, 0x11, 0x00


	//----- nvinfo : EIATTR_KPARAM_INFO
	.align		4
.L_19:
        /*0068*/ 	.byte	0x04, 0x17
        /*006a*/ 	.short	(.L_21 - .L_20)
.L_20:
        /*006c*/ 	.word	0x00000000
        /*0070*/ 	.short	0x0007
        /*0072*/ 	.short	0x0028
        /*0074*/ 	.byte	0x00, 0xf0, 0x11, 0x00


	//----- nvinfo : EIATTR_KPARAM_INFO
	.align		4
.L_21:
        /*0078*/ 	.byte	0x04, 0x17
        /*007a*/ 	.short	(.L_23 - .L_22)
.L_22:
        /*007c*/ 	.word	0x00000000
        /*0080*/ 	.short	0x0006
        /*0082*/ 	.short	0x0024
        /*0084*/ 	.byte	0x00, 0xf0, 0x11, 0x00


	//----- nvinfo : EIATTR_KPARAM_INFO
	.align		4
.L_23:
        /*0088*/ 	.byte	0x04, 0x17
        /*008a*/ 	.short	(.L_25 - .L_24)
.L_24:
        /*008c*/ 	.word	0x00000000
        /*0090*/ 	.short	0x0005
        /*0092*/ 	.short	0x0020
        /*0094*/ 	.byte	0x00, 0xf0, 0x11, 0x00


	//----- nvinfo : EIATTR_KPARAM_INFO
	.align		4
.L_25:
        /*0098*/ 	.byte	0x04, 0x17
        /*009a*/ 	.short	(.L_27 - .L_26)
.L_26:
        /*009c*/ 	.word	0x00000000
        /*00a0*/ 	.short	0x0004
        /*00a2*/ 	.short	0x001c
        /*00a4*/ 	.byte	0x00, 0xf0, 0x11, 0x00


	//----- nvinfo : EIATTR_KPARAM_INFO
	.align		4
.L_27:
        /*00a8*/ 	.byte	0x04, 0x17
        /*00aa*/ 	.short	(.L_29 - .L_28)
.L_28:
        /*00ac*/ 	.word	0x00000000
        /*00b0*/ 	.short	0x0003
        /*00b2*/ 	.short	0x0018
        /*00b4*/ 	.byte	0x00, 0xf0, 0x11, 0x00


	//----- nvinfo : EIATTR_KPARAM_INFO
	.align		4
.L_29:
        /*00b8*/ 	.byte	0x04, 0x17
        /*00ba*/ 	.short	(.L_31 - .L_30)
.L_30:
        /*00bc*/ 	.word	0x00000000
        /*00c0*/ 	.short	0x0002
        /*00c2*/ 	.short	0x0010
        /*00c4*/ 	.byte	0x00, 0xf4, 0x21, 0x00


	//----- nvinfo : EIATTR_KPARAM_INFO
	.align		4
.L_31:
        /*00c8*/ 	.byte	0x04, 0x17
        /*00ca*/ 	.short	(.L_33 - .L_32)
.L_32:
        /*00cc*/ 	.word	0x00000000
        /*00d0*/ 	.short	0x0001
        /*00d2*/ 	.short	0x0008
        /*00d4*/ 	.byte	0x00, 0xf4, 0x21, 0x00


	//----- nvinfo : EIATTR_KPARAM_INFO
	.align		4
.L_33:
        /*00d8*/ 	.byte	0x04, 0x17
        /*00da*/ 	.short	(.L_35 - .L_34)
.L_34:
        /*00dc*/ 	.word	0x00000000
        /*00e0*/ 	.short	0x0000
        /*00e2*/ 	.short	0x0000
        /*00e4*/ 	.byte	0x00, 0xf4, 0x21, 0x00


	//----- nvinfo : EIATTR_SPARSE_MMA_MASK
	.align		4
.L_35:
        /*00e8*/ 	.byte	0x03, 0x50
        /*00ea*/ 	.short	0x0000


	//----- nvinfo : EIATTR_MAXREG_COUNT
	.align		4
        /*00ec*/ 	.byte	0x03, 0x1b
        /*00ee*/ 	.short	0x00ff


	//----- nvinfo : EIATTR_NUM_BARRIERS
	.align		4
        /*00f0*/ 	.byte	0x02, 0x4c
        /*00f2*/ 	.byte	0x01
	.zero		1


	//----- nvinfo : EIATTR_ANNOTATIONS
	.align		4
        /*00f4*/ 	.byte	0x04, 0x55
        /*00f6*/ 	.short	(.L_37 - .L_36)


	//   ....[0]....
.L_36:
        /*00f8*/ 	.word	0x00000001
        /*00fc*/ 	.byte	0xa0, 0x01, 0x00, 0x00, 0x01, 0x00, 0x00, 0x00, 0xf0, 0x01, 0x00, 0x00, 0x01, 0x00, 0x00, 0x00
        /* <DEDUP_REMOVED lines=2227> */
        /*8c3c*/ 	.byte	0x60, 0x76, 0x02, 0x00, 0x01, 0x00, 0x00, 0x00, 0x20, 0x9c, 0x02, 0x00


	//----- nvinfo : EIATTR_COOP_GROUP_MASK_REGIDS
	.align		4
.L_37:
        /*8c48*/ 	.byte	0x04, 0x29
        /*8c4a*/ 	.short	(.L_39 - .L_38)


	//   ....[0]....
.L_38:
        /*8c4c*/ 	.word	0xffffffff


	//   ....[1]....
        /*8c50*/ 	.word	0xffffffff


	//   ....[2]....
        /*8c54*/ 	.word	0xffffffff


	//   ....[3]....
        /*8c58*/ 	.word	0xffffffff


	//   ....[4]....
        /*8c5c*/ 	.word	0xffffffff


	//   ....[5]....
        /*8c60*/ 	.word	0xffffffff


	//   ....[6]....
        /*8c64*/ 	.word	0xffffffff


	//   ....[7]....
        /*8c68*/ 	.word	0xffffffff


	//   ....[8]....
        /*8c6c*/ 	.word	0xffffffff


	//   ....[9]....
        /*8c70*/ 	.word	0xffffffff


	//   ....[10]....
        /*8c74*/ 	.word	0xffffffff


	//   ....[11]....
        /*8c78*/ 	.word	0xffffffff


	//   ....[12]....
        /*8c7c*/ 	.word	0xffffffff


	//   ....[13]....
        /*8c80*/ 	.word	0xffffffff


	//   ....[14]....
        /*8c84*/ 	.word	0xffffffff


	//   ....[15]....
        /*8c88*/ 	.word	0xffffffff


	//   ....[16]....
        /*8c8c*/ 	.word	0xffffffff


	//   ....[17]....
        /*8c90*/ 	.word	0xffffffff


	//   ....[18]....
        /*8c94*/ 	.word	0xffffffff


	//   ....[19]....
        /*8c98*/ 	.word	0xffffffff


	//   ....[20]....
        /*8c9c*/ 	.word	0xffffffff


	//   ....[21]....
        /*8ca0*/ 	.word	0xffffffff


	//   ....[22]....
        /*8ca4*/ 	.word	0xffffffff


	//   ....[23]....
        /*8ca8*/ 	.word	0xffffffff


	//   ....[24]....
        /*8cac*/ 	.word	0xffffffff


	//   ....[25]....
        /*8cb0*/ 	.word	0xffffffff


	//   ....[26]....
        /*8cb4*/ 	.word	0xffffffff


	//   ....[27]....
        /*8cb8*/ 	.word	0xffffffff


	//   ....[28]....
        /*8cbc*/ 	.word	0xffffffff


	//   ....[29]....
        /*8cc0*/ 	.word	0xffffffff


	//   ....[30]....
        /*8cc4*/ 	.word	0xffffffff


	//   ....[31]....
        /*8cc8*/ 	.word	0xffffffff


	//   ....[32]....
        /*8ccc*/ 	.word	0xffffffff


	//   ....[33]....
        /*8cd0*/ 	.word	0xffffffff


	//   ....[34]....
        /*8cd4*/ 	.word	0xffffffff


	//   ....[35]....
        /*8cd8*/ 	.word	0xffffffff


	//   ....[36]....
        /*8cdc*/ 	.word	0xffffffff


	//   ....[37]....
        /*8ce0*/ 	.word	0xffffffff


	//   ....[38]....
        /*8ce4*/ 	.word	0xffffffff


	//   ....[39]....
        /*8ce8*/ 	.word	0xffffffff


	//   ....[40]....
        /*8cec*/ 	.word	0xffffffff


	//   ....[41]....
        /*8cf0*/ 	.word	0xffffffff


	//   ....[42]....
        /*8cf4*/ 	.word	0xffffffff


	//   ....[43]....
        /*8cf8*/ 	.word	0xffffffff


	//   ....[44]....
        /*8cfc*/ 	.word	0xffffffff


	//   ....[45]....
        /*8d00*/ 	.word	0xffffffff


	//   ....[46]....
        /*8d04*/ 	.word	0xffffffff


	//   ....[47]....
        /*8d08*/ 	.word	0xffffffff


	//   ....[48]....
        /*8d0c*/ 	.word	0xffffffff


	//   ....[49]....
        /*8d10*/ 	.word	0xffffffff


	//   ....[50]....
        /*8d14*/ 	.word	0xffffffff


	//   ....[51]....
        /*8d18*/ 	.word	0xffffffff


	//   ....[52]....
        /*8d1c*/ 	.word	0xffffffff


	//   ....[53]....
        /*8d20*/ 	.word	0xffffffff


	//   ....[54]....
        /*8d24*/ 	.word	0xffffffff


	//   ....[55]....
        /*8d28*/ 	.word	0xffffffff


	//   ....[56]....
        /*8d2c*/ 	.word	0xffffffff


	//   ....[57]....
        /*8d30*/ 	.word	0xffffffff


	//   ....[58]....
        /*8d34*/ 	.word	0xffffffff


	//   ....[59]....
        /*8d38*/ 	.word	0xffffffff


	//   ....[60]....
        /*8d3c*/ 	.word	0xffffffff


	//   ....[61]....
        /*8d40*/ 	.word	0xffffffff


	//   ....[62]....
        /*8d44*/ 	.word	0xffffffff


	//----- nvinfo : EIATTR_COOP_GROUP_INSTR_OFFSETS
	.align		4
.L_39:
        /*8d48*/ 	.byte	0x04, 0x28
        /*8d4a*/ 	.short	(.L_41 - .L_40)


	//   ....[0]....
.L_40:
        /*8d4c*/ 	.word	0x000221a0


	//   ....[1]....
        /*8d50*/ 	.word	0x000221c0


	//   ....[2]....
        /*8d54*/ 	.word	0x000221e0


	//   ....[3]....
        /*8d58*/ 	.word	0x00022200


	//   ....[4]....
        /*8d5c*/ 	.word	0x00022220


	//   ....[5]....
        /*8d60*/ 	.word	0x00022240


	//   ....[6]....
        /*8d64*/ 	.word	0x00022260


	//   ....[7]....
        /*8d68*/ 	.word	0x00022280


	//   ....[8]....
        /*8d6c*/ 	.word	0x000222a0


	//   ....[9]....
        /*8d70*/ 	.word	0x000222c0


	//   ....[10]....
        /*8d74*/ 	.word	0x000222e0


	//   ....[11]....
        /*8d78*/ 	.word	0x00022300


	//   ....[12]....
        /*8d7c*/ 	.word	0x00022320


	//   ....[13]....
        /*8d80*/ 	.word	0x00022340


	//   ....[14]....
        /*8d84*/ 	.word	0x00022360


	//   ....[15]....
        /*8d88*/ 	.word	0x00022380


	//   ....[16]....
        /*8d8c*/ 	.word	0x00022640


	//   ....[17]....
        /*8d90*/ 	.word	0x000226a0


	//   ....[18]....
        /*8d94*/ 	.word	0x00022790


	//   ....[19]....
        /*8d98*/ 	.word	0x000227b0


	//   ....[20]....
        /*8d9c*/ 	.word	0x000227e0


	//   ....[21]....
        /*8da0*/ 	.word	0x00022820


	//   ....[22]....
        /*8da4*/ 	.word	0x000228a0


	//   ....[23]....
        /*8da8*/ 	.word	0x000228c0


	//   ....[24]....
        /*8dac*/ 	.word	0x00022950


	//   ....[25]....
        /*8db0*/ 	.word	0x00022970


	//   ....[26]....
        /*8db4*/ 	.word	0x000229e0


	//   ....[27]....
        /*8db8*/ 	.word	0x00022a00


	//   ....[28]....
        /*8dbc*/ 	.word	0x00022a80


	//   ....[29]....
        /*8dc0*/ 	.word	0x00022aa0


	//   ....[30]....
        /*8dc4*/ 	.word	0x00022b20


	//   ....[31]....
        /*8dc8*/ 	.word	0x00022b40


	//   ....[32]....
        /*8dcc*/ 	.word	0x00022bc0


	//   ....[33]....
        /*8dd0*/ 	.word	0x00022be0


	//   ....[34]....
        /*8dd4*/ 	.word	0x00022c60


	//   ....[35]....
        /*8dd8*/ 	.word	0x00022c80


	//   ....[36]....
        /*8ddc*/ 	.word	0x00022d00


	//   ....[37]....
        /*8de0*/ 	.word	0x00022d20


	//   ....[38]....
        /*8de4*/ 	.word	0x00022d70


	//   ....[39]....
        /*8de8*/ 	.word	0x00022d90


	//   ....[40]....
        /*8dec*/ 	.word	0x00022e40


	//   ....[41]....
        /*8df0*/ 	.word	0x00022e60


	//   ....[42]....
        /*8df4*/ 	.word	0x00022ef0


	//   ....[43]....
        /*8df8*/ 	.word	0x00022f10


	//   ....[44]....
        /*8dfc*/ 	.word	0x00022fb0


	//   ....[45]....
        /*8e00*/ 	.word	0x00022fd0


	//   ....[46]....
        /*8e04*/ 	.word	0x00022ff0


	//   ....[47]....
        /*8e08*/ 	.word	0x00023010


	//   ....[48]....
        /*8e0c*/ 	.word	0x00023070


	//   ....[49]....
        /*8e10*/ 	.word	0x00023090


	//   ....[50]....
        /*8e14*/ 	.word	0x000230f0


	//   ....[51]....
        /*8e18*/ 	.word	0x00023110


	//   ....[52]....
        /*8e1c*/ 	.word	0x000231f0


	//   ....[53]....
        /*8e20*/ 	.word	0x00023210


	//   ....[54]....
        /*8e24*/ 	.word	0x00023250


	//   ....[55]....
        /*8e28*/ 	.word	0x00023270


	//   ....[56]....
        /*8e2c*/ 	.word	0x00023290


	//   ....[57]....
        /*8e30*/ 	.word	0x000232b0


	//   ....[58]....
        /*8e34*/ 	.word	0x000232d0


	//   ....[59]....
        /*8e38*/ 	.word	0x000232f0


	//   ....[60]....
        /*8e3c*/ 	.word	0x00023310


	//   ....[61]....
        /*8e40*/ 	.word	0x00023330


	//   ....[62]....
        /*8e44*/ 	.word	0x00023460


	//----- nvinfo : EIATTR_VRC_CTA_INIT_COUNT
	.align		4
.L_41:
        /*8e48*/ 	.byte	0x02, 0x4a
	.zero		1
	.zero		1


	//----- nvinfo : EIATTR_EXIT_INSTR_OFFSETS
	.align		4
        /*8e4c*/ 	.byte	0x04, 0x1c
        /*8e4e*/ 	.short	(.L_43 - .L_42)


	//   ....[0]....
.L_42:
        /*8e50*/ 	.word	0x00029d60


	//   ....[1]....
        /*8e54*/ 	.word	0x00029d90


	//----- nvinfo : EIATTR_REQNTID
	.align		4
.L_43:
        /*8e58*/ 	.byte	0x04, 0x10
        /*8e5a*/ 	.short	(.L_45 - .L_44)
.L_44:
        /*8e5c*/ 	.word	0x00000020
        /*8e60*/ 	.word	0x00000001
        /*8e64*/ 	.word	0x00000001


	//----- nvinfo : EIATTR_CBANK_PARAM_SIZE
	.align		4
.L_45:
        /*8e68*/ 	.byte	0x03, 0x19
        /*8e6a*/ 	.short	0x0050


	//----- nvinfo : EIATTR_PARAM_CBANK
	.align		4
        /*8e6c*/ 	.byte	0x04, 0x0a
        /*8e6e*/ 	.short	(.L_47 - .L_46)
	.align		4
.L_46:
        /*8e70*/ 	.word	index@(.nv.constant0.matmul_kernel)
        /*8e74*/ 	.short	0x0380
        /*8e76*/ 	.short	0x0050


	//----- nvinfo : EIATTR_SW_WAR
	.align		4
.L_47:
        /*8e78*/ 	.byte	0x04, 0x36
        /*8e7a*/ 	.short	(.L_49 - .L_48)
.L_48:
        /*8e7c*/ 	.word	0x00000008
.L_49:


//--------------------- .nv.compat                --------------------------
	.section	.nv.compat,"",@"SHT_CUDA_COMPAT_INFO"
	.align	4
        /*0000*/ 	.byte	0x02, 0x02, 0x01, 0x00, 0x02, 0x05, 0x05, 0x00, 0x02, 0x03, 0x00, 0x00, 0x02, 0x06, 0x01, 0x00


//--------------------- .nv.callgraph             --------------------------
	.section	.nv.callgraph,"",@"SHT_CUDA_CALLGRAPH"
	.align	4
	.sectionentsize	8
	.align		4
        /*0000*/ 	.word	0x00000000
	.align		4
        /*0004*/ 	.word	0xffffffff
	.align		4
        /*0008*/ 	.word	0x00000000
	.align		4
        /*000c*/ 	.word	0xfffffffe
	.align		4
        /*0010*/ 	.word	0x00000000
	.align		4
        /*0014*/ 	.word	0xfffffffd
	.align		4
        /*0018*/ 	.word	0x00000000
	.align		4
        /*001c*/ 	.word	0xfffffffc


//--------------------- .text.matmul_kernel       --------------------------
	.section	.text.matmul_kernel,"ax",@progbits
	.align	128
        .global         matmul_kernel
        .type           matmul_kernel,@function
        .size           matmul_kernel,(.L_x_3 - matmul_kernel)
        .other          matmul_kernel,@"STO_CUDA_ENTRY STV_DEFAULT"
matmul_kernel:
.text.matmul_kernel:
[----:B------:R-:W0:Y:S08]  /*0000*/  LDC R1, c[0x0][0x37c] ;  /* 0x0000df00ff017b82 */ /* 0x000e300000000800 */
[----:B------:R-:W1:Y:S01]  /*0010*/  LDC.64 R52, c[0x0][0x398] ;  /* 0x0000e600ff347b82 */ /* 0x000e620000000a00 */
[----:B------:R-:W2:Y:S01]  /*0020*/  S2R R5, SR_CTAID.X ;  /* 0x0000000000057919 */ /* 0x000ea20000002500 */
[----:B0-----:R-:W-:Y:S01]  /*0030*/  VIADD R1, R1, 0xffffeed8 ;  /* 0xffffeed801017836 */ /* 0x001fe20000000000 */
[----:B------:R-:W0:Y:S01]  /*0040*/  LDCU UR4, c[0x0][0x3a0] ;  /* 0x00007400ff0477ac */ /* 0x000e220008000800 */
[----:B------:R-:W-:Y:S01]  /*0050*/  CS2R R44, SRZ ;  /* 0x00000000002c7805 */ /* 0x000fe2000001ff00 */
[----:B------:R-:W3:Y:S01]  /*0060*/  S2R R54, SR_TID.X ;  /* 0x0000000000367919 */ /* 0x000ee20000002100 */
[----:B------:R-:W-:-:S02]  /*0070*/  CS2R R46, SRZ ;  /* 0x00000000002e7805 */ /* 0x000fc4000001ff00 */
[----:B------:R-:W-:Y:S01]  /*0080*/  CS2R R40, SRZ ;  /* 0x0000000000287805 */ /* 0x000fe2000001ff00 */
[----:B------:R-:W4:Y:S01]  /*0090*/  S2UR UR6, SR_CgaCtaId ;  /* 0x00000000000679c3 */ /* 0x000f220000008800 */
[----:B------:R-:W-:Y:S02]  /*00a0*/  CS2R R42, SRZ ;  /* 0x00000000002a7805 */ /* 0x000fe4000001ff00 */
[----:B------:R-:W-:Y:S02]  /*00b0*/  CS2R R36, SRZ ;  /* 0x0000000000247805 */ /* 0x000fe4000001ff00 */
[----:B------:R-:W-:Y:S02]  /*00c0*/  CS2R R38, SRZ ;  /* 0x0000000000267805 */ /* 0x000fe4000001ff00 */
[----:B------:R-:W-:Y:S02]  /*00d0*/  CS2R R28, SRZ ;  /* 0x00000000001c7805 */ /* 0x000fe4000001ff00 */
[----:B------:R-:W-:-:S02]  /*00e0*/  CS2R R30, SRZ ;  /* 0x00000000001e7805 */ /* 0x000fc4000001ff00 */
[----:B------:R-:W-:Y:S02]  /*00f0*/  CS2R R24, SRZ ;  /* 0x0000000000187805 */ /* 0x000fe4000001ff00 */
[----:B------:R-:W-:Y:S02]  /*0100*/  CS2R R26, SRZ ;  /* 0x00000000001a7805 */ /* 0x000fe4000001ff00 */
[----:B------:R-:W-:Y:S02]  /*0110*/  CS2R R32, SRZ ;  /* 0x0000000000207805 */ /* 0x000fe4000001ff00 */
[----:B------:R-:W-:Y:S02]  /*0120*/  CS2R R34, SRZ ;  /* 0x0000000000227805 */ /* 0x000fe4000001ff00 */
[----:B------:R-:W-:Y:S02]  /*0130*/  CS2R R20, SRZ ;  /* 0x0000000000147805 */ /* 0x000fe4000001ff00 */
[----:B------:R-:W-:-:S02]  /*0140*/  CS2R R22, SRZ ;  /* 0x0000000000167805 */ /* 0x000fc4000001ff00 */
[----:B------:R-:W-:Y:S01]  /*0150*/  CS2R R12, SRZ ;  /* 0x00000000000c7805 */ /* 0x000fe2000001ff00 */
[----:B0-----:R-:W-:Y:S01]  /*0160*/  UIADD3 UR4, UPT, UPT, UR4, 0x1f, URZ ;  /* 0x0000001f04047890 */ /* 0x001fe2000fffe0ff */
[----:B------:R-:W-:Y:S02]  /*0170*/  CS2R R14, SRZ ;  /* 0x00000000000e7805 */ /* 0x000fe4000001ff00 */
[----:B------:R-:W-:Y:S01]  /*0180*/  CS2R R16, SRZ ;  /* 0x0000000000107805 */ /* 0x000fe2000001ff00 */
[----:B-1----:R-:W-:Y:S01]  /*0190*/  VIADD R0, R53, 0x7f ;  /* 0x0000007f35007836 */ /* 0x002fe20000000000 */
[----:B------:R0:W-:Y:S01]  /*01a0*/  STL [R1+0xb1c], R53 ;  /* 0x000b1c3501007387 */ /* 0x0001e20000100800 */
[----:B------:R-:W-:Y:S01]  /*01b0*/  UISETP.GE.AND UP0, UPT, UR4, 0x20, UPT ;  /* 0x000000200400788c */ /* 0x000fe2000bf06270 */
[----:B------:R-:W-:Y:S02]  /*01c0*/  CS2R R18, SRZ ;  /* 0x0000000000127805 */ /* 0x000fe4000001ff00 */
[----:B------:R-:W-:-:S02]  /*01d0*/  CS2R R48, SRZ ;  /* 0x0000000000307805 */ /* 0x000fc4000001ff00 */
[----:B------:R-:W-:Y:S01]  /*01e0*/  SHF.R.S32.HI R3, RZ, 0x1f, R0 ;  /* 0x0000001fff037819 */ /* 0x000fe20000011400 */
[----:B------:R-:W-:Y:S01]  /*01f0*/  STL [R1+0x40], RZ ;  /* 0x000040ff01007387 */ /* 0x000fe20000100800 */
[----:B------:R-:W-:Y:S02]  /*0200*/  CS2R R50, SRZ ;  /* 0x0000000000327805 */ /* 0x000fe4000001ff00 */
[----:B------:R-:W-:Y:S02]  /*0210*/  CS2R R56, SRZ ;  /* 0x0000000000387805 */ /* 0x000fe4000001ff00 */
[----:B------:R-:W-:Y:S01]  /*0220*/  LEA.HI R3, R3, R0, RZ, 0x7 ;  /* 0x0000000003037211 */ /* 0x000fe200078f38ff */
[----:B------:R-:W-:Y:S01]  /*0230*/  STL [R1+0x44], RZ ;  /* 0x000044ff01007387 */ /* 0x000fe20000100800 */
[----:B--2---:R-:W-:Y:S02]  /*0240*/  IABS R8, R5 ;  /* 0x0000000500087213 */ /* 0x004fe40000000000 */
[----:B------:R-:W-:-:S02]  /*0250*/  CS2R R58, SRZ ;  /* 0x00000000003a7805 */ /* 0x000fc4000001ff00 */
[----:B------:R-:W-:Y:S01]  /*0260*/  SHF.R.S32.HI R3, RZ, 0x7, R3 ;  /* 0x00000007ff037819 */ /* 0x000fe20000011403 */
[----:B------:R-:W-:Y:S01]  /*0270*/  STL [R1+0x48], RZ ;  /* 0x000048ff01007387 */ /* 0x000fe20000100800 */
[----:B------:R-:W-:Y:S01]  /*0280*/  UMOV UR5, 0x400 ;  /* 0x0000040000057882 */ /* 0x000fe20000000000 */
[----:B------:R-:W1:Y:S02]  /*0290*/  LDCU.64 UR8, c[0x0][0x358] ;  /* 0x00006b00ff0877ac */ /* 0x000e640008000a00 */
[----:B------:R-:W-:Y:S01]  /*02a0*/  IMAD.SHL.U32 R4, R3, 0x8, RZ ;  /* 0x0000000803047824 */ /* 0x000fe200078e00ff */
[----:B------:R-:W-:Y:S01]  /*02b0*/  STL [R1+0x4c], RZ ;  /* 0x00004cff01007387 */ /* 0x000fe20000100800 */
[----:B----4-:R-:W-:-:S03]  /*02c0*/  ULEA UR5, UR6, UR5, 0x18 ;  /* 0x0000000506057291 */ /* 0x010fc6000f8ec0ff */
[-C--:B------:R-:W-:Y:S01]  /*02d0*/  IABS R7, R4.reuse ;  /* 0x0000000400077213 */ /* 0x080fe20000000000 */
[----:B------:R-:W-:Y:S01]  /*02e0*/  STL [R1+0x50], RZ ;  /* 0x000050ff01007387 */ /* 0x000fe20000100800 */
[----:B------:R-:W-:Y:S02]  /*02f0*/  IABS R10, R4 ;  /* 0x00000004000a7213 */ /* 0x000fe40000000000 */
[----:B------:R-:W2:Y:S01]  /*0300*/  I2F.RP R0, R7 ;  /* 0x0000000700007306 */ /* 0x000ea20000209400 */
[----:B------:R-:W-:Y:S04]  /*0310*/  STL [R1+0x54], RZ ;  /* 0x000054ff01007387 */ /* 0x000fe80000100800 */
[----:B------:R-:W-:Y:S04]  /*0320*/  STL [R1+0x58], RZ ;  /* 0x000058ff01007387 */ /* 0x000fe80000100800 */
[----:B------:R-:W-:Y:S04]  /*0330*/  STL [R1+0x5c], RZ ;  /* 0x00005cff01007387 */ /* 0x000fe80000100800 */
[----:B------:R-:W-:Y:S01]  /*0340*/  STL [R1+0x130], RZ ;  /* 0x000130ff01007387 */ /* 0x000fe20000100800 */
[----:B--2---:R-:W2:Y:S03]  /*0350*/  MUFU.RCP R0, R0 ;  /* 0x0000000000007308 */ /* 0x004ea60000001000 */
[----:B------:R-:W-:Y:S04]  /*0360*/  STL [R1+0x134], RZ ;  /* 0x000134ff01007387 */ /* 0x000fe80000100800 */
[----:B------:R-:W-:Y:S04]  /*0370*/  STL [R1+0x138], RZ ;  /* 0x000138ff01007387 */ /* 0x000fe80000100800 */
[----:B------:R-:W-:Y:S04]  /*0380*/  STL [R1+0x13c], RZ ;  /* 0x00013cff01007387 */ /* 0x000fe80000100800 */
[----:B------:R-:W-:Y:S01]  /*0390*/  STL [R1+0x140], RZ ;  /* 0x000140ff01007387 */ /* 0x000fe20000100800 */
[----:B--2---:R-:W-:-:S03]  /*03a0*/  VIADD R2, R0, 0xffffffe ;  /* 0x0ffffffe00027836 */ /* 0x004fc60000000000 */
[----:B------:R-:W-:Y:S01]  /*03b0*/  STL [R1+0x144], RZ ;  /* 0x000144ff01007387 */ /* 0x000fe20000100800 */
[----:B------:R-:W-:Y:S01]  /*03c0*/  IMAD.MOV R0, RZ, RZ, -R10 ;  /* 0x000000ffff007224 */ /* 0x000fe200078e0a0a */
[----:B------:R2:W4:Y:S02]  /*03d0*/  F2I.FTZ.U32.TRUNC.NTZ R3, R2 ;  /* 0x0000000200037305 */ /* 0x000524000021f000 */
[----:B------:R-:W-:Y:S04]  /*03e0*/  STL [R1+0x148], RZ ;  /* 0x000148ff01007387 */ /* 0x000fe80000100800 */
[----:B------:R-:W-:Y:S01]  /*03f0*/  STL [R1+0x14c], RZ ;  /* 0x00014cff01007387 */ /* 0x000fe20000100800 */
[----:B--2---:R-:W-:-:S03]  /*0400*/  IMAD.MOV.U32 R2, RZ, RZ, RZ ;  /* 0x000000ffff027224 */ /* 0x004fc600078e00ff */
[----:B------:R-:W-:Y:S04]  /*0410*/  STL [R1+0x150], RZ ;  /* 0x000150ff01007387 */ /* 0x000fe80000100800 */
[----:B------:R-:W-:Y:S01]  /*0420*/  STL [R1+0x154], RZ ;  /* 0x000154ff01007387 */ /* 0x000fe20000100800 */
[----:B----4-:R-:W-:-:S03]  /*0430*/  IMAD.MOV R6, RZ, RZ, -R3 ;  /* 0x000000ffff067224 */ /* 0x010fc600078e0a03 */
[----:B------:R-:W-:Y:S01]  /*0440*/  STL [R1+0x158], RZ ;  /* 0x000158ff01007387 */ /* 0x000fe20000100800 */
[----:B------:R-:W-:Y:S02]  /*0450*/  IMAD R9, R6, R7, RZ ;  /* 0x0000000706097224 */ /* 0x000fe400078e02ff */
[----:B------:R-:W-:Y:S01]  /*0460*/  IMAD.MOV.U32 R6, RZ, RZ, R8 ;  /* 0x000000ffff067224 */ /* 0x000fe200078e0008 */
[----:B------:R-:W-:Y:S01]  /*0470*/  STL [R1+0x15c], RZ ;  /* 0x00015cff01007387 */ /* 0x000fe20000100800 */
[----:B------:R-:W-:-:S03]  /*0480*/  IMAD.HI.U32 R3, R3, R9, R2 ;  /* 0x0000000903037227 */ /* 0x000fc600078e0002 */
[----:B------:R-:W-:Y:S03]  /*0490*/  STL [R1+0x160], RZ ;  /* 0x000160ff01007387 */ /* 0x000fe60000100800 */
[----:B------:R-:W-:Y:S01]  /*04a0*/  IMAD.HI.U32 R3, R3, R6, RZ ;  /* 0x0000000603037227 */ /* 0x000fe200078e00ff */
[----:B------:R-:W-:Y:S03]  /*04b0*/  STL [R1+0x164], RZ ;  /* 0x000164ff01007387 */ /* 0x000fe60000100800 */
[----:B------:R-:W-:Y:S01]  /*04c0*/  IMAD R0, R3, R0, R6 ;  /* 0x0000000003007224 */ /* 0x000fe200078e0206 */
[----:B------:R-:W-:Y:S04]  /*04d0*/  STL [R1+0x168], RZ ;  /* 0x000168ff01007387 */ /* 0x000fe80000100800 */
[----:B------:R-:W-:Y:S01]  /*04e0*/  ISETP.GT.U32.AND P1, PT, R7, R0, PT ;  /* 0x000000000700720c */ /* 0x000fe20003f24070 */
[----:B------:R-:W-:Y:S04]  /*04f0*/  STL [R1+0x16c], RZ ;  /* 0x00016cff01007387 */ /* 0x000fe80000100800 */
[----:B------:R-:W-:Y:S04]  /*0500*/  STL [R1+0x170], RZ ;  /* 0x000170ff01007387 */ /* 0x000fe80000100800 */
[----:B------:R-:W-:Y:S04]  /*0510*/  STL [R1+0x174], RZ ;  /* 0x000174ff01007387 */ /* 0x000fe80000100800 */
[----:B------:R-:W-:Y:S01]  /*0520*/  @!P1 IMAD.IADD R0, R0, 0x1, -R7 ;  /* 0x0000000100009824 */ /* 0x000fe200078e0a07 */
[----:B------:R-:W-:Y:S01]  /*0530*/  STL [R1+0x178], RZ ;  /* 0x000178ff01007387 */ /* 0x000fe20000100800 */
[----:B------:R-:W-:Y:S01]  /*0540*/  @!P1 VIADD R3, R3, 0x1 ;  /* 0x0000000103039836 */ /* 0x000fe20000000000 */
[----:B------:R-:W-:-:S02]  /*0550*/  ISETP.NE.AND P1, PT, R4, RZ, PT ;  /* 0x000000ff0400720c */ /* 0x000fc40003f25270 */
[----:B------:R-:W-:Y:S01]  /*0560*/  ISETP.GE.U32.AND P0, PT, R0, R7, PT ;  /* 0x000000070000720c */ /* 0x000fe20003f06070 */
[----:B------:R-:W-:Y:S01]  /*0570*/  STL [R1+0x17c], RZ ;  /* 0x00017cff01007387 */ /* 0x000fe20000100800 */
[----:B------:R-:W-:-:S03]  /*0580*/  LOP3.LUT R0, R5, R4, RZ, 0x3c, !PT ;  /* 0x0000000405007212 */ /* 0x000fc600078e3cff */
[----:B------:R-:W-:Y:S01]  /*0590*/  STL [R1+0x180], RZ ;  /* 0x000180ff01007387 */ /* 0x000fe20000100800 */
[----:B------:R-:W-:Y:S01]  /*05a0*/  ISETP.GE.AND P2, PT, R0, RZ, PT ;  /* 0x000000ff0000720c */ /* 0x000fe20003f46270 */
[----:B------:R-:W-:Y:S02]  /*05b0*/  VIADD R0, R52, 0x3f ;  /* 0x0000003f34007836 */ /* 0x000fe40000000000 */
[----:B------:R-:W-:Y:S04]  /*05c0*/  STL [R1+0x184], RZ ;  /* 0x000184ff01007387 */ /* 0x000fe80000100800 */
[----:B------:R-:W-:Y:S01]  /*05d0*/  @P0 VIADD R3, R3, 0x1 ;  /* 0x0000000103030836 */ /* 0x000fe20000000000 */
[----:B------:R-:W-:Y:S03]  /*05e0*/  STL [R1+0x188], RZ ;  /* 0x000188ff01007387 */ /* 0x000fe60000100800 */
[----:B------:R-:W-:Y:S01]  /*05f0*/  IMAD.MOV.U32 R2, RZ, RZ, R3 ;  /* 0x000000ffff027224 */ /* 0x000fe200078e0003 */
[----:B------:R-:W-:Y:S01]  /*0600*/  SHF.R.S32.HI R3, RZ, 0x1f, R0 ;  /* 0x0000001fff037819 */ /* 0x000fe20000011400 */
[----:B------:R-:W-:Y:S02]  /*0610*/  STL [R1+0x18c], RZ ;  /* 0x00018cff01007387 */ /* 0x000fe40000100800 */
[----:B------:R-:W-:Y:S01]  /*0620*/  @!P2 IMAD.MOV R2, RZ, RZ, -R2 ;  /* 0x000000ffff02a224 */ /* 0x000fe200078e0a02 */
[----:B------:R-:W-:Y:S01]  /*0630*/  @!P1 LOP3.LUT R2, RZ, R4, RZ, 0x33, !PT ;  /* 0x00000004ff029212 */ /* 0x000fe200078e33ff */
[----:B------:R-:W-:Y:S01]  /*0640*/  STL [R1+0x210], RZ ;  /* 0x000210ff01007387 */ /* 0x000fe20000100800 */
[----:B------:R-:W-:-:S03]  /*0650*/  LEA.HI R3, R3, R0, RZ, 0x6 ;  /* 0x0000000003037211 */ /* 0x000fc600078f30ff */
[----:B------:R-:W-:Y:S01]  /*0660*/  IMAD.SHL.U32 R6, R2, 0x8, RZ ;  /* 0x0000000802067824 */ /* 0x000fe200078e00ff */
[----:B------:R-:W-:Y:S01]  /*0670*/  STL [R1+0x214], RZ ;  /* 0x000214ff01007387 */ /* 0x000fe20000100800 */
[----:B------:R-:W-:-:S03]  /*0680*/  IMAD.MOV R2, RZ, RZ, -R2 ;  /* 0x000000ffff027224 */ /* 0x000fc600078e0a02 */
[----:B------:R-:W-:Y:S01]  /*0690*/  LEA.HI.SX32 R3, R3, -R6, 0x1a ;  /* 0x8000000603037211 */ /* 0x000fe200078fd2ff */
[----:B------:R-:W-:Y:S01]  /*06a0*/  IMAD R8, R4, R2, R5 ;  /* 0x0000000204087224 */ /* 0x000fe200078e0205 */
[----:B------:R-:W-:Y:S02]  /*06b0*/  STL [R1+0x218], RZ ;  /* 0x000218ff01007387 */ /* 0x000fe40000100800 */
[----:B------:R-:W-:Y:S02]  /*06c0*/  VIMNMX R9, PT, PT, R3, 0x8, PT ;  /* 0x0000000803097848 */ /* 0x000fe40003fe0100 */
[----:B------:R-:W-:Y:S01]  /*06d0*/  IABS R4, R8 ;  /* 0x0000000800047213 */ /* 0x000fe20000000000 */
[----:B------:R-:W-:Y:S01]  /*06e0*/  STL [R1+0x21c], RZ ;  /* 0x00021cff01007387 */ /* 0x000fe20000100800 */
[----:B------:R-:W-:-:S03]  /*06f0*/  IABS R7, R9 ;  /* 0x0000000900077213 */ /* 0x000fc60000000000 */
[----:B------:R-:W-:Y:S01]  /*0700*/  STL [R1+0x220], RZ ;  /* 0x000220ff01007387 */ /* 0x000fe20000100800 */
[----:B------:R-:W2:Y:S03]  /*0710*/  I2F.RP R0, R7 ;  /* 0x0000000700007306 */ /* 0x000ea60000209400 */
        /* <DEDUP_REMOVED lines=9> */
[----:B------:R-:W-:Y:S04]  /*07b0*/  STL [R1+0x240], RZ ;  /* 0x000240ff01007387 */ /* 0x000fe80000100800 */
[----:B------:R-:W-:Y:S01]  /*07c0*/  STL [R1+0x244], RZ ;  /* 0x000244ff01007387 */ /* 0x000fe20000100800 */
[----:B------:R-:W2:Y:S03]  /*07d0*/  F2I.FTZ.U32.TRUNC.NTZ R3, R3 ;  /* 0x0000000300037305 */ /* 0x000ea6000021f000 */
[----:B------:R-:W-:Y:S04]  /*07e0*/  STL [R1+0x248], RZ ;  /* 0x000248ff01007387 */ /* 0x000fe80000100800 */
[----:B------:R-:W-:Y:S04]  /*07f0*/  STL [R1+0x24c], RZ ;  /* 0x00024cff01007387 */ /* 0x000fe80000100800 */
[----:B------:R-:W-:Y:S01]  /*0800*/  STL [R1+0x250], RZ ;  /* 0x000250ff01007387 */ /* 0x000fe20000100800 */
[----:B--2---:R-:W-:-:S03]  /*0810*/  IMAD.MOV R10, RZ, RZ, -R3 ;  /* 0x000000ffff0a7224 */ /* 0x004fc600078e0a03 */
[----:B------:R-:W-:Y:S01]  /*0820*/  STL [R1+0x254], RZ ;  /* 0x000254ff01007387 */ /* 0x000fe20000100800 */
[----:B------:R-:W-:Y:S01]  /*0830*/  IMAD.MOV.U32 R2, RZ, RZ, R10 ;  /* 0x000000ffff027224 */ /* 0x000fe200078e000a */
[----:B------:R-:W-:Y:S02]  /*0840*/  IABS R10, R9 ;  /* 0x00000009000a7213 */ /* 0x000fe40000000000 */
[----:B------:R-:W-:Y:S01]  /*0850*/  STL [R1+0x258], RZ ;  /* 0x000258ff01007387 */ /* 0x000fe20000100800 */
[----:B------:R-:W-:Y:S02]  /*0860*/  IMAD R5, R2, R7, RZ ;  /* 0x0000000702057224 */ /* 0x000fe400078e02ff */
[----:B------:R-:W-:Y:S01]  /*0870*/  IMAD.MOV.U32 R2, RZ, RZ, RZ ;  /* 0x000000ffff027224 */ /* 0x000fe200078e00ff */
[----:B------:R-:W-:Y:S01]  /*0880*/  STL [R1+0x25c], RZ ;  /* 0x00025cff01007387 */ /* 0x000fe20000100800 */
[----:B------:R-:W-:Y:S01]  /*0890*/  IMAD.MOV R0, RZ, RZ, -R10 ;  /* 0x000000ffff007224 */ /* 0x000fe200078e0a0a */
[----:B------:R-:W-:Y:S01]  /*08a0*/  CS2R R10, SRZ ;  /* 0x00000000000a7805 */ /* 0x000fe2000001ff00 */
[----:B------:R-:W-:Y:S01]  /*08b0*/  IMAD.HI.U32 R2, R3, R5, R2 ;  /* 0x0000000503027227 */ /* 0x000fe200078e0002 */
[----:B------:R-:W-:Y:S04]  /*08c0*/  STL [R1+0x310], RZ ;  /* 0x000310ff01007387 */ /* 0x000fe80000100800 */
[----:B------:R-:W-:Y:S01]  /*08d0*/  STL [R1+0x314], RZ ;  /* 0x000314ff01007387 */ /* 0x000fe20000100800 */
[----:B------:R-:W-:Y:S01]  /*08e0*/  IMAD.HI.U32 R3, R2, R4, RZ ;  /* 0x0000000402037227 */ /* 0x000fe200078e00ff */
[----:B---3--:R-:W-:-:S02]  /*08f0*/  LOP3.LUT R2, R54, 0x1f, RZ, 0xc0, !PT ;  /* 0x0000001f36027812 */ /* 0x008fc400078ec0ff */
[----:B------:R-:W-:Y:S01]  /*0900*/  STL [R1+0x318], RZ ;  /* 0x000318ff01007387 */ /* 0x000fe20000100800 */
[----:B------:R-:W-:Y:S01]  /*0910*/  IMAD R0, R3, R0, R4 ;  /* 0x0000000003007224 */ /* 0x000fe200078e0204 */
[----:B------:R-:W-:Y:S02]  /*0920*/  CS2R R4, SRZ ;  /* 0x0000000000047805 */ /* 0x000fe4000001ff00 */
[----:B------:R-:W-:Y:S02]  /*0930*/  STL [R1+0x31c], RZ ;  /* 0x00031cff01007387 */ /* 0x000fe40000100800 */
[----:B------:R-:W-:Y:S02]  /*0940*/  ISETP.GT.U32.AND P1, PT, R7, R0, PT ;  /* 0x000000000700720c */ /* 0x000fe40003f24070 */
[----:B------:R-:W-:Y:S04]  /*0950*/  STL [R1+0x3d0], RZ ;  /* 0x0003d0ff01007387 */ /* 0x000fe80000100800 */
[----:B------:R-:W-:Y:S04]  /*0960*/  STL [R1+0x3d4], RZ ;  /* 0x0003d4ff01007387 */ /* 0x000fe80000100800 */
[----:B------:R-:W-:Y:S03]  /*0970*/  STL [R1+0x3d8], RZ ;  /* 0x0003d8ff01007387 */ /* 0x000fe60000100800 */
        /* <DEDUP_REMOVED lines=8> */
[----:B------:R-:W-:-:S03]  /*0a00*/  ISETP.GE.AND P2, PT, R0, RZ, PT ;  /* 0x000000ff0000720c */ /* 0x000fc60003f46270 */
[----:B------:R-:W-:Y:S04]  /*0a10*/  STL [R1+0x3e8], RZ ;  /* 0x0003e8ff01007387 */ /* 0x000fe80000100800 */
[----:B------:R-:W-:Y:S01]  /*0a20*/  @P0 VIADD R3, R3, 0x1 ;  /* 0x0000000103030836 */ /* 0x000fe20000000000 */
[----:B------:R-:W-:Y:S04]  /*0a30*/  STL [R1+0x3ec], RZ ;  /* 0x0003ecff01007387 */ /* 0x000fe80000100800 */
[----:B------:R-:W-:Y:S01]  /*0a40*/  STL [R1+0x3f0], RZ ;  /* 0x0003f0ff01007387 */ /* 0x000fe20000100800 */
[----:B------:R-:W-:Y:S01]  /*0a50*/  @!P2 IMAD.MOV R3, RZ, RZ, -R3 ;  /* 0x000000ffff03a224 */ /* 0x000fe200078e0a03 */
[----:B------:R-:W-:-:S02]  /*0a60*/  @!P1 LOP3.LUT R3, RZ, R9, RZ, 0x33, !PT ;  /* 0x00000009ff039212 */ /* 0x000fc400078e33ff */
[----:B------:R-:W-:Y:S03]  /*0a70*/  STL [R1+0x3f4], RZ ;  /* 0x0003f4ff01007387 */ /* 0x000fe60000100800 */
[----:B------:R-:W-:Y:S01]  /*0a80*/  IMAD.MOV R0, RZ, RZ, -R3 ;  /* 0x000000ffff007224 */ /* 0x000fe200078e0a03 */
[----:B------:R-:W-:Y:S01]  /*0a90*/  STL [R1+0x3f8], RZ ;  /* 0x0003f8ff01007387 */ /* 0x000fe20000100800 */
[----:B------:R-:W-:Y:S02]  /*0aa0*/  IMAD.SHL.U32 R3, R3, 0x80, RZ ;  /* 0x0000008003037824 */ /* 0x000fe400078e00ff */
[----:B------:R-:W-:Y:S01]  /*0ab0*/  IMAD R0, R9, R0, R8 ;  /* 0x0000000009007224 */ /* 0x000fe200078e0208 */
[----:B------:R-:W-:Y:S01]  /*0ac0*/  STL [R1+0x3fc], RZ ;  /* 0x0003fcff01007387 */ /* 0x000fe20000100800 */
[C---:B0-----:R-:W-:Y:S01]  /*0ad0*/  VIADD R53, R3.reuse, 0x1 ;  /* 0x0000000103357836 */ /* 0x041fe20000000000 */
[----:B------:R-:W-:Y:S01]  /*0ae0*/  CS2R R8, SRZ ;  /* 0x0000000000087805 */ /* 0x000fe2000001ff00 */
[C---:B------:R-:W-:Y:S01]  /*0af0*/  VIADD R55, R3.reuse, 0x2 ;  /* 0x0000000203377836 */ /* 0x040fe20000000000 */
[----:B------:R-:W-:Y:S01]  /*0b00*/  STL [R1+0x410], RZ ;  /* 0x000410ff01007387 */ /* 0x000fe20000100800 */
[----:B------:R-:W-:-:S02]  /*0b10*/  VIADD R54, R3, 0x3 ;  /* 0x0000000303367836 */ /* 0x000fc40000000000 */
[----:B------:R-:W-:Y:S01]  /*0b20*/  IMAD.IADD R0, R6, 0x1, R0 ;  /* 0x0000000106007824 */ /* 0x000fe200078e0200 */
[----:B------:R-:W-:Y:S01]  /*0b30*/  STL [R1+0x414], RZ ;  /* 0x000414ff01007387 */ /* 0x000fe20000100800 */
[----:B------:R-:W-:Y:S01]  /*0b40*/  CS2R R6, SRZ ;  /* 0x0000000000067805 */ /* 0x000fe2000001ff00 */
[C---:B------:R-:W-:Y:S02]  /*0b50*/  VIADD R61, R3.reuse, 0x7b ;  /* 0x0000007b033d7836 */ /* 0x040fe40000000000 */
[----:B------:R-:W-:Y:S01]  /*0b60*/  STL [R1+0x418], RZ ;  /* 0x000418ff01007387 */ /* 0x000fe20000100800 */
[----:B------:R-:W-:-:S03]  /*0b70*/  VIADD R60, R3, 0x7c ;  /* 0x0000007c033c7836 */ /* 0x000fc60000000000 */
[----:B------:R-:W-:Y:S04]  /*0b80*/  STL [R1+0x41c], RZ ;  /* 0x00041cff01007387 */ /* 0x000fe80000100800 */
[----:B------:R-:W-:Y:S04]  /*0b90*/  STL [R1+0x420], RZ ;  /* 0x000420ff01007387 */ /* 0x000fe80000100800 */
[----:B------:R-:W-:Y:S04]  /*0ba0*/  STL [R1+0x424], RZ ;  /* 0x000424ff01007387 */ /* 0x000fe80000100800 */
[----:B------:R-:W-:Y:S04]  /*0bb0*/  STL [R1+0x428], RZ ;  /* 0x000428ff01007387 */ /* 0x000fe80000100800 */
[----:B------:R-:W-:Y:S04]  /*0bc0*/  STL [R1+0x42c], RZ ;  /* 0x00042cff01007387 */ /* 0x000fe80000100800 */
[----:B------:R0:W-:Y:S04]  /*0bd0*/  STL [R1+0x2f8], R53 ;  /* 0x0002f83501007387 */ /* 0x0001e80000100800 */
[----:B------:R2:W-:Y:S04]  /*0be0*/  STL [R1+0x2f4], R55 ;  /* 0x0002f43701007387 */ /* 0x0005e80000100800 */
[----:B------:R3:W-:Y:S01]  /*0bf0*/  STL [R1+0x2f0], R54 ;  /* 0x0002f03601007387 */ /* 0x0007e20000100800 */
[----:B0-----:R-:W-:-:S02]  /*0c00*/  VIADD R53, R3, 0x4 ;  /* 0x0000000403357836 */ /* 0x001fc40000000000 */
[----:B--2---:R-:W-:-:S03]  /*0c10*/  VIADD R55, R3, 0x5 ;  /* 0x0000000503377836 */ /* 0x004fc60000000000 */
[----:B------:R0:W-:Y:S01]  /*0c20*/  STL [R1+0x2ec], R53 ;  /* 0x0002ec3501007387 */ /* 0x0001e20000100800 */
[----:B---3--:R-:W-:-:S03]  /*0c30*/  VIADD R54, R3, 0x6 ;  /* 0x0000000603367836 */ /* 0x008fc60000000000 */
[----:B------:R2:W-:Y:S04]  /*0c40*/  STL [R1+0x2e8], R55 ;  /* 0x0002e83701007387 */ /* 0x0005e80000100800 */
[----:B------:R3:W-:Y:S01]  /*0c50*/  STL [R1+0x2e4], R54 ;  /* 0x0002e43601007387 */ /* 0x0007e20000100800 */
[C---:B0-----:R-:W-:Y:S02]  /*0c60*/  VIADD R53, R3.reuse, 0x7 ;  /* 0x0000000703357836 */ /* 0x041fe40000000000 */
        /* <DEDUP_REMOVED lines=122> */
[C---:B------:R-:W-:Y:S02]  /*1410*/  VIADD R55, R3.reuse, 0x47 ;  /* 0x0000004703377836 */ /* 0x040fe40000000000 */
[----:B---3--:R-:W-:-:S05]  /*1420*/  VIADD R54, R3, 0x45 ;  /* 0x0000004503367836 */ /* 0x008fca0000000000 */
[----:B------:R2:W-:Y:S01]  /*1430*/  STL [R1+0x198], R54 ;  /* 0x0001983601007387 */ /* 0x0005e20000100800 */
[----:B0-----:R-:W-:-:S05]  /*1440*/  VIADD R53, R3, 0x46 ;  /* 0x0000004603357836 */ /* 0x001fca0000000000 */
[----:B------:R0:W-:Y:S01]  /*1450*/  STL [R1+0x194], R53 ;  /* 0x0001943501007387 */ /* 0x0001e20000100800 */
[----:B--2---:R-:W-:-:S03]  /*1460*/  VIADD R54, R3, 0x48 ;  /* 0x0000004803367836 */ /* 0x004fc60000000000 */
[----:B------:R2:W-:Y:S04]  /*1470*/  STL [R1+0x190], R55 ;  /* 0x0001903701007387 */ /* 0x0005e80000100800 */
[----:B------:R3:W-:Y:S01]  /*1480*/  STL [R1+0xec], R54 ;  /* 0x0000ec3601007387 */ /* 0x0007e20000100800 */
[C---:B0-----:R-:W-:Y:S02]  /*1490*/  VIADD R53, R3.reuse, 0x49 ;  /* 0x0000004903357836 */ /* 0x041fe40000000000 */
[C---:B------:R-:W-:Y:S02]  /*14a0*/  VIADD R53, R3.reuse, 0x4c ;  /* 0x0000004c03357836 */ /* 0x040fe40000000000 */
[C---:B--2---:R-:W-:Y:S02]  /*14b0*/  VIADD R55, R3.reuse, 0x4a ;  /* 0x0000004a03377836 */ /* 0x044fe40000000000 */
[----:B------:R-:W-:-:S02]  /*14c0*/  VIADD R55, R3, 0x4d ;  /* 0x0000004d03377836 */ /* 0x000fc40000000000 */
[C---:B---3--:R-:W-:Y:S02]  /*14d0*/  VIADD R54, R3.reuse, 0x4b ;  /* 0x0000004b03367836 */ /* 0x048fe40000000000 */
[C---:B------:R-:W-:Y:S02]  /*14e0*/  VIADD R55, R3.reuse, 0x50 ;  /* 0x0000005003377836 */ /* 0x040fe40000000000 */
[C---:B------:R-:W-:Y:S01]  /*14f0*/  VIADD R53, R3.reuse, 0x4f ;  /* 0x0000004f03357836 */ /* 0x040fe20000000000 */
[----:B------:R0:W-:Y:S01]  /*1500*/  STL [R1+0xdc], R54 ;  /* 0x0000dc3601007387 */ /* 0x0001e20000100800 */
[C---:B------:R-:W-:Y:S02]  /*1510*/  VIADD R53, R3.reuse, 0x52 ;  /* 0x0000005203357836 */ /* 0x040fe40000000000 */
[C---:B------:R-:W-:Y:S02]  /*1520*/  VIADD R53, R3.reuse, 0x55 ;  /* 0x0000005503357836 */ /* 0x040fe40000000000 */
[----:B------:R-:W-:-:S02]  /*1530*/  VIADD R53, R3, 0x58 ;  /* 0x0000005803357836 */ /* 0x000fc40000000000 */
[----:B0-----:R-:W-:-:S05]  /*1540*/  VIADD R54, R3, 0x4e ;  /* 0x0000004e03367836 */ /* 0x001fca0000000000 */
[----:B------:R0:W-:Y:S04]  /*1550*/  STL [R1+0xd0], R54 ;  /* 0x0000d03601007387 */ /* 0x0001e80000100800 */
[----:B------:R2:W-:Y:S01]  /*1560*/  STL [R1+0xc8], R55 ;  /* 0x0000c83701007387 */ /* 0x0005e20000100800 */
[C---:B0-----:R-:W-:Y:S02]  /*1570*/  VIADD R54, R3.reuse, 0x51 ;  /* 0x0000005103367836 */ /* 0x041fe40000000000 */
[C---:B------:R-:W-:Y:S02]  /*1580*/  VIADD R54, R3.reuse, 0x54 ;  /* 0x0000005403367836 */ /* 0x040fe40000000000 */
[----:B--2---:R-:W-:-:S05]  /*1590*/  VIADD R55, R3, 0x53 ;  /* 0x0000005303377836 */ /* 0x004fca0000000000 */
[----:B------:R0:W-:Y:S04]  /*15a0*/  STL [R1+0xbc], R55 ;  /* 0x0000bc3701007387 */ /* 0x0001e80000100800 */
[----:B------:R2:W-:Y:S01]  /*15b0*/  STL [R1+0xb8], R54 ;  /* 0x0000b83601007387 */ /* 0x0005e20000100800 */
[C---:B0-----:R-:W-:Y:S02]  /*15c0*/  VIADD R55, R3.reuse, 0x56 ;  /* 0x0000005603377836 */ /* 0x041fe40000000000 */
[C---:B------:R-:W-:Y:S02]  /*15d0*/  VIADD R55, R3.reuse, 0x59 ;  /* 0x0000005903377836 */ /* 0x040fe40000000000 */
[C---:B--2---:R-:W-:Y:S02]  /*15e0*/  VIADD R54, R3.reuse, 0x57 ;  /* 0x0000005703367836 */ /* 0x044fe40000000000 */
[----:B------:R-:W-:-:S02]  /*15f0*/  VIADD R55, R3, 0x5c ;  /* 0x0000005c03377836 */ /* 0x000fc40000000000 */
[C---:B------:R-:W-:Y:S01]  /*1600*/  VIADD R55, R3.reuse, 0x5f ;  /* 0x0000005f03377836 */ /* 0x040fe20000000000 */
[----:B------:R0:W-:Y:S01]  /*1610*/  STL [R1+0xac], R54 ;  /* 0x0000ac3601007387 */ /* 0x0001e20000100800 */
[----:B------:R-:W-:-:S03]  /*1620*/  VIADD R55, R3, 0x62 ;  /* 0x0000006203377836 */ /* 0x000fc60000000000 */
[----:B------:R2:W-:Y:S01]  /*1630*/  STL [R1+0xa8], R53 ;  /* 0x0000a83501007387 */ /* 0x0005e20000100800 */
[C---:B0-----:R-:W-:Y:S02]  /*1640*/  VIADD R54, R3.reuse, 0x5a ;  /* 0x0000005a03367836 */ /* 0x041fe40000000000 */
[C---:B------:R-:W-:Y:S02]  /*1650*/  VIADD R54, R3.reuse, 0x5d ;  /* 0x0000005d03367836 */ /* 0x040fe40000000000 */
[C---:B--2---:R-:W-:Y:S02]  /*1660*/  VIADD R53, R3.reuse, 0x5b ;  /* 0x0000005b03357836 */ /* 0x044fe40000000000 */
[C---:B------:R-:W-:Y:S02]  /*1670*/  VIADD R54, R3.reuse, 0x60 ;  /* 0x0000006003367836 */ /* 0x040fe40000000000 */
[C---:B------:R-:W-:Y:S01]  /*1680*/  VIADD R54, R3.reuse, 0x63 ;  /* 0x0000006303367836 */ /* 0x040fe20000000000 */
[----:B------:R0:W-:Y:S04]  /*1690*/  STL [R1+0x9c], R53 ;  /* 0x00009c3501007387 */ /* 0x0001e80000100800 */
[----:B------:R2:W-:Y:S04]  /*16a0*/  STL [R1+0x80], R55 ;  /* 0x0000803701007387 */ /* 0x0005e80000100800 */
[----:B------:R3:W-:Y:S01]  /*16b0*/  STL [R1+0x7c], R54 ;  /* 0x00007c3601007387 */ /* 0x0007e20000100800 */
[----:B0-----:R-:W-:-:S02]  /*16c0*/  VIADD R53, R3, 0x5e ;  /* 0x0000005e03357836 */ /* 0x001fc40000000000 */
[C---:B------:R-:W-:Y:S02]  /*16d0*/  VIADD R53, R3.reuse, 0x61 ;  /* 0x0000006103357836 */ /* 0x040fe40000000000 */
[C---:B--2---:R-:W-:Y:S02]  /*16e0*/  VIADD R55, R3.reuse, 0x65 ;  /* 0x0000006503377836 */ /* 0x044fe40000000000 */
[C---:B------:R-:W-:Y:S02]  /*16f0*/  VIADD R53, R3.reuse, 0x64 ;  /* 0x0000006403357836 */ /* 0x040fe40000000000 */
[C---:B---3--:R-:W-:Y:S01]  /*1700*/  VIADD R54, R3.reuse, 0x66 ;  /* 0x0000006603367836 */ /* 0x048fe20000000000 */
[----:B------:R0:W-:Y:S01]  /*1710*/  STL [R1+0x74], R55 ;  /* 0x0000743701007387 */ /* 0x0001e20000100800 */
[C---:B------:R-:W-:Y:S02]  /*1720*/  VIADD R54, R3.reuse, 0x69 ;  /* 0x0000006903367836 */ /* 0x040fe40000000000 */
[----:B------:R-:W-:-:S02]  /*1730*/  VIADD R53, R3, 0x67 ;  /* 0x0000006703357836 */ /* 0x000fc40000000000 */
[C---:B------:R-:W-:Y:S02]  /*1740*/  VIADD R53, R3.reuse, 0x6a ;  /* 0x0000006a03357836 */ /* 0x040fe40000000000 */
[----:B------:R-:W-:Y:S02]  /*1750*/  IMAD R53, R0, 0x40, R2 ;  /* 0x0000004000357824 */ /* 0x000fe400078e0202 */
[C---:B------:R-:W-:Y:S02]  /*1760*/  VIADD R2, R3.reuse, 0x6f ;  /* 0x0000006f03027836 */ /* 0x040fe40000000000 */
[C---:B0-----:R-:W-:Y:S02]  /*1770*/  VIADD R55, R3.reuse, 0x68 ;  /* 0x0000006803377836 */ /* 0x041fe40000000000 */
[----:B------:R-:W-:-:S03]  /*1780*/  VIADD R0, R3, 0x6d ;  /* 0x0000006d03007836 */ /* 0x000fc60000000000 */
[----:B------:R0:W-:Y:S04]  /*1790*/  STL [R1+0x68], R55 ;  /* 0x0000683701007387 */ /* 0x0001e80000100800 */
[----:B------:R2:W-:Y:S01]  /*17a0*/  STL [R1+0x64], R54 ;  /* 0x0000643601007387 */ /* 0x0005e20000100800 */
[C---:B0-----:R-:W-:Y:S02]  /*17b0*/  VIADD R55, R3.reuse, 0x6b ;  /* 0x0000006b03377836 */ /* 0x041fe40000000000 */
[----:B--2---:R-:W-:-:S03]  /*17c0*/  VIADD R54, R3, 0x6c ;  /* 0x0000006c03367836 */ /* 0x004fc60000000000 */
[----:B------:R0:W-:Y:S04]  /*17d0*/  STL [R1+0x3c], R55 ;  /* 0x00003c3701007387 */ /* 0x0001e80000100800 */
[----:B------:R2:W-:Y:S04]  /*17e0*/  STL [R1+0x38], R54 ;  /* 0x0000383601007387 */ /* 0x0005e80000100800 */
[----:B------:R3:W-:Y:S01]  /*17f0*/  STL [R1+0x458], R53 ;  /* 0x0004583501007387 */ /* 0x0007e20000100800 */
[C---:B0-----:R-:W-:Y:S02]  /*1800*/  VIADD R55, R3.reuse, 0x72 ;  /* 0x0000007203377836 */ /* 0x041fe40000000000 */
[----:B------:R-:W-:-:S02]  /*1810*/  VIADD R55, R3, 0x75 ;  /* 0x0000007503377836 */ /* 0x000fc40000000000 */
[C---:B--2---:R-:W-:Y:S02]  /*1820*/  VIADD R54, R3.reuse, 0x6e ;  /* 0x0000006e03367836 */ /* 0x044fe40000000000 */
[----:B------:R-:W-:Y:S02]  /*1830*/  VIADD R55, R3, 0x78 ;  /* 0x0000007803377836 */ /* 0x000fe40000000000 */
[----:B---3--:R-:W-:Y:S01]  /*1840*/  VIADD R53, R53, 0x20 ;  /* 0x0000002035357836 */ /* 0x008fe20000000000 */
[----:B------:R0:W-:Y:S04]  /*1850*/  STL [R1+0x30], R54 ;  /* 0x0000303601007387 */ /* 0x0001e80000100800 */
[----:B------:R2:W-:Y:S04]  /*1860*/  STL [R1+0x2c], R2 ;  /* 0x00002c0201007387 */ /* 0x0005e80000100800 */
[----:B------:R3:W-:Y:S01]  /*1870*/  STL [R1+0x8], R55 ;  /* 0x0000083701007387 */ /* 0x0007e20000100800 */
[----:B0-----:R-:W-:-:S02]  /*1880*/  VIADD R54, R3, 0x70 ;  /* 0x0000007003367836 */ /* 0x001fc40000000000 */
[C---:B------:R-:W-:Y:S02]  /*1890*/  VIADD R54, R3.reuse, 0x73 ;  /* 0x0000007303367836 */ /* 0x040fe40000000000 */
[C---:B------:R-:W-:Y:S02]  /*18a0*/  VIADD R54, R3.reuse, 0x76 ;  /* 0x0000007603367836 */ /* 0x040fe40000000000 */
[C---:B------:R-:W-:Y:S02]  /*18b0*/  VIADD R54, R3.reuse, 0x79 ;  /* 0x0000007903367836 */ /* 0x040fe40000000000 */
[C---:B--2---:R-:W-:Y:S02]  /*18c0*/  VIADD R2, R3.reuse, 0x71 ;  /* 0x0000007103027836 */ /* 0x044fe40000000000 */
[C---:B------:R-:W-:Y:S01]  /*18d0*/  VIADD R2, R3.reuse, 0x74 ;  /* 0x0000007403027836 */ /* 0x040fe20000000000 */
[----:B------:R0:W-:Y:S01]  /*18e0*/  STL [R1+0x4], R54 ;  /* 0x0000043601007387 */ /* 0x0001e20000100800 */
[----:B------:R-:W-:-:S02]  /*18f0*/  VIADD R2, R3, 0x77 ;  /* 0x0000007703027836 */ /* 0x000fc40000000000 */
[C---:B------:R-:W-:Y:S01]  /*1900*/  VIADD R2, R3.reuse, 0x7a ;  /* 0x0000007a03027836 */ /* 0x040fe20000000000 */
[----:B------:R2:W-:Y:S01]  /*1910*/  STL [R1+0x45c], R53 ;  /* 0x00045c3501007387 */ /* 0x0005e20000100800 */
[C---:B---3--:R-:W-:Y:S02]  /*1920*/  VIADD R55, R3.reuse, 0x7d ;  /* 0x0000007d03377836 */ /* 0x048fe40000000000 */
[C---:B------:R-:W-:Y:S02]  /*1930*/  VIADD R2, R3.reuse, 0x7f ;  /* 0x0000007f03027836 */ /* 0x040fe40000000000 */
[----:B0-----:R-:W-:Y:S01]  /*1940*/  VIADD R54, R3, 0x7e ;  /* 0x0000007e03367836 */ /* 0x001fe20000000000 */
[----:B--2---:R0:W5:Y:S01]  /*1950*/  LDL.LU R53, [R1+0xb1c] ;  /* 0x000b1c0001357983 */ /* 0x0041620000300800 */
[----:B-1----:R-:W-:Y:S05]  /*1960*/  BRA.U !UP0, `(.L_x_0) ;  /* 0x0000020508987547 */ /* 0x002fea000b800000 */
[----:B------:R-:W2:Y:S04]  /*1970*/  LDL R56, [R1+0x45c] ;  /* 0x00045c0001387983 */ /* 0x000ea80000100800 */
[----:B------:R-:W3:Y:S01]  /*1980*/  LDL R57, [R1+0x458] ;  /* 0x0004580001397983 */ /* 0x000ee20000100800 */
[----:B------:R-:W-:Y:S01]  /*1990*/  IMAD.MOV.U32 R30, RZ, RZ, R0 ;  /* 0x000000ffff1e7224 */ /* 0x000fe200078e0000 */
[----:B------:R-:W-:Y:S01]  /*19a0*/  IABS R6, R52 ;  /* 0x0000003400067213 */ /* 0x000fe20000000000 */
[----:B------:R-:W-:Y:S01]  /*19b0*/  IMAD.MOV.U32 R12, RZ, RZ, RZ ;  /* 0x000000ffff0c7224 */ /* 0x000fe200078e00ff */
[----:B------:R-:W4:Y:S01]  /*19c0*/  LDL.LU R43, [R1+0x4] ;  /* 0x00000400012b7983 */ /* 0x000f220000300800 */
[----:B-----5:R-:W-:Y:S01]  /*19d0*/  IABS R0, R53 ;  /* 0x0000003500007213 */ /* 0x020fe20000000000 */
[----:B------:R-:W1:Y:S01]  /*19e0*/  I2F.RP R4, R6 ;  /* 0x0000000600047306 */ /* 0x000e620000209400 */
[----:B------:R-:W-:Y:S01]  /*19f0*/  IABS R7, R3 ;  /* 0x0000000300077213 */ /* 0x000fe20000000000 */
[C---:B------:R-:W-:Y:S01]  /*1a00*/  VIADD R14, R3.reuse, 0x75 ;  /* 0x00000075030e7836 */ /* 0x040fe20000000000 */
[----:B------:R-:W-:Y:S01]  /*1a10*/  ISETP.GE.AND P5, PT, R2, RZ, PT ;  /* 0x000000ff0200720c */ /* 0x000fe20003fa6270 */
[C---:B------:R-:W-:Y:S01]  /*1a20*/  VIADD R58, R3.reuse, 0x77 ;  /* 0x00000077033a7836 */ /* 0x040fe20000000000 */
[----:B------:R-:W-:Y:S01]  /*1a30*/  IABS R8, R2 ;  /* 0x0000000200087213 */ /* 0x000fe20000000000 */
[----:B------:R-:W-:Y:S01]  /*1a40*/  IMAD.MOV.U32 R36, RZ, RZ, R14 ;  /* 0x000000ffff247224 */ /* 0x000fe200078e000e */
[----:B------:R-:W4:Y:S01]  /*1a50*/  LDL.LU R45, [R1+0x8] ;  /* 0x00000800012d7983 */ /* 0x000f220000300800 */
[----:B------:R-:W0:Y:S01]  /*1a60*/  I2F.RP R5, R0 ;  /* 0x0000000000057306 */ /* 0x000e220000209400 */
[----:B------:R-:W-:-:S02]  /*1a70*/  VIADD R40, R3, 0x7a ;  /* 0x0000007a03287836 */ /* 0x000fc40000000000 */
[C---:B------:R-:W-:Y:S02]  /*1a80*/  VIADD R50, R3.reuse, 0x73 ;  /* 0x0000007303327836 */ /* 0x040fe40000000000 */
[C---:B------:R-:W-:Y:S02]  /*1a90*/  VIADD R19, R3.reuse, 0x59 ;  /* 0x0000005903137836 */ /* 0x040fe40000000000 */
[C---:B------:R-:W-:Y:S01]  /*1aa0*/  VIADD R16, R3.reuse, 0x74 ;  /* 0x0000007403107836 */ /* 0x040fe20000000000 */
[----:B-1----:R-:W1:Y:S01]  /*1ab0*/  MUFU.RCP R4, R4 ;  /* 0x0000000400047308 */ /* 0x002e620000001000 */
[----:B------:R-:W-:Y:S02]  /*1ac0*/  IMAD.MOV.U32 R46, RZ, RZ, R58 ;  /* 0x000000ffff2e7224 */ /* 0x000fe400078e003a */
[C---:B------:R-:W-:Y:S02]  /*1ad0*/  VIADD R17, R3.reuse, 0x66 ;  /* 0x0000006603117836 */ /* 0x040fe40000000000 */
[----:B------:R-:W-:-:S02]  /*1ae0*/  VIADD R15, R3, 0x55 ;  /* 0x00000055030f7836 */ /* 0x000fc40000000000 */
[C---:B------:R-:W-:Y:S01]  /*1af0*/  VIADD R51, R3.reuse, 0x4c ;  /* 0x0000004c03337836 */ /* 0x040fe20000000000 */
[----:B0-----:R-:W0:Y:S01]  /*1b00*/  MUFU.RCP R5, R5 ;  /* 0x0000000500057308 */ /* 0x001e220000001000 */
[----:B------:R-:W-:Y:S02]  /*1b10*/  IMAD.MOV.U32 R29, RZ, RZ, R50 ;  /* 0x000000ffff1d7224 */ /* 0x000fe400078e0032 */
[C---:B------:R-:W-:Y:S02]  /*1b20*/  VIADD R59, R3.reuse, 0x60 ;  /* 0x00000060033b7836 */ /* 0x040fe40000000000 */
[----:B------:R-:W-:Y:S01]  /*1b30*/  VIADD R18, R3, 0x61 ;  /* 0x0000006103127836 */ /* 0x000fe20000000000 */
[----:B------:R-:W-:Y:S01]  /*1b40*/  ISETP.GE.AND P0, PT, R54, RZ, PT ;  /* 0x000000ff3600720c */ /* 0x000fe20003f06270 */
[----:B------:R-:W-:Y:S01]  /*1b50*/  IMAD.MOV.U32 R33, RZ, RZ, R19 ;  /* 0x000000ffff217224 */ /* 0x000fe200078e0013 */
[----:B------:R-:W-:Y:S01]  /*1b60*/  ISETP.GE.AND P4, PT, R55, RZ, PT ;  /* 0x000000ff3700720c */ /* 0x000fe20003f86270 */
[----:B-1----:R-:W-:Y:S01]  /*1b70*/  VIADD R4, R4, 0xffffffe ;  /* 0x0ffffffe04047836 */ /* 0x002fe20000000000 */
[----:B------:R-:W1:Y:S01]  /*1b80*/  LDCU UR6, c[0x0][0x3ac] ;  /* 0x00007580ff0677ac */ /* 0x000e620008000800 */
[----:B------:R-:W-:-:S02]  /*1b90*/  VIADD R58, R3, 0x5c ;  /* 0x0000005c033a7836 */ /* 0x000fc40000000000 */
[C---:B------:R-:W-:Y:S01]  /*1ba0*/  VIADD R50, R3.reuse, 0x56 ;  /* 0x0000005603327836 */ /* 0x040fe20000000000 */
[----:B------:R-:W1:Y:S01]  /*1bb0*/  LDCU.64 UR10, c[0x0][0x388] ;  /* 0x00007100ff0a77ac */ /* 0x000e620008000a00 */
[----:B------:R-:W-:Y:S02]  /*1bc0*/  VIADD R19, R3, 0x70 ;  /* 0x0000007003137836 */ /* 0x000fe40000000000 */
[----:B0-----:R-:W-:Y:S01]  /*1bd0*/  VIADD R5, R5, 0xffffffe ;  /* 0x0ffffffe05057836 */ /* 0x001fe20000000000 */
[----:B------:R-:W0:Y:S01]  /*1be0*/  LDCU UR12, c[0x0][0x3a4] ;  /* 0x00007480ff0c77ac */ /* 0x000e220008000800 */
[----:B------:R-:W-:Y:S02]  /*1bf0*/  IMAD.MOV.U32 R38, RZ, RZ, R16 ;  /* 0x000000ffff267224 */ /* 0x000fe400078e0010 */
[----:B------:R-:W0:Y:S01]  /*1c00*/  F2I.FTZ.U32.TRUNC.NTZ R13, R5 ;  /* 0x00000005000d7305 */ /* 0x000e22000021f000 */
[----:B------:R-:W-:Y:S01]  /*1c10*/  IMAD.MOV.U32 R21, RZ, RZ, R17 ;  /* 0x000000ffff157224 */ /* 0x000fe200078e0011 */
[----:B------:R-:W1:Y:S01]  /*1c20*/  LDCU.64 UR14, c[0x0][0x380] ;  /* 0x00007000ff0e77ac */ /* 0x000e620008000a00 */
[----:B------:R-:W-:-:S02]  /*1c30*/  VIADD R16, R3, 0x72 ;  /* 0x0000007203107836 */ /* 0x000fc40000000000 */
[----:B------:R-:W-:Y:S01]  /*1c40*/  IMAD.MOV.U32 R24, RZ, RZ, R58 ;  /* 0x000000ffff187224 */ /* 0x000fe200078e003a */
[----:B------:R-:W1:Y:S01]  /*1c50*/  LDCU UR7, c[0x0][0x3b0] ;  /* 0x00007600ff0777ac */ /* 0x000e620008000800 */
[----:B------:R-:W-:Y:S01]  /*1c60*/  IMAD.MOV.U32 R27, RZ, RZ, R50 ;  /* 0x000000ffff1b7224 */ /* 0x000fe200078e0032 */
[----:B------:R0:W1:Y:S01]  /*1c70*/  F2I.FTZ.U32.TRUNC.NTZ R5, R4 ;  /* 0x0000000400057305 */ /* 0x000062000021f000 */
[----:B------:R-:W-:Y:S02]  /*1c80*/  IMAD.MOV.U32 R25, RZ, RZ, R19 ;  /* 0x000000ffff197224 */ /* 0x000fe400078e0013 */
[C---:B------:R-:W-:Y:S02]  /*1c90*/  VIADD R17, R3.reuse, 0x76 ;  /* 0x0000007603117836 */ /* 0x040fe40000000000 */
[C---:B------:R-:W-:Y:S02]  /*1ca0*/  VIADD R58, R3.reuse, 0x71 ;  /* 0x00000071033a7836 */ /* 0x040fe40000000000 */
[----:B------:R-:W-:-:S02]  /*1cb0*/  VIADD R50, R3, 0x5d ;  /* 0x0000005d03327836 */ /* 0x000fc40000000000 */
[----:B0-----:R-:W-:Y:S02]  /*1cc0*/  IMAD.MOV R4, RZ, RZ, -R13 ;  /* 0x000000ffff047224 */ /* 0x001fe400078e0a0d */
[----:B------:R-:W-:Y:S02]  /*1cd0*/  VIADD R19, R3, 0x67 ;  /* 0x0000006703137836 */ /* 0x000fe40000000000 */
[----:B------:R-:W-:Y:S02]  /*1ce0*/  IMAD R4, R4, R0, RZ ;  /* 0x0000000004047224 */ /* 0x000fe400078e02ff */
[----:B-1----:R-:W-:Y:S02]  /*1cf0*/  IMAD.MOV R11, RZ, RZ, -R5 ;  /* 0x000000ffff0b7224 */ /* 0x002fe400078e0a05 */
[----:B------:R-:W-:-:S04]  /*1d00*/  IMAD.HI.U32 R12, R13, R4, R12 ;  /* 0x000000040d0c7227 */ /* 0x000fc800078e000c */
[----:B------:R-:W-:Y:S02]  /*1d10*/  IMAD.MOV.U32 R13, RZ, RZ, R7 ;  /* 0x000000ffff0d7224 */ /* 0x000fe400078e0007 */
[----:B------:R-:W-:Y:S02]  /*1d20*/  IMAD R11, R11, R6, RZ ;  /* 0x000000060b0b7224 */ /* 0x000fe400078e02ff */
[----:B------:R-:W-:-:S04]  /*1d30*/  IMAD.HI.U32 R2, R12, R13, RZ ;  /* 0x0000000d0c027227 */ /* 0x000fc800078e00ff */
[----:B------:R-:W-:Y:S02]  /*1d40*/  IMAD.MOV.U32 R4, RZ, RZ, RZ ;  /* 0x000000ffff047224 */ /* 0x000fe400078e00ff */
[----:B------:R-:W-:Y:S02]  /*1d50*/  IMAD.MOV R2, RZ, RZ, -R2 ;  /* 0x000000ffff027224 */ /* 0x000fe400078e0a02 */
[----:B------:R-:W-:-:S04]  /*1d60*/  IMAD.HI.U32 R11, R5, R11, R4 ;  /* 0x0000000b050b7227 */ /* 0x000fc800078e0004 */
[C---:B------:R-:W-:Y:S02]  /*1d70*/  IMAD R2, R0.reuse, R2, R13 ;  /* 0x0000000200027224 */ /* 0x040fe400078e020d */
[----:B------:R-:W-:Y:S02]  /*1d80*/  IMAD.MOV.U32 R20, RZ, RZ, R15 ;  /* 0x000000ffff147224 */ /* 0x000fe400078e000f */
[----:B------:R-:W-:Y:S01]  /*1d90*/  IMAD.MOV.U32 R31, RZ, RZ, R16 ;  /* 0x000000ffff1f7224 */ /* 0x000fe200078e0010 */
[----:B------:R-:W-:Y:S01]  /*1da0*/  ISETP.GT.U32.AND P2, PT, R0, R2, PT ;  /* 0x000000020000720c */ /* 0x000fe20003f44070 */
[----:B------:R-:W-:Y:S01]  /*1db0*/  IMAD.MOV.U32 R37, RZ, RZ, R17 ;  /* 0x000000ffff257224 */ /* 0x000fe200078e0011 */
[----:B------:R-:W-:Y:S01]  /*1dc0*/  IABS R7, R54 ;  /* 0x0000003600077213 */ /* 0x000fe20000000000 */
[----:B------:R-:W-:Y:S01]  /*1dd0*/  IMAD.HI.U32 R10, R12, R8, RZ ;  /* 0x000000080c0a7227 */ /* 0x000fe200078e00ff */
[----:B------:R0:W-:Y:S03]  /*1de0*/  STL [R1+0xb1c], R3 ;  /* 0x000b1c0301007387 */ /* 0x0001e60000100800 */
[----:B------:R-:W-:-:S02]  /*1df0*/  IMAD.MOV.U32 R49, RZ, RZ, R51 ;  /* 0x000000ffff317224 */ /* 0x000fc400078e0033 */
[----:B------:R-:W-:Y:S02]  /*1e00*/  IMAD.MOV.U32 R39, RZ, RZ, R58 ;  /* 0x000000ffff277224 */ /* 0x000fe400078e003a */
[----:B------:R-:W-:Y:S02]  /*1e10*/  IMAD.MOV.U32 R23, RZ, RZ, R50 ;  /* 0x000000ffff177224 */ /* 0x000fe400078e0032 */
[----:B------:R-:W-:Y:S02]  /*1e20*/  @!P2 IMAD.IADD R2, R2, 0x1, -R0 ;  /* 0x000000010202a824 */ /* 0x000fe400078e0a00 */
[----:B------:R-:W-:-:S03]  /*1e30*/  IMAD.HI.U32 R9, R12, R7, RZ ;  /* 0x000000070c097227 */ /* 0x000fc600078e00ff */
[C---:B------:R-:W-:Y:S01]  /*1e40*/  ISETP.GT.U32.AND P3, PT, R0.reuse, R2, PT ;  /* 0x000000020000720c */ /* 0x040fe20003f64070 */
[----:B------:R-:W-:Y:S01]  /*1e50*/  IMAD.MOV R10, RZ, RZ, -R10 ;  /* 0x000000ffff0a7224 */ /* 0x000fe200078e0a0a */
[C---:B------:R-:W-:Y:S01]  /*1e60*/  ISETP.GE.AND P2, PT, R3.reuse, RZ, PT ;  /* 0x000000ff0300720c */ /* 0x040fe20003f46270 */
[----:B------:R-:W-:Y:S02]  /*1e70*/  IMAD.MOV R9, RZ, RZ, -R9 ;  /* 0x000000ffff097224 */ /* 0x000fe400078e0a09 */
[----:B------:R-:W-:Y:S02]  /*1e80*/  IMAD.MOV.U32 R32, RZ, RZ, R19 ;  /* 0x000000ffff207224 */ /* 0x000fe400078e0013 */
[----:B------:R-:W-:Y:S02]  /*1e90*/  IMAD R7, R0, R9, R7 ;  /* 0x0000000900077224 */ /* 0x000fe400078e0207 */
[C---:B------:R-:W-:Y:S02]  /*1ea0*/  VIADD R51, R3.reuse, 0x49 ;  /* 0x0000004903337836 */ /* 0x040fe40000000000 */
[----:B------:R-:W-:-:S02]  /*1eb0*/  VIADD R58, R3, 0x5a ;  /* 0x0000005a033a7836 */ /* 0x000fc40000000000 */
[----:B------:R-:W-:Y:S02]  /*1ec0*/  @!P3 IMAD.IADD R2, R2, 0x1, -R0 ;  /* 0x000000010202b824 */ /* 0x000fe400078e0a00 */
[C---:B------:R-:W-:Y:S02]  /*1ed0*/  IMAD R8, R0.reuse, R10, R8 ;  /* 0x0000000a00087224 */ /* 0x040fe400078e0208 */
[----:B------:R-:W-:Y:S02]  /*1ee0*/  IMAD.MOV.U32 R44, RZ, RZ, R2 ;  /* 0x000000ffff2c7224 */ /* 0x000fe400078e0002 */
[C---:B------:R-:W-:Y:S02]  /*1ef0*/  VIADD R50, R3.reuse, 0x4a ;  /* 0x0000004a03327836 */ /* 0x040fe40000000000 */
[----:B------:R-:W-:Y:S01]  /*1f00*/  @!P2 IMAD.MOV R44, RZ, RZ, -R44 ;  /* 0x000000ffff2ca224 */ /* 0x000fe200078e0a2c */
[C---:B------:R-:W-:Y:S01]  /*1f10*/  ISETP.GT.U32.AND P2, PT, R0.reuse, R7, PT ;  /* 0x000000070000720c */ /* 0x040fe20003f44070 */
[C---:B------:R-:W-:Y:S01]  /*1f20*/  VIADD R19, R3.reuse, 0x4d ;  /* 0x0000004d03137836 */ /* 0x040fe20000000000 */
[----:B------:R-:W-:Y:S01]  /*1f30*/  ISETP.GT.U32.AND P3, PT, R0, R8, PT ;  /* 0x000000080000720c */ /* 0x000fe20003f64070 */
[----:B------:R-:W-:Y:S01]  /*1f40*/  VIADD R17, R3, 0x64 ;  /* 0x0000006403117836 */ /* 0x000fe20000000000 */
[----:B------:R-:W-:Y:S01]  /*1f50*/  STL [R1+0x150], R44 ;  /* 0x0001502c01007387 */ /* 0x000fe20000100800 */
[----:B------:R-:W-:-:S08]  /*1f60*/  IMAD.MOV.U32 R47, RZ, RZ, R37 ;  /* 0x000000ffff2f7224 */ /* 0x000fd000078e0025 */
[--C-:B------:R-:W-:Y:S02]  /*1f70*/  @!P2 IMAD.IADD R7, R7, 0x1, -R0.reuse ;  /* 0x000000010707a824 */ /* 0x100fe400078e0a00 */
[----:B------:R-:W-:Y:S02]  /*1f80*/  @!P3 IMAD.IADD R8, R8, 0x1, -R0 ;  /* 0x000000010808b824 */ /* 0x000fe400078e0a00 */
[----:B--2---:R-:W-:Y:S02]  /*1f90*/  IMAD.MOV.U32 R41, RZ, RZ, R56 ;  /* 0x000000ffff297224 */ /* 0x004fe400078e0038 */
[----:B---3--:R-:W-:-:S03]  /*1fa0*/  IMAD.MOV.U32 R42, RZ, RZ, R57 ;  /* 0x000000ffff2a7224 */ /* 0x008fc600078e0039 */
[----:B------:R-:W-:Y:S01]  /*1fb0*/  IABS R5, R41 ;  /* 0x0000002900057213 */ /* 0x000fe20000000000 */
[C---:B------:R-:W-:Y:S01]  /*1fc0*/  VIADD R57, R3.reuse, 0x51 ;  /* 0x0000005103397836 */ /* 0x040fe20000000000 */
[----:B------:R-:W-:Y:S01]  /*1fd0*/  ISETP.GT.U32.AND P2, PT, R0, R8, PT ;  /* 0x000000080000720c */ /* 0x000fe20003f44070 */
[----:B------:R-:W-:Y:S01]  /*1fe0*/  VIADD R56, R3, 0x44 ;  /* 0x0000004403387836 */ /* 0x000fe20000000000 */
[----:B------:R-:W-:Y:S01]  /*1ff0*/  IABS R4, R42 ;  /* 0x0000002a00047213 */ /* 0x000fe20000000000 */
[----:B------:R-:W-:-:S04]  /*2000*/  IMAD.HI.U32 R14, R11, R5, RZ ;  /* 0x000000050b0e7227 */ /* 0x000fc800078e00ff */
[----:B------:R-:W-:-:S04]  /*2010*/  IMAD.HI.U32 R11, R11, R4, RZ ;  /* 0x000000040b0b7227 */ /* 0x000fc800078e00ff */
[----:B------:R-:W-:Y:S02]  /*2020*/  IMAD.MOV R13, RZ, RZ, -R14 ;  /* 0x000000ffff0d7224 */ /* 0x000fe400078e0a0e */
[----:B------:R-:W-:Y:S02]  /*2030*/  IMAD.MOV R11, RZ, RZ, -R11 ;  /* 0x000000ffff0b7224 */ /* 0x000fe400078e0a0b */
[C---:B------:R-:W-:Y:S02]  /*2040*/  IMAD R5, R6.reuse, R13, R5 ;  /* 0x0000000d06057224 */ /* 0x040fe400078e0205 */
[C---:B------:R-:W-:Y:S02]  /*2050*/  IMAD R4, R6.reuse, R11, R4 ;  /* 0x0000000b06047224 */ /* 0x040fe400078e0204 */
[----:B------:R-:W-:Y:S01]  /*2060*/  IMAD.MOV.U32 R48, RZ, RZ, R57 ;  /* 0x000000ffff307224 */ /* 0x000fe200078e0039 */
[C---:B------:R-:W-:Y:S01]  /*2070*/  ISETP.GT.U32.AND P1, PT, R6.reuse, R5, PT ;  /* 0x000000050600720c */ /* 0x040fe20003f24070 */
[----:B------:R-:W-:Y:S01]  /*2080*/  VIADD R57, R3, 0x52 ;  /* 0x0000005203397836 */ /* 0x000fe20000000000 */
[----:B------:R-:W-:Y:S01]  /*2090*/  ISETP.GT.U32.AND P6, PT, R6, R4, PT ;  /* 0x000000040600720c */ /* 0x000fe20003fc4070 */
[----:B------:R-:W-:Y:S01]  /*20a0*/  IMAD.MOV.U32 R34, RZ, RZ, R17 ;  /* 0x000000ffff227224 */ /* 0x000fe200078e0011 */
[----:B------:R-:W-:Y:S01]  /*20b0*/  IABS R13, R40 ;  /* 0x00000028000d7213 */ /* 0x000fe20000000000 */
[----:B------:R-:W-:-:S02]  /*20c0*/  IMAD.MOV.U32 R35, RZ, RZ, R57 ;  /* 0x000000ffff237224 */ /* 0x000fc400078e0039 */
[----:B------:R-:W-:-:S06]  /*20d0*/  VIADD R57, R3, 0x6a ;  /* 0x0000006a03397836 */ /* 0x000fcc0000000000 */
[--C-:B------:R-:W-:Y:S02]  /*20e0*/  @!P1 IMAD.IADD R5, R5, 0x1, -R6.reuse ;  /* 0x0000000105059824 */ /* 0x100fe400078e0a06 */
[----:B------:R-:W-:Y:S02]  /*20f0*/  @!P6 IMAD.IADD R4, R4, 0x1, -R6 ;  /* 0x000000010404e824 */ /* 0x000fe400078e0a06 */
[----:B------:R-:W-:Y:S01]  /*2100*/  IMAD.HI.U32 R10, R12, R13, RZ ;  /* 0x0000000d0c0a7227 */ /* 0x000fe200078e00ff */
[C---:B------:R-:W-:Y:S02]  /*2110*/  ISETP.GT.U32.AND P6, PT, R6.reuse, R5, PT ;  /* 0x000000050600720c */ /* 0x040fe40003fc4070 */
[----:B------:R-:W-:Y:S01]  /*2120*/  ISETP.GT.U32.AND P1, PT, R6, R4, PT ;  /* 0x000000040600720c */ /* 0x000fe20003f24070 */
[----:B------:R-:W-:Y:S02]  /*2130*/  IMAD.MOV.U32 R28, RZ, RZ, R57 ;  /* 0x000000ffff1c7224 */ /* 0x000fe400078e0039 */
[----:B------:R-:W-:Y:S01]  /*2140*/  IMAD.MOV R10, RZ, RZ, -R10 ;  /* 0x000000ffff0a7224 */ /* 0x000fe200078e0a0a */
[----:B------:R-:W-:Y:S01]  /*2150*/  IABS R14, R55 ;  /* 0x00000037000e7213 */ /* 0x000fe20000000000 */
[----:B------:R-:W-:-:S06]  /*2160*/  VIADD R57, R3, 0x5e ;  /* 0x0000005e03397836 */ /* 0x000fcc0000000000 */
[--C-:B------:R-:W-:Y:S01]  /*2170*/  @!P6 IMAD.IADD R5, R5, 0x1, -R6.reuse ;  /* 0x000000010505e824 */ /* 0x100fe200078e0a06 */
[----:B------:R-:W-:Y:S01]  /*2180*/  ISETP.GE.AND P6, PT, R41, RZ, PT ;  /* 0x000000ff2900720c */ /* 0x000fe20003fc6270 */
[----:B------:R-:W-:Y:S01]  /*2190*/  @!P1 IMAD.IADD R4, R4, 0x1, -R6 ;  /* 0x0000000104049824 */ /* 0x000fe200078e0a06 */
[----:B------:R-:W-:Y:S01]  /*21a0*/  ISETP.GE.AND P1, PT, R42, RZ, PT ;  /* 0x000000ff2a00720c */ /* 0x000fe20003f26270 */
[----:B------:R-:W-:Y:S01]  /*21b0*/  IMAD R13, R0, R10, R13 ;  /* 0x0000000a000d7224 */ /* 0x000fe200078e020d */
[----:B------:R-:W-:Y:S01]  /*21c0*/  IABS R11, R61 ;  /* 0x0000003d000b7213 */ /* 0x000fe20000000000 */
[----:B------:R-:W-:Y:S01]  /*21d0*/  IMAD.MOV.U32 R26, RZ, RZ, R57 ;  /* 0x000000ffff1a7224 */ /* 0x000fe200078e0039 */
[----:B------:R-:W-:Y:S01]  /*21e0*/  ISETP.NE.AND P3, PT, R52, RZ, PT ;  /* 0x000000ff3400720c */ /* 0x000fe20003f65270 */
[----:B------:R-:W-:-:S06]  /*21f0*/  VIADD R57, R3, 0x4f ;  /* 0x0000004f03397836 */ /* 0x000fcc0000000000 */
[----:B------:R-:W-:Y:S01]  /*2200*/  @!P6 IMAD.MOV R5, RZ, RZ, -R5 ;  /* 0x000000ffff05e224 */ /* 0x000fe200078e0a05 */
[----:B------:R-:W-:Y:S01]  /*2210*/  ISETP.GT.U32.AND P6, PT, R0, R7, PT ;  /* 0x000000070000720c */ /* 0x000fe20003fc4070 */
[----:B------:R-:W-:Y:S01]  /*2220*/  IMAD.HI.U32 R15, R12, R14, RZ ;  /* 0x0000000e0c0f7227 */ /* 0x000fe200078e00ff */
[----:B------:R-:W-:-:S03]  /*2230*/  LOP3.LUT R52, RZ, R52, RZ, 0x33, !PT ;  /* 0x00000034ff347212 */ /* 0x000fc600078e33ff */
[----:B------:R-:W-:Y:S01]  /*2240*/  IMAD.HI.U32 R16, R12, R11, RZ ;  /* 0x0000000b0c107227 */ /* 0x000fe200078e00ff */
[----:B----4-:R-:W-:-:S03]  /*2250*/  IABS R6, R43 ;  /* 0x0000002b00067213 */ /* 0x010fc60000000000 */
[----:B------:R-:W-:Y:S02]  /*2260*/  IMAD.MOV.U32 R22, RZ, RZ, R57 ;  /* 0x000000ffff167224 */ /* 0x000fe400078e0039 */
[----:B------:R-:W-:Y:S02]  /*2270*/  VIADD R57, R3, 0x5f ;  /* 0x0000005f03397836 */ /* 0x000fe40000000000 */
[----:B------:R-:W-:Y:S01]  /*2280*/  @!P6 IMAD.IADD R7, R7, 0x1, -R0 ;  /* 0x000000010707e824 */ /* 0x000fe200078e0a00 */
[----:B------:R-:W-:Y:S01]  /*2290*/  ISETP.GT.U32.AND P6, PT, R0, R13, PT ;  /* 0x0000000d0000720c */ /* 0x000fe20003fc4070 */
[----:B------:R-:W-:Y:S01]  /*22a0*/  IMAD.MOV R15, RZ, RZ, -R15 ;  /* 0x000000ffff0f7224 */ /* 0x000fe200078e0a0f */
[----:B0-----:R-:W-:Y:S01]  /*22b0*/  SEL R3, R52, R5, !P3 ;  /* 0x0000000534037207 */ /* 0x001fe20005800000 */
[----:B------:R-:W-:Y:S02]  /*22c0*/  IMAD.MOV.U32 R41, RZ, RZ, R36 ;  /* 0x000000ffff297224 */ /* 0x000fe400078e0024 */
[----:B------:R-:W-:-:S02]  /*22d0*/  IMAD.MOV R16, RZ, RZ, -R16 ;  /* 0x000000ffff107224 */ /* 0x000fc400078e0a10 */
[----:B------:R-:W-:Y:S02]  /*22e0*/  IMAD.MOV.U32 R36, RZ, RZ, R38 ;  /* 0x000000ffff247224 */ /* 0x000fe400078e0026 */
[----:B------:R-:W-:Y:S02]  /*22f0*/  @!P1 IMAD.MOV R4, RZ, RZ, -R4 ;  /* 0x000000ffff049224 */ /* 0x000fe400078e0a04 */
[----:B------:R-:W-:Y:S02]  /*2300*/  IMAD.MOV.U32 R37, RZ, RZ, R29 ;  /* 0x000000ffff257224 */ /* 0x000fe400078e001d */
[----:B------:R-:W-:Y:S02]  /*2310*/  IMAD.MOV.U32 R38, RZ, RZ, R31 ;  /* 0x000000ffff267224 */ /* 0x000fe400078e001f */
[----:B------:R-:W-:Y:S01]  /*2320*/  @!P2 IMAD.IADD R8, R8, 0x1, -R0 ;  /* 0x000000010808a824 */ /* 0x000fe200078e0a00 */
[----:B------:R-:W2:Y:S01]  /*2330*/  LDL.LU R31, [R1+0x64] ;  /* 0x00006400011f7983 */ /* 0x000ea20000300800 */
[----:B------:R-:W-:-:S02]  /*2340*/  IMAD R14, R0, R15, R14 ;  /* 0x0000000f000e7224 */ /* 0x000fc400078e020e */
[----:B------:R-:W-:Y:S02]  /*2350*/  IMAD.MOV.U32 R29, RZ, RZ, R30 ;  /* 0x000000ffff1d7224 */ /* 0x000fe400078e001e */
[----:B------:R-:W3:Y:S01]  /*2360*/  LDL.LU R30, [R1+0x68] ;  /* 0x00006800011e7983 */ /* 0x000ee20000300800 */
[----:B------:R-:W-:-:S03]  /*2370*/  IMAD.HI.U32 R15, R12, R6, RZ ;  /* 0x000000060c0f7227 */ /* 0x000fc600078e00ff */
[----:B------:R0:W-:Y:S01]  /*2380*/  STL [R1+0x214], R3 ;  /* 0x0002140301007387 */ /* 0x0001e20000100800 */
[----:B------:R-:W-:Y:S02]  /*2390*/  IMAD R11, R0, R16, R11 ;  /* 0x00000010000b7224 */ /* 0x000fe400078e020b */
[----:B------:R-:W-:Y:S02]  /*23a0*/  IMAD.MOV.U32 R16, RZ, RZ, R8 ;  /* 0x000000ffff107224 */ /* 0x000fe400078e0008 */
[----:B------:R-:W-:Y:S02]  /*23b0*/  @!P6 IMAD.IADD R13, R13, 0x1, -R0 ;  /* 0x000000010d0de824 */ /* 0x000fe400078e0a00 */
[----:B------:R-:W-:Y:S01]  /*23c0*/  IMAD.MOV R15, RZ, RZ, -R15 ;  /* 0x000000ffff0f7224 */ /* 0x000fe200078e0a0f */
[----:B0-----:R-:W-:Y:S01]  /*23d0*/  SEL R3, R52, R4, !P3 ;  /* 0x0000000434037207 */ /* 0x001fe20005800000 */
[----:B------:R-:W-:Y:S01]  /*23e0*/  @!P5 IMAD.MOV R16, RZ, RZ, -R16 ;  /* 0x000000ffff10d224 */ /* 0x000fe200078e0a10 */
[C---:B------:R-:W-:Y:S01]  /*23f0*/  ISETP.GT.U32.AND P5, PT, R0.reuse, R13, PT ;  /* 0x0000000d0000720c */ /* 0x040fe20003fa4070 */
[----:B------:R-:W-:-:S02]  /*2400*/  IMAD R6, R0, R15, R6 ;  /* 0x0000000f00067224 */ /* 0x000fc400078e0206 */
[----:B------:R0:W-:Y:S01]  /*2410*/  STL [R1+0xbd4], R3 ;  /* 0x000bd40301007387 */ /* 0x0001e20000100800 */
[----:B------:R-:W-:Y:S02]  /*2420*/  IMAD.MOV.U32 R42, RZ, RZ, R36 ;  /* 0x000000ffff2a7224 */ /* 0x000fe400078e0024 */
[----:B0-----:R-:W-:-:S04]  /*2430*/  IMAD.MOV.U32 R3, RZ, RZ, R7 ;  /* 0x000000ffff037224 */ /* 0x001fc800078e0007 */
[----:B------:R-:W-:Y:S01]  /*2440*/  @!P0 IMAD.MOV R3, RZ, RZ, -R3 ;  /* 0x000000ffff038224 */ /* 0x000fe200078e0a03 */
[----:B------:R-:W-:Y:S01]  /*2450*/  ISETP.GT.U32.AND P0, PT, R0, R6, PT ;  /* 0x000000060000720c */ /* 0x000fe20003f04070 */
[----:B------:R-:W-:Y:S02]  /*2460*/  IMAD.MOV.U32 R36, RZ, RZ, R37 ;  /* 0x000000ffff247224 */ /* 0x000fe400078e0025 */
[----:B------:R-:W-:Y:S02]  /*2470*/  IMAD.MOV.U32 R37, RZ, RZ, R38 ;  /* 0x000000ffff257224 */ /* 0x000fe400078e0026 */
[----:B------:R-:W-:Y:S02]  /*2480*/  IMAD.MOV.U32 R38, RZ, RZ, R29 ;  /* 0x000000ffff267224 */ /* 0x000fe400078e001d */
[----:B------:R-:W-:Y:S01]  /*2490*/  @!P5 IMAD.IADD R13, R13, 0x1, -R0 ;  /* 0x000000010d0dd824 */ /* 0x000fe200078e0a00 */
[----:B------:R-:W-:Y:S01]  /*24a0*/  ISETP.GE.AND P5, PT, R40, RZ, PT ;  /* 0x000000ff2800720c */ /* 0x000fe20003fa6270 */
[----:B------:R-:W-:-:S02]  /*24b0*/  IMAD.MOV.U32 R40, RZ, RZ, R36 ;  /* 0x000000ffff287224 */ /* 0x000fc400078e0024 */
[----:B------:R-:W-:Y:S01]  /*24c0*/  IMAD.MOV.U32 R36, RZ, RZ, R37 ;  /* 0x000000ffff247224 */ /* 0x000fe200078e0025 */
[----:B------:R-:W-:Y:S01]  /*24d0*/  STL [R1+0x14c], R16 ;  /* 0x00014c1001007387 */ /* 0x000fe20000100800 */
[----:B------:R-:W-:Y:S02]  /*24e0*/  IMAD.MOV.U32 R37, RZ, RZ, R38 ;  /* 0x000000ffff257224 */ /* 0x000fe400078e0026 */
[----:B------:R-:W-:Y:S01]  /*24f0*/  IMAD.MOV.U32 R29, RZ, RZ, R32 ;  /* 0x000000ffff1d7224 */ /* 0x000fe200078e0020 */
[----:B------:R0:W-:Y:S01]  /*2500*/  STL [R1+0x148], R3 ;  /* 0x0001480301007387 */ /* 0x0001e20000100800 */
[----:B------:R-:W-:Y:S02]  /*2510*/  IMAD.MOV.U32 R38, RZ, RZ, R39 ;  /* 0x000000ffff267224 */ /* 0x000fe400078e0027 */
[----:B------:R-:W-:Y:S02]  /*2520*/  IMAD.MOV.U32 R32, RZ, RZ, R21 ;  /* 0x000000ffff207224 */ /* 0x000fe400078e0015 */
[----:B------:R-:W-:Y:S01]  /*2530*/  IMAD.MOV.U32 R39, RZ, RZ, R25 ;  /* 0x000000ffff277224 */ /* 0x000fe200078e0019 */
[----:B------:R-:W4:Y:S01]  /*2540*/  LDL.LU R21, [R1+0xc8] ;  /* 0x0000c80001157983 */ /* 0x000f220000300800 */
[----:B------:R-:W-:Y:S01]  /*2550*/  @!P0 IMAD.IADD R6, R6, 0x1, -R0 ;  /* 0x0000000106068824 */ /* 0x000fe200078e0a00 */
[----:B------:R-:W-:Y:S01]  /*2560*/  ISETP.GE.AND P0, PT, R43, RZ, PT ;  /* 0x000000ff2b00720c */ /* 0x000fe20003f06270 */
[----:B------:R-:W-:-:S02]  /*2570*/  IMAD.MOV.U32 R25, RZ, RZ, R57 ;  /* 0x000000ffff197224 */ /* 0x000fc400078e0039 */
[----:B------:R-:W2:Y:S01]  /*2580*/  LDL.LU R57, [R1+0xbc] ;  /* 0x0000bc0001397983 */ /* 0x000ea20000300800 */
[----:B------:R-:W-:-:S03]  /*2590*/  IMAD.MOV.U32 R43, RZ, RZ, R36 ;  /* 0x000000ffff2b7224 */ /* 0x000fc600078e0024 */
[----:B------:R-:W2:Y:S01]  /*25a0*/  LDL.LU R36, [R1+0x2c] ;  /* 0x00002c0001247983 */ /* 0x000ea20000300800 */
[----:B------:R-:W-:-:S05]  /*25b0*/  IABS R9, R60 ;  /* 0x0000003c00097213 */ /* 0x000fca0000000000 */
[----:B------:R-:W-:-:S04]  /*25c0*/  IMAD.HI.U32 R17, R12, R9, RZ ;  /* 0x000000090c117227 */ /* 0x000fc800078e00ff */
[----:B------:R-:W-:-:S04]  /*25d0*/  IMAD.MOV R17, RZ, RZ, -R17 ;  /* 0x000000ffff117224 */ /* 0x000fc800078e0a11 */
[C---:B------:R-:W-:Y:S01]  /*25e0*/  IMAD R9, R0.reuse, R17, R9 ;  /* 0x0000001100097224 */ /* 0x040fe200078e0209 */
[----:B------:R-:W-:-:S04]  /*25f0*/  ISETP.GT.U32.AND P1, PT, R0, R14, PT ;  /* 0x0000000e0000720c */ /* 0x000fc80003f24070 */
[C---:B------:R-:W-:Y:S02]  /*2600*/  ISETP.GT.U32.AND P3, PT, R0.reuse, R9, PT ;  /* 0x000000090000720c */ /* 0x040fe40003f64070 */
[----:B------:R-:W-:Y:S02]  /*2610*/  ISETP.GT.U32.AND P2, PT, R0, R11, PT ;  /* 0x0000000b0000720c */ /* 0x000fe40003f44070 */
[----:B------:R-:W-:-:S05]  /*2620*/  IABS R2, R45 ;  /* 0x0000002d00027213 */ /* 0x000fca0000000000 */
[----:B------:R-:W-:-:S04]  /*2630*/  @!P1 IMAD.IADD R14, R14, 0x1, -R0 ;  /* 0x000000010e0e9824 */ /* 0x000fc800078e0a00 */
[--C-:B------:R-:W-:Y:S01]  /*2640*/  @!P3 IMAD.IADD R9, R9, 0x1, -R0.reuse ;  /* 0x000000010909b824 */ /* 0x100fe200078e0a00 */
[----:B------:R-:W-:Y:S01]  /*2650*/  IABS R10, R46 ;  /* 0x0000002e000a7213 */ /* 0x000fe20000000000 */
[----:B------:R-:W-:Y:S01]  /*2660*/  @!P2 IMAD.IADD R11, R11, 0x1, -R0 ;  /* 0x000000010b0ba824 */ /* 0x000fe200078e0a00 */
[C---:B------:R-:W-:Y:S02]  /*2670*/  ISETP.GT.U32.AND P3, PT, R0.reuse, R14, PT ;  /* 0x0000000e0000720c */ /* 0x040fe40003f64070 */
[----:B------:R-:W-:Y:S01]  /*2680*/  ISETP.GT.U32.AND P2, PT, R0, R9, PT ;  /* 0x000000090000720c */ /* 0x000fe20003f44070 */
[----:B------:R-:W-:Y:S01]  /*2690*/  IMAD.HI.U32 R5, R12, R2, RZ ;  /* 0x000000020c057227 */ /* 0x000fe200078e00ff */
[----:B------:R-:W-:-:S03]  /*26a0*/  ISETP.GT.U32.AND P6, PT, R0, R11, PT ;  /* 0x0000000b0000720c */ /* 0x000fc60003fc4070 */
[----:B------:R-:W-:Y:S01]  /*26b0*/  IMAD.HI.U32 R4, R12, R10, RZ ;  /* 0x0000000a0c047227 */ /* 0x000fe200078e00ff */
[----:B------:R-:W-:-:S03]  /*26c0*/  IABS R7, R47 ;  /* 0x0000002f00077213 */ /* 0x000fc60000000000 */
[----:B------:R-:W-:Y:S02]  /*26d0*/  IMAD.MOV R5, RZ, RZ, -R5 ;  /* 0x000000ffff057224 */ /* 0x000fe400078e0a05 */
[----:B------:R-:W-:Y:S02]  /*26e0*/  IMAD.MOV R4, RZ, RZ, -R4 ;  /* 0x000000ffff047224 */ /* 0x000fe400078e0a04 */
[----:B------:R-:W-:Y:S01]  /*26f0*/  IMAD R2, R0, R5, R2 ;  /* 0x0000000500027224 */ /* 0x000fe200078e0202 */
[----:B------:R-:W-:Y:S01]  /*2700*/  ISETP.GE.AND P1, PT, R60, RZ, PT ;  /* 0x000000ff3c00720c */ /* 0x000fe20003f26270 */
[----:B------:R-:W-:Y:S01]  /*2710*/  IMAD R4, R0, R4, R10 ;  /* 0x0000000400047224 */ /* 0x000fe200078e020a */
[----:B------:R-:W-:Y:S01]  /*2720*/  IABS R5, R41 ;  /* 0x0000002900057213 */ /* 0x000fe20000000000 */
[--C-:B------:R-:W-:Y:S02]  /*2730*/  @!P3 IMAD.IADD R14, R14, 0x1, -R0.reuse ;  /* 0x000000010e0eb824 */ /* 0x100fe400078e0a00 */
[----:B------:R-:W-:Y:S01]  /*2740*/  @!P2 IMAD.IADD R9, R9, 0x1, -R0 ;  /* 0x000000010909a824 */ /* 0x000fe200078e0a00 */
[----:B------:R-:W-:Y:S01]  /*2750*/  ISETP.GE.AND P2, PT, R61, RZ, PT ;  /* 0x000000ff3d00720c */ /* 0x000fe20003f46270 */
[----:B------:R-:W-:Y:S01]  /*2760*/  IMAD.HI.U32 R8, R12, R7, RZ ;  /* 0x000000070c087227 */ /* 0x000fe200078e00ff */
[----:B------:R-:W-:-:S03]  /*2770*/  ISETP.GT.U32.AND P3, PT, R0, R2, PT ;  /* 0x000000020000720c */ /* 0x000fc60003f64070 */
[----:B------:R-:W-:Y:S01]  /*2780*/  @!P6 IMAD.IADD R11, R11, 0x1, -R0 ;  /* 0x000000010b0be824 */ /* 0x000fe200078e0a00 */
[C---:B------:R-:W-:Y:S01]  /*2790*/  ISETP.GT.U32.AND P6, PT, R0.reuse, R4, PT ;  /* 0x000000040000720c */ /* 0x040fe20003fc4070 */
[----:B------:R-:W-:Y:S01]  /*27a0*/  @!P4 IMAD.MOV R14, RZ, RZ, -R14 ;  /* 0x000000ffff0ec224 */ /* 0x000fe200078e0a0e */
[----:B------:R-:W-:Y:S01]  /*27b0*/  ISETP.GT.U32.AND P4, PT, R0, R6, PT ;  /* 0x000000060000720c */ /* 0x000fe20003f84070 */
[----:B------:R-:W-:Y:S02]  /*27c0*/  IMAD.MOV R8, RZ, RZ, -R8 ;  /* 0x000000ffff087224 */ /* 0x000fe400078e0a08 */
[----:B------:R-:W-:-:S04]  /*27d0*/  IMAD.HI.U32 R10, R12, R5, RZ ;  /* 0x000000050c0a7227 */ /* 0x000fc800078e00ff */
[----:B0-----:R-:W-:Y:S02]  /*27e0*/  IMAD.MOV.U32 R3, RZ, RZ, R9 ;  /* 0x000000ffff037224 */ /* 0x001fe400078e0009 */
[C---:B------:R-:W-:Y:S02]  /*27f0*/  IMAD R7, R0.reuse, R8, R7 ;  /* 0x0000000800077224 */ /* 0x040fe400078e0207 */
[----:B------:R-:W-:Y:S02]  /*2800*/  IMAD.MOV R10, RZ, RZ, -R10 ;  /* 0x000000ffff0a7224 */ /* 0x000fe400078e0a0a */
[----:B------:R-:W-:Y:S02]  /*2810*/  IMAD.MOV.U32 R9, RZ, RZ, R11 ;  /* 0x000000ffff097224 */ /* 0x000fe400078e000b */
[----:B------:R-:W-:Y:S02]  /*2820*/  @!P1 IMAD.MOV R3, RZ, RZ, -R3 ;  /* 0x000000ffff039224 */ /* 0x000fe400078e0a03 */
[----:B------:R-:W-:Y:S01]  /*2830*/  @!P2 IMAD.MOV R9, RZ, RZ, -R9 ;  /* 0x000000ffff09a224 */ /* 0x000fe200078e0a09 */
[C---:B------:R-:W-:Y:S01]  /*2840*/  ISETP.GT.U32.AND P2, PT, R0.reuse, R7, PT ;  /* 0x000000070000720c */ /* 0x040fe20003f44070 */
[----:B------:R-:W-:Y:S01]  /*2850*/  IMAD R5, R0, R10, R5 ;  /* 0x0000000a00057224 */ /* 0x000fe200078e0205 */
[----:B------:R-:W-:Y:S01]  /*2860*/  STL [R1+0xf4], R14 ;  /* 0x0000f40e01007387 */ /* 0x000fe20000100800 */
[----:B------:R-:W-:-:S02]  /*2870*/  @!P3 IMAD.IADD R2, R2, 0x1, -R0 ;  /* 0x000000010202b824 */ /* 0x000fc400078e0a00 */
[--C-:B------:R-:W-:Y:S01]  /*2880*/  @!P6 IMAD.IADD R4, R4, 0x1, -R0.reuse ;  /* 0x000000010404e824 */ /* 0x100fe200078e0a00 */
[----:B------:R0:W-:Y:S01]  /*2890*/  STL [R1+0xfc], R3 ;  /* 0x0000fc0301007387 */ /* 0x0001e20000100800 */
[----:B------:R-:W-:Y:S01]  /*28a0*/  @!P4 IMAD.IADD R6, R6, 0x1, -R0 ;  /* 0x000000010606c824 */ /* 0x000fe200078e0a00 */
[C---:B------:R-:W-:Y:S02]  /*28b0*/  ISETP.GT.U32.AND P4, PT, R0.reuse, R5, PT ;  /* 0x000000050000720c */ /* 0x040fe40003f84070 */
[C---:B------:R-:W-:Y:S02]  /*28c0*/  ISETP.GT.U32.AND P1, PT, R0.reuse, R2, PT ;  /* 0x000000020000720c */ /* 0x040fe40003f24070 */
[----:B------:R-:W-:Y:S01]  /*28d0*/  ISETP.GT.U32.AND P6, PT, R0, R4, PT ;  /* 0x000000040000720c */ /* 0x000fe20003fc4070 */
[----:B0-----:R-:W-:Y:S01]  /*28e0*/  IMAD.MOV.U32 R3, RZ, RZ, R13 ;  /* 0x000000ffff037224 */ /* 0x001fe200078e000d */
[----:B------:R-:W-:-:S03]  /*28f0*/  IABS R8, R42 ;  /* 0x0000002a00087213 */ /* 0x000fc60000000000 */
[----:B------:R-:W-:Y:S01]  /*2900*/  @!P5 IMAD.MOV R3, RZ, RZ, -R3 ;  /* 0x000000ffff03d224 */ /* 0x000fe200078e0a03 */
[----:B------:R0:W-:Y:S01]  /*2910*/  STL [R1+0x108], R9 ;  /* 0x0001080901007387 */ /* 0x0001e20000100800 */
[--C-:B------:R-:W-:Y:S01]  /*2920*/  @!P2 IMAD.IADD R7, R7, 0x1, -R0.reuse ;  /* 0x000000010707a824 */ /* 0x100fe200078e0a00 */
[----:B------:R-:W-:Y:S02]  /*2930*/  ISETP.GE.AND P3, PT, R45, RZ, PT ;  /* 0x000000ff2d00720c */ /* 0x000fe40003f66270 */
[----:B------:R1:W-:Y:S01]  /*2940*/  STL [R1+0x10c], R3 ;  /* 0x00010c0301007387 */ /* 0x0003e20000100800 */
[----:B------:R-:W-:Y:S01]  /*2950*/  ISETP.GE.AND P5, PT, R46, RZ, PT ;  /* 0x000000ff2e00720c */ /* 0x000fe20003fa6270 */
[----:B------:R-:W-:Y:S02]  /*2960*/  @!P4 IMAD.IADD R5, R5, 0x1, -R0 ;  /* 0x000000010505c824 */ /* 0x000fe400078e0a00 */
[----:B0-----:R-:W-:Y:S01]  /*2970*/  IMAD.MOV.U32 R9, RZ, RZ, R8 ;  /* 0x000000ffff097224 */ /* 0x001fe200078e0008 */
[----:B------:R-:W-:Y:S01]  /*2980*/  IABS R11, R43 ;  /* 0x0000002b000b7213 */ /* 0x000fe20000000000 */
[----:B-1----:R-:W-:Y:S01]  /*2990*/  IMAD.MOV.U32 R3, RZ, RZ, R6 ;  /* 0x000000ffff037224 */ /* 0x002fe200078e0006 */
[----:B------:R-:W-:Y:S01]  /*29a0*/  ISETP.GT.U32.AND P4, PT, R0, R7, PT ;  /* 0x000000070000720c */ /* 0x000fe20003f84070 */
[----:B------:R-:W-:-:S04]  /*29b0*/  IMAD.HI.U32 R10, R12, R9, RZ ;  /* 0x000000090c0a7227 */ /* 0x000fc800078e00ff */
[----:B------:R-:W-:Y:S02]  /*29c0*/  @!P0 IMAD.MOV R3, RZ, RZ, -R3 ;  /* 0x000000ffff038224 */ /* 0x000fe400078e0a03 */
[--C-:B------:R-:W-:Y:S02]  /*29d0*/  @!P1 IMAD.IADD R2, R2, 0x1, -R0.reuse ;  /* 0x0000000102029824 */ /* 0x100fe400078e0a00 */
[----:B------:R-:W-:Y:S02]  /*29e0*/  @!P6 IMAD.IADD R4, R4, 0x1, -R0 ;  /* 0x000000010404e824 */ /* 0x000fe400078e0a00 */
[----:B------:R-:W-:Y:S01]  /*29f0*/  IMAD.MOV R6, RZ, RZ, -R10 ;  /* 0x000000ffff067224 */ /* 0x000fe200078e0a0a */
[----:B------:R-:W-:Y:S01]  /*2a00*/  ISETP.GE.AND P6, PT, R41, RZ, PT ;  /* 0x000000ff2900720c */ /* 0x000fe20003fc6270 */
[----:B------:R-:W-:Y:S01]  /*2a10*/  IMAD.MOV.U32 R10, RZ, RZ, R11 ;  /* 0x000000ffff0a7224 */ /* 0x000fe200078e000b */
[----:B------:R0:W-:Y:S01]  /*2a20*/  STL [R1+0x110], R3 ;  /* 0x0001100301007387 */ /* 0x0001e20000100800 */
[----:B------:R-:W-:Y:S01]  /*2a30*/  IMAD.MOV.U32 R11, RZ, RZ, R2 ;  /* 0x000000ffff0b7224 */ /* 0x000fe200078e0002 */
[----:B------:R-:W-:-:S02]  /*2a40*/  IABS R8, R40 ;  /* 0x0000002800087213 */ /* 0x000fc40000000000 */
[----:B------:R-:W-:Y:S01]  /*2a50*/  ISETP.GE.AND P2, PT, R42, RZ, PT ;  /* 0x000000ff2a00720c */ /* 0x000fe20003f46270 */
[----:B------:R-:W-:Y:S01]  /*2a60*/  IMAD.MOV.U32 R42, RZ, RZ, R37 ;  /* 0x000000ffff2a7224 */ /* 0x000fe200078e0025 */
[C---:B------:R-:W-:Y:S01]  /*2a70*/  ISETP.GT.U32.AND P0, PT, R0.reuse, R5, PT ;  /* 0x000000050000720c */ /* 0x040fe20003f04070 */
[----:B------:R-:W-:Y:S01]  /*2a80*/  IMAD.MOV.U32 R37, RZ, RZ, R39 ;  /* 0x000000ffff257224 */ /* 0x000fe200078e0027 */
[----:B------:R-:W-:Y:S01]  /*2a90*/  ISETP.GE.AND P1, PT, R47, RZ, PT ;  /* 0x000000ff2f00720c */ /* 0x000fe20003f26270 */
[----:B0-----:R-:W-:Y:S02]  /*2aa0*/  IMAD.MOV.U32 R3, RZ, RZ, R4 ;  /* 0x000000ffff037224 */ /* 0x001fe400078e0004 */
[----:B------:R-:W-:Y:S02]  /*2ab0*/  @!P3 IMAD.MOV R11, RZ, RZ, -R11 ;  /* 0x000000ffff0bb224 */ /* 0x000fe400078e0a0b */
[----:B------:R-:W-:Y:S02]  /*2ac0*/  IMAD R6, R0, R6, R9 ;  /* 0x0000000600067224 */ /* 0x000fe400078e0209 */
[----:B------:R-:W-:-:S02]  /*2ad0*/  @!P5 IMAD.MOV R3, RZ, RZ, -R3 ;  /* 0x000000ffff03d224 */ /* 0x000fc400078e0a03 */
[----:B------:R-:W-:-:S04]  /*2ae0*/  IMAD.HI.U32 R9, R12, R8, RZ ;  /* 0x000000080c097227 */ /* 0x000fc800078e00ff */
[----:B------:R-:W-:Y:S01]  /*2af0*/  @!P4 IMAD.IADD R7, R7, 0x1, -R0 ;  /* 0x000000010707c824 */ /* 0x000fe200078e0a00 */
[----:B------:R-:W-:Y:S01]  /*2b00*/  ISETP.GE.AND P4, PT, R43, RZ, PT ;  /* 0x000000ff2b00720c */ /* 0x000fe20003f86270 */
[----:B------:R-:W-:-:S04]  /*2b10*/  IMAD.HI.U32 R2, R12, R10, RZ ;  /* 0x0000000a0c027227 */ /* 0x000fc800078e00ff */
[----:B------:R-:W-:Y:S02]  /*2b20*/  IMAD.MOV R9, RZ, RZ, -R9 ;  /* 0x000000ffff097224 */ /* 0x000fe400078e0a09 */
[----:B------:R-:W-:Y:S02]  /*2b30*/  IMAD.MOV R4, RZ, RZ, -R2 ;  /* 0x000000ffff047224 */ /* 0x000fe400078e0a02 */
[----:B------:R-:W-:Y:S02]  /*2b40*/  IMAD R2, R0, R9, R8 ;  /* 0x0000000900027224 */ /* 0x000fe400078e0208 */
[----:B------:R-:W-:Y:S02]  /*2b50*/  @!P0 IMAD.IADD R5, R5, 0x1, -R0 ;  /* 0x0000000105058824 */ /* 0x000fe400078e0a00 */
[----:B---3--:R-:W-:Y:S02]  /*2b60*/  IMAD.MOV.U32 R39, RZ, RZ, R30 ;  /* 0x000000ffff277224 */ /* 0x008fe400078e001e */
[----:B------:R-:W-:-:S02]  /*2b70*/  IMAD.MOV.U32 R30, RZ, RZ, R25 ;  /* 0x000000ffff1e7224 */ /* 0x000fc400078e0019 */
[----:B------:R-:W-:Y:S02]  /*2b80*/  IMAD.MOV.U32 R25, RZ, RZ, R23 ;  /* 0x000000ffff197224 */ /* 0x000fe400078e0017 */
[----:B--2---:R-:W-:Y:S02]  /*2b90*/  IMAD.MOV.U32 R41, RZ, RZ, R36 ;  /* 0x000000ffff297224 */ /* 0x004fe400078e0024 */
[----:B------:R-:W-:Y:S02]  /*2ba0*/  IMAD.MOV.U32 R36, RZ, RZ, R38 ;  /* 0x000000ffff247224 */ /* 0x000fe400078e0026 */
[----:B------:R-:W-:Y:S02]  /*2bb0*/  IMAD.MOV.U32 R38, RZ, RZ, R28 ;  /* 0x000000ffff267224 */ /* 0x000fe400078e001c */
[----:B------:R-:W-:Y:S02]  /*2bc0*/  IMAD.MOV.U32 R28, RZ, RZ, R31 ;  /* 0x000000ffff1c7224 */ /* 0x000fe400078e001f */
[----:B------:R-:W-:-:S02]  /*2bd0*/  IMAD.MOV.U32 R31, RZ, RZ, R26 ;  /* 0x000000ffff1f7224 */ /* 0x000fc400078e001a */
[----:B------:R-:W2:Y:S01]  /*2be0*/  LDL.LU R26, [R1+0xa8] ;  /* 0x0000a800011a7983 */ /* 0x000ea20000300800 */
[----:B------:R-:W-:-:S03]  /*2bf0*/  IMAD.MOV.U32 R43, RZ, RZ, R36 ;  /* 0x000000ffff2b7224 */ /* 0x000fc600078e0024 */
[----:B------:R-:W3:Y:S01]  /*2c00*/  LDL.LU R23, [R1+0xac] ;  /* 0x0000ac0001177983 */ /* 0x000ee20000300800 */
[----:B------:R-:W-:-:S03]  /*2c10*/  IMAD.MOV.U32 R36, RZ, RZ, R37 ;  /* 0x000000ffff247224 */ /* 0x000fc600078e0025 */
[----:B------:R-:W2:Y:S01]  /*2c20*/  LDL.LU R44, [R1+0x30] ;  /* 0x00003000012c7983 */ /* 0x000ea20000300800 */
[----:B------:R-:W-:-:S03]  /*2c30*/  IMAD.MOV.U32 R37, RZ, RZ, R38 ;  /* 0x000000ffff257224 */ /* 0x000fc600078e0026 */
[----:B------:R-:W-:Y:S01]  /*2c40*/  STL [R1+0x118], R11 ;  /* 0x0001180b01007387 */ /* 0x000fe20000100800 */
[----:B------:R-:W-:-:S03]  /*2c50*/  IMAD.MOV.U32 R38, RZ, RZ, R39 ;  /* 0x000000ffff267224 */ /* 0x000fc600078e0027 */
[----:B------:R0:W-:Y:S01]  /*2c60*/  STL [R1+0x11c], R3 ;  /* 0x00011c0301007387 */ /* 0x0001e20000100800 */
[----:B------:R-:W-:Y:S01]  /*2c70*/  IMAD.MOV.U32 R39, RZ, RZ, R28 ;  /* 0x000000ffff277224 */ /* 0x000fe200078e001c */
[----:B------:R-:W-:Y:S01]  /*2c80*/  ISETP.GE.AND P0, PT, R43, RZ, PT ;  /* 0x000000ff2b00720c */ /* 0x000fe20003f06270 */
[----:B------:R-:W-:Y:S01]  /*2c90*/  IMAD.MOV.U32 R28, RZ, RZ, R29 ;  /* 0x000000ffff1c7224 */ /* 0x000fe200078e001d */
[----:B------:R-:W-:Y:S01]  /*2ca0*/  IABS R9, R43 ;  /* 0x0000002b00097213 */ /* 0x000fe20000000000 */
[----:B------:R-:W-:Y:S02]  /*2cb0*/  IMAD.MOV.U32 R43, RZ, RZ, R36 ;  /* 0x000000ffff2b7224 */ /* 0x000fe400078e0024 */
[----:B0-----:R-:W-:Y:S02]  /*2cc0*/  IMAD.MOV.U32 R3, RZ, RZ, R7 ;  /* 0x000000ffff037224 */ /* 0x001fe400078e0007 */
[----:B------:R-:W-:Y:S02]  /*2cd0*/  IMAD.MOV.U32 R36, RZ, RZ, R37 ;  /* 0x000000ffff247224 */ /* 0x000fe400078e0025 */
[----:B------:R-:W-:-:S02]  /*2ce0*/  @!P1 IMAD.MOV R3, RZ, RZ, -R3 ;  /* 0x000000ffff039224 */ /* 0x000fc400078e0a03 */
[----:B------:R-:W-:Y:S02]  /*2cf0*/  IMAD.MOV.U32 R29, RZ, RZ, R34 ;  /* 0x000000ffff1d7224 */ /* 0x000fe400078e0022 */
[----:B------:R-:W-:Y:S01]  /*2d00*/  IMAD.MOV.U32 R37, RZ, RZ, R38 ;  /* 0x000000ffff257224 */ /* 0x000fe200078e0026 */
[----:B------:R-:W2:Y:S01]  /*2d10*/  LDL.LU R34, [R1+0xb8] ;  /* 0x0000b80001227983 */ /* 0x000ea20000300800 */
[----:B------:R-:W-:Y:S02]  /*2d20*/  IMAD.MOV.U32 R38, RZ, RZ, R39 ;  /* 0x000000ffff267224 */ /* 0x000fe400078e0027 */
[----:B------:R-:W-:Y:S01]  /*2d30*/  IMAD.MOV.U32 R39, RZ, RZ, R28 ;  /* 0x000000ffff277224 */ /* 0x000fe200078e001c */
[----:B------:R0:W-:Y:S04]  /*2d40*/  STL [R1+0x144], R3 ;  /* 0x0001440301007387 */ /* 0x0001e80000100800 */
[----:B------:R-:W2:Y:S01]  /*2d50*/  LDL.LU R28, [R1+0x74] ;  /* 0x00007400011c7983 */ /* 0x000ea20000300800 */
[----:B------:R-:W-:Y:S01]  /*2d60*/  ISETP.GT.U32.AND P3, PT, R0, R6, PT ;  /* 0x000000060000720c */ /* 0x000fe20003f64070 */
[----:B------:R-:W-:-:S02]  /*2d70*/  IMAD.MOV.U32 R46, RZ, RZ, R36 ;  /* 0x000000ffff2e7224 */ /* 0x000fc400078e0024 */
[----:B------:R-:W-:Y:S02]  /*2d80*/  IMAD.MOV.U32 R36, RZ, RZ, R37 ;  /* 0x000000ffff247224 */ /* 0x000fe400078e0025 */
[----:B------:R-:W-:Y:S02]  /*2d90*/  IMAD.MOV.U32 R37, RZ, RZ, R38 ;  /* 0x000000ffff257224 */ /* 0x000fe400078e0026 */
[----:B------:R-:W-:Y:S01]  /*2da0*/  IMAD.MOV.U32 R38, RZ, RZ, R39 ;  /* 0x000000ffff267224 */ /* 0x000fe200078e0027 */
[----:B------:R-:W-:Y:S01]  /*2db0*/  IABS R11, R43 ;  /* 0x0000002b000b7213 */ /* 0x000fe20000000000 */
[----:B------:R-:W-:Y:S02]  /*2dc0*/  IMAD.MOV.U32 R39, RZ, RZ, R18 ;  /* 0x000000ffff277224 */ /* 0x000fe400078e0012 */
[----:B------:R-:W3:Y:S02]  /*2dd0*/  LDL.LU R18, [R1+0xd0] ;  /* 0x0000d00001127983 */ /* 0x000ee40000300800 */
[----:B------:R-:W-:Y:S01]  /*2de0*/  @!P3 IMAD.IADD R6, R6, 0x1, -R0 ;  /* 0x000000010606b824 */ /* 0x000fe200078e0a00 */
[----:B------:R-:W-:-:S02]  /*2df0*/  ISETP.GE.AND P3, PT, R43, RZ, PT ;  /* 0x000000ff2b00720c */ /* 0x000fc40003f66270 */
[----:B------:R-:W3:Y:S02]  /*2e00*/  LDL.LU R43, [R1+0x38] ;  /* 0x00003800012b7983 */ /* 0x000ee40000300800 */
[----:B------:R-:W-:Y:S01]  /*2e10*/  ISETP.GT.U32.AND P1, PT, R0, R6, PT ;  /* 0x000000060000720c */ /* 0x000fe20003f24070 */
[----:B0-----:R-:W-:Y:S01]  /*2e20*/  IMAD.MOV.U32 R3, RZ, RZ, R5 ;  /* 0x000000ffff037224 */ /* 0x001fe200078e0005 */
[----:B------:R-:W3:Y:S03]  /*2e30*/  LDL.LU R45, [R1+0x3c] ;  /* 0x00003c00012d7983 */ /* 0x000ee60000300800 */
[----:B------:R-:W-:-:S05]  /*2e40*/  @!P6 IMAD.MOV R3, RZ, RZ, -R3 ;  /* 0x000000ffff03e224 */ /* 0x000fca00078e0a03 */
[----:B------:R0:W-:Y:S03]  /*2e50*/  STL [R1+0x140], R3 ;  /* 0x0001400301007387 */ /* 0x0001e60000100800 */
[----:B------:R-:W-:Y:S01]  /*2e60*/  @!P1 IMAD.IADD R6, R6, 0x1, -R0 ;  /* 0x0000000106069824 */ /* 0x000fe200078e0a00 */
[----:B------:R-:W-:-:S03]  /*2e70*/  ISETP.GE.AND P5, PT, R40, RZ, PT ;  /* 0x000000ff2800720c */ /* 0x000fc60003fa6270 */
[----:B0-----:R-:W-:Y:S02]  /*2e80*/  IMAD.MOV.U32 R3, RZ, RZ, R6 ;  /* 0x000000ffff037224 */ /* 0x001fe400078e0006 */
[----:B------:R-:W-:Y:S02]  /*2e90*/  IMAD.MOV.U32 R40, RZ, RZ, R36 ;  /* 0x000000ffff287224 */ /* 0x000fe400078e0024 */
[----:B------:R-:W-:Y:S02]  /*2ea0*/  @!P2 IMAD.MOV R3, RZ, RZ, -R3 ;  /* 0x000000ffff03a224 */ /* 0x000fe400078e0a03 */
[----:B------:R-:W-:-:S03]  /*2eb0*/  IMAD.MOV.U32 R36, RZ, RZ, R38 ;  /* 0x000000ffff247224 */ /* 0x000fc600078e0026 */
[----:B------:R0:W-:Y:S01]  /*2ec0*/  STL [R1+0x13c], R3 ;  /* 0x00013c0301007387 */ /* 0x0001e20000100800 */
[----:B------:R-:W-:Y:S01]  /*2ed0*/  ISETP.GT.U32.AND P6, PT, R0, R2, PT ;  /* 0x000000020000720c */ /* 0x000fe20003fc4070 */
[----:B------:R-:W-:-:S04]  /*2ee0*/  IMAD.HI.U32 R13, R12, R9, RZ ;  /* 0x000000090c0d7227 */ /* 0x000fc800078e00ff */
[----:B------:R-:W-:Y:S02]  /*2ef0*/  IMAD.MOV R13, RZ, RZ, -R13 ;  /* 0x000000ffff0d7224 */ /* 0x000fe400078e0a0d */
[C---:B------:R-:W-:Y:S02]  /*2f00*/  IMAD R8, R0.reuse, R4, R10 ;  /* 0x0000000400087224 */ /* 0x040fe400078e020a */
[----:B------:R-:W-:-:S04]  /*2f10*/  IMAD R9, R0, R13, R9 ;  /* 0x0000000d00097224 */ /* 0x000fc800078e0209 */
[----:B------:R-:W-:Y:S02]  /*2f20*/  @!P6 IMAD.IADD R2, R2, 0x1, -R0 ;  /* 0x000000010202e824 */ /* 0x000fe400078e0a00 */
[----:B--2---:R-:W-:Y:S02]  /*2f30*/  IMAD.MOV.U32 R38, RZ, RZ, R28 ;  /* 0x000000ffff267224 */ /* 0x004fe400078e001c */
[----:B------:R-:W-:Y:S02]  /*2f40*/  IMAD.MOV.U32 R28, RZ, RZ, R59 ;  /* 0x000000ffff1c7224 */ /* 0x000fe400078e003b */
[----:B------:R-:W2:Y:S01]  /*2f50*/  LDL.LU R59, [R1+0x7c] ;  /* 0x00007c00013b7983 */ /* 0x000ea20000300800 */
[C---:B------:R-:W-:Y:S02]  /*2f60*/  ISETP.GT.U32.AND P6, PT, R0.reuse, R9, PT ;  /* 0x000000090000720c */ /* 0x040fe40003fc4070 */
[----:B------:R-:W-:Y:S01]  /*2f70*/  ISETP.GT.U32.AND P1, PT, R0, R8, PT ;  /* 0x000000080000720c */ /* 0x000fe20003f24070 */
[----:B------:R-:W-:Y:S01]  /*2f80*/  IMAD.HI.U32 R4, R12, R11, RZ ;  /* 0x0000000b0c047227 */ /* 0x000fe200078e00ff */
[----:B------:R-:W-:-:S03]  /*2f90*/  IABS R5, R42 ;  /* 0x0000002a00057213 */ /* 0x000fc60000000000 */
[----:B------:R-:W-:-:S06]  /*2fa0*/  IMAD.MOV R4, RZ, RZ, -R4 ;  /* 0x000000ffff047224 */ /* 0x000fcc00078e0a04 */
[--C-:B------:R-:W-:Y:S02]  /*2fb0*/  @!P6 IMAD.IADD R9, R9, 0x1, -R0.reuse ;  /* 0x000000010909e824 */ /* 0x100fe400078e0a00 */
[----:B------:R-:W-:Y:S01]  /*2fc0*/  @!P1 IMAD.IADD R8, R8, 0x1, -R0 ;  /* 0x0000000108089824 */ /* 0x000fe200078e0a00 */
[C---:B------:R-:W-:Y:S01]  /*2fd0*/  ISETP.GT.U32.AND P1, PT, R0.reuse, R2, PT ;  /* 0x000000020000720c */ /* 0x040fe20003f24070 */
[C---:B------:R-:W-:Y:S01]  /*2fe0*/  IMAD R11, R0.reuse, R4, R11 ;  /* 0x00000004000b7224 */ /* 0x040fe200078e020b */
[----:B------:R-:W-:Y:S01]  /*2ff0*/  ISETP.GT.U32.AND P6, PT, R0, R9, PT ;  /* 0x000000090000720c */ /* 0x000fe20003fc4070 */
[----:B------:R-:W-:Y:S01]  /*3000*/  IMAD.HI.U32 R4, R12, R5, RZ ;  /* 0x000000050c047227 */ /* 0x000fe200078e00ff */
[----:B------:R-:W-:-:S03]  /*3010*/  IABS R10, R41 ;  /* 0x00000029000a7213 */ /* 0x000fc60000000000 */
[----:B------:R-:W-:Y:S01]  /*3020*/  IMAD.MOV R4, RZ, RZ, -R4 ;  /* 0x000000ffff047224 */ /* 0x000fe200078e0a04 */
[----:B------:R-:W-:Y:S01]  /*3030*/  ISETP.GT.U32.AND P2, PT, R0, R8, PT ;  /* 0x000000080000720c */ /* 0x000fe20003f44070 */
[----:B------:R-:W-:-:S04]  /*3040*/  IMAD.HI.U32 R14, R12, R10, RZ ;  /* 0x0000000a0c0e7227 */ /* 0x000fc800078e00ff */
[----:B------:R-:W-:Y:S02]  /*3050*/  IMAD R5, R0, R4, R5 ;  /* 0x0000000400057224 */ /* 0x000fe400078e0205 */
[----:B------:R-:W-:Y:S02]  /*3060*/  @!P1 IMAD.IADD R2, R2, 0x1, -R0 ;  /* 0x0000000102029824 */ /* 0x000fe400078e0a00 */
[----:B------:R-:W-:Y:S02]  /*3070*/  IMAD.MOV R14, RZ, RZ, -R14 ;  /* 0x000000ffff0e7224 */ /* 0x000fe400078e0a0e */
[----:B------:R-:W-:Y:S01]  /*3080*/  @!P6 IMAD.IADD R9, R9, 0x1, -R0 ;  /* 0x000000010909e824 */ /* 0x000fe200078e0a00 */
[C---:B------:R-:W-:Y:S01]  /*3090*/  ISETP.GT.U32.AND P6, PT, R0.reuse, R5, PT ;  /* 0x000000050000720c */ /* 0x040fe20003fc4070 */
[----:B0-----:R-:W-:Y:S02]  /*30a0*/  IMAD.MOV.U32 R3, RZ, RZ, R2 ;  /* 0x000000ffff037224 */ /* 0x001fe400078e0002 */
[----:B------:R-:W-:Y:S01]  /*30b0*/  IMAD R10, R0, R14, R10 ;  /* 0x0000000e000a7224 */ /* 0x000fe200078e020a */
[----:B---3--:R-:W-:Y:S01]  /*30c0*/  IABS R14, R43 ;  /* 0x0000002b000e7213 */ /* 0x008fe20000000000 */
[----:B------:R-:W-:-:S02]  /*30d0*/  IMAD.MOV.U32 R47, RZ, RZ, R37 ;  /* 0x000000ffff2f7224 */ /* 0x000fc400078e0025 */
[----:B------:R-:W-:Y:S02]  /*30e0*/  IMAD.MOV.U32 R37, RZ, RZ, R32 ;  /* 0x000000ffff257224 */ /* 0x000fe400078e0020 */
[----:B------:R-:W-:Y:S02]  /*30f0*/  IMAD.MOV.U32 R32, RZ, RZ, R33 ;  /* 0x000000ffff207224 */ /* 0x000fe400078e0021 */
[----:B------:R-:W-:Y:S02]  /*3100*/  @!P5 IMAD.MOV R3, RZ, RZ, -R3 ;  /* 0x000000ffff03d224 */ /* 0x000fe400078e0a03 */
[----:B------:R-:W-:Y:S02]  /*3110*/  IMAD.MOV.U32 R33, RZ, RZ, R20 ;  /* 0x000000ffff217224 */ /* 0x000fe400078e0014 */
[----:B------:R-:W-:Y:S02]  /*3120*/  IMAD.MOV.U32 R20, RZ, RZ, R48 ;  /* 0x000000ffff147224 */ /* 0x000fe400078e0030 */
[----:B------:R-:W-:-:S02]  /*3130*/  @!P2 IMAD.IADD R8, R8, 0x1, -R0 ;  /* 0x000000010808a824 */ /* 0x000fc400078e0a00 */
[----:B------:R-:W-:Y:S02]  /*3140*/  IMAD.MOV.U32 R48, RZ, RZ, R49 ;  /* 0x000000ffff307224 */ /* 0x000fe400078e0031 */
[----:B------:R-:W-:Y:S01]  /*3150*/  IMAD.MOV.U32 R6, RZ, RZ, R14 ;  /* 0x000000ffff067224 */ /* 0x000fe200078e000e */
[----:B------:R-:W3:Y:S01]  /*3160*/  LDL.LU R49, [R1+0xdc] ;  /* 0x0000dc0001317983 */ /* 0x000ee20000300800 */
[----:B------:R-:W-:-:S03]  /*3170*/  ISETP.GT.U32.AND P1, PT, R0, R11, PT ;  /* 0x0000000b0000720c */ /* 0x000fc60003f24070 */
[----:B------:R0:W-:Y:S01]  /*3180*/  STL [R1+0x138], R3 ;  /* 0x0001380301007387 */ /* 0x0001e20000100800 */
[----:B------:R-:W-:-:S04]  /*3190*/  IMAD.HI.U32 R15, R12, R6, RZ ;  /* 0x000000060c0f7227 */ /* 0x000fc800078e00ff */
[----:B------:R-:W-:Y:S02]  /*31a0*/  @!P6 IMAD.IADD R5, R5, 0x1, -R0 ;  /* 0x000000010505e824 */ /* 0x000fe400078e0a00 */
[----:B0-----:R-:W-:Y:S02]  /*31b0*/  IMAD.MOV.U32 R3, RZ, RZ, R8 ;  /* 0x000000ffff037224 */ /* 0x001fe400078e0008 */
[----:B------:R-:W-:Y:S02]  /*31c0*/  IMAD.MOV R15, RZ, RZ, -R15 ;  /* 0x000000ffff0f7224 */ /* 0x000fe400078e0a0f */
[----:B------:R-:W-:Y:S01]  /*31d0*/  @!P4 IMAD.MOV R3, RZ, RZ, -R3 ;  /* 0x000000ffff03c224 */ /* 0x000fe200078e0a03 */
[C---:B------:R-:W-:Y:S01]  /*31e0*/  ISETP.GT.U32.AND P4, PT, R0.reuse, R5, PT ;  /* 0x000000050000720c */ /* 0x040fe20003f84070 */
[----:B------:R-:W-:-:S03]  /*31f0*/  IMAD R6, R0, R15, R6 ;  /* 0x0000000f00067224 */ /* 0x000fc600078e0206 */
[----:B------:R0:W-:Y:S01]  /*3200*/  STL [R1+0x134], R3 ;  /* 0x0001340301007387 */ /* 0x0001e20000100800 */
[----:B------:R-:W-:Y:S01]  /*3210*/  @!P1 IMAD.IADD R11, R11, 0x1, -R0 ;  /* 0x000000010b0b9824 */ /* 0x000fe200078e0a00 */
[----:B------:R-:W-:Y:S01]  /*3220*/  ISETP.GE.AND P1, PT, R41, RZ, PT ;  /* 0x000000ff2900720c */ /* 0x000fe20003f26270 */
        /* <DEDUP_REMOVED lines=10> */
[----:B------:R-:W-:Y:S02]  /*32d0*/  IMAD.MOV.U32 R36, RZ, RZ, R37 ;  /* 0x000000ffff247224 */ /* 0x000fe400078e0025 */
[----:B------:R-:W-:Y:S02]  /*32e0*/  IMAD.MOV.U32 R37, RZ, RZ, R38 ;  /* 0x000000ffff257224 */ /* 0x000fe400078e0026 */
[----:B------:R-:W-:Y:S01]  /*32f0*/  @!P0 IMAD.IADD R6, R6, 0x1, -R0 ;  /* 0x0000000106068824 */ /* 0x000fe200078e0a00 */
[----:B------:R-:W-:Y:S01]  /*3300*/  ISETP.GE.AND P0, PT, R43, RZ, PT ;  /* 0x000000ff2b00720c */ /* 0x000fe20003f06270 */
[----:B------:R0:W-:Y:S01]  /*3310*/  STL [R1+0x130], R3 ;  /* 0x0001300301007387 */ /* 0x0001e20000100800 */
[----:B------:R-:W-:Y:S02]  /*3320*/  IMAD.MOV.U32 R43, RZ, RZ, R36 ;  /* 0x000000ffff2b7224 */ /* 0x000fe400078e0024 */
[----:B------:R-:W-:Y:S01]  /*3330*/  IMAD.MOV.U32 R36, RZ, RZ, R37 ;  /* 0x000000ffff247224 */ /* 0x000fe200078e0025 */
[----:B------:R-:W-:Y:S01]  /*3340*/  IABS R7, R44 ;  /* 0x0000002c00077213 */ /* 0x000fe20000000000 */
[----:B--2---:R-:W-:-:S02]  /*3350*/  IMAD.MOV.U32 R29, RZ, RZ, R59 ;  /* 0x000000ffff1d7224 */ /* 0x004fc400078e003b */
[----:B------:R-:W2:Y:S02]  /*3360*/  LDL.LU R59, [R1+0x9c] ;  /* 0x00009c00013b7983 */ /* 0x000ea40000300800 */
[----:B------:R-:W-:Y:S02]  /*3370*/  IMAD.MOV.U32 R38, RZ, RZ, R29 ;  /* 0x000000ffff267224 */ /* 0x000fe400078e001d */
[----:B------:R-:W-:Y:S02]  /*3380*/  IMAD.MOV.U32 R29, RZ, RZ, R30 ;  /* 0x000000ffff1d7224 */ /* 0x000fe400078e001e */
[----:B------:R-:W-:Y:S02]  /*3390*/  IMAD.MOV.U32 R30, RZ, RZ, R31 ;  /* 0x000000ffff1e7224 */ /* 0x000fe400078e001f */
[----:B------:R-:W-:Y:S02]  /*33a0*/  IMAD.MOV.U32 R31, RZ, RZ, R25 ;  /* 0x000000ffff1f7224 */ /* 0x000fe400078e0019 */
[----:B------:R-:W-:-:S02]  /*33b0*/  IMAD.MOV.U32 R25, RZ, RZ, R32 ;  /* 0x000000ffff197224 */ /* 0x000fc400078e0020 */
[----:B------:R-:W-:Y:S02]  /*33c0*/  IMAD.MOV.U32 R32, RZ, RZ, R34 ;  /* 0x000000ffff207224 */ /* 0x000fe400078e0022 */
[----:B------:R-:W-:Y:S02]  /*33d0*/  IMAD.MOV.U32 R34, RZ, RZ, R57 ;  /* 0x000000ffff227224 */ /* 0x000fe400078e0039 */
[----:B------:R-:W2:Y:S01]  /*33e0*/  LDL.LU R57, [R1+0xec] ;  /* 0x0000ec0001397983 */ /* 0x000ea20000300800 */
[----:B------:R-:W-:-:S03]  /*33f0*/  IMAD.MOV.U32 R37, RZ, RZ, R38 ;  /* 0x000000ffff257224 */ /* 0x000fc600078e0026 */
[----:B------:R-:W2:Y:S01]  /*3400*/  LDL.LU R38, [R1+0x80] ;  /* 0x0000800001267983 */ /* 0x000ea20000300800 */
[----:B------:R-:W-:-:S04]  /*3410*/  IMAD.HI.U32 R13, R12, R7, RZ ;  /* 0x000000070c0d7227 */ /* 0x000fc800078e00ff */
[----:B------:R-:W-:Y:S01]  /*3420*/  IMAD.MOV R13, RZ, RZ, -R13 ;  /* 0x000000ffff0d7224 */ /* 0x000fe200078e0a0d */
[----:B------:R-:W-:-:S03]  /*3430*/  ISETP.GT.U32.AND P5, PT, R0, R10, PT ;  /* 0x0000000a0000720c */ /* 0x000fc60003fa4070 */
[----:B------:R-:W-:-:S05]  /*3440*/  IMAD R7, R0, R13, R7 ;  /* 0x0000000d00077224 */ /* 0x000fca00078e0207 */
[----:B------:R-:W-:Y:S02]  /*3450*/  ISETP.GT.U32.AND P2, PT, R0, R7, PT ;  /* 0x000000070000720c */ /* 0x000fe40003f44070 */
[----:B------:R-:W-:-:S03]  /*3460*/  IABS R4, R45 ;  /* 0x0000002d00047213 */ /* 0x000fc60000000000 */
[----:B------:R-:W-:Y:S01]  /*3470*/  @!P5 IMAD.IADD R10, R10, 0x1, -R0 ;  /* 0x000000010a0ad824 */ /* 0x000fe200078e0a00 */
[----:B------:R-:W-:Y:S01]  /*3480*/  ISETP.GT.U32.AND P5, PT, R0, R11, PT ;  /* 0x0000000b0000720c */ /* 0x000fe20003fa4070 */
[----:B------:R-:W-:Y:S01]  /*3490*/  IMAD.HI.U32 R14, R12, R4, RZ ;  /* 0x000000040c0e7227 */ /* 0x000fe200078e00ff */
[----:B------:R-:W-:-:S05]  /*34a0*/  IABS R13, R46 ;  /* 0x0000002e000d7213 */ /* 0x000fca0000000000 */
[----:B------:R-:W-:Y:S01]  /*34b0*/  @!P2 IMAD.IADD R7, R7, 0x1, -R0 ;  /* 0x000000010707a824 */ /* 0x000fe200078e0a00 */
[----:B------:R-:W-:Y:S01]  /*34c0*/  ISETP.GT.U32.AND P2, PT, R0, R10, PT ;  /* 0x0000000a0000720c */ /* 0x000fe20003f44070 */
[----:B------:R-:W-:Y:S02]  /*34d0*/  IMAD.MOV R14, RZ, RZ, -R14 ;  /* 0x000000ffff0e7224 */ /* 0x000fe400078e0a0e */
[----:B------:R-:W-:Y:S01]  /*34e0*/  IMAD.HI.U32 R2, R12, R13, RZ ;  /* 0x0000000d0c027227 */ /* 0x000fe200078e00ff */
[----:B------:R-:W-:-:S03]  /*34f0*/  ISETP.GT.U32.AND P6, PT, R0, R7, PT ;  /* 0x000000070000720c */ /* 0x000fc60003fc4070 */
[C---:B------:R-:W-:Y:S01]  /*3500*/  IMAD R4, R0.reuse, R14, R4 ;  /* 0x0000000e00047224 */ /* 0x040fe200078e0204 */
[----:B------:R-:W-:Y:S01]  /*3510*/  IABS R8, R47 ;  /* 0x0000002f00087213 */ /* 0x000fe20000000000 */
[----:B------:R-:W-:Y:S02]  /*3520*/  IMAD.MOV R2, RZ, RZ, -R2 ;  /* 0x000000ffff027224 */ /* 0x000fe400078e0a02 */
[--C-:B------:R-:W-:Y:S01]  /*3530*/  @!P5 IMAD.IADD R11, R11, 0x1, -R0.reuse ;  /* 0x000000010b0bd824 */ /* 0x100fe200078e0a00 */
[----:B------:R-:W-:Y:S01]  /*3540*/  ISETP.GT.U32.AND P5, PT, R0, R4, PT ;  /* 0x000000040000720c */ /* 0x000fe20003fa4070 */
[----:B------:R-:W-:Y:S01]  /*3550*/  @!P2 IMAD.IADD R10, R10, 0x1, -R0 ;  /* 0x000000010a0aa824 */ /* 0x000fe200078e0a00 */
[----:B------:R-:W-:Y:S01]  /*3560*/  IABS R9, R40 ;  /* 0x0000002800097213 */ /* 0x000fe20000000000 */
[----:B------:R-:W-:Y:S01]  /*3570*/  IMAD R2, R0, R2, R13 ;  /* 0x0000000200027224 */ /* 0x000fe200078e020d */
[----:B------:R-:W-:Y:S01]  /*3580*/  ISETP.GE.AND P2, PT, R44, RZ, PT ;  /* 0x000000ff2c00720c */ /* 0x000fe20003f46270 */
[----:B------:R-:W-:-:S04]  /*3590*/  IMAD.HI.U32 R13, R12, R8, RZ ;  /* 0x000000080c0d7227 */ /* 0x000fc800078e00ff */
[----:B0-----:R-:W-:Y:S02]  /*35a0*/  IMAD.MOV.U32 R3, RZ, RZ, R10 ;  /* 0x000000ffff037224 */ /* 0x001fe400078e000a */
[----:B------:R-:W-:Y:S01]  /*35b0*/  @!P3 IMAD.MOV R11, RZ, RZ, -R11 ;  /* 0x000000ffff0bb224 */ /* 0x000fe200078e0a0b */
[----:B------:R-:W-:Y:S01]  /*35c0*/  ISETP.GT.U32.AND P3, PT, R0, R6, PT ;  /* 0x000000060000720c */ /* 0x000fe20003f64070 */
[----:B------:R-:W-:Y:S02]  /*35d0*/  IMAD.MOV R14, RZ, RZ, -R13 ;  /* 0x000000ffff0e7224 */ /* 0x000fe400078e0a0d */
[----:B------:R-:W-:Y:S02]  /*35e0*/  @!P6 IMAD.IADD R7, R7, 0x1, -R0 ;  /* 0x000000010707e824 */ /* 0x000fe400078e0a00 */
[----:B------:R-:W-:-:S04]  /*35f0*/  IMAD.HI.U32 R13, R12, R9, RZ ;  /* 0x000000090c0d7227 */ /* 0x000fc800078e00ff */
[----:B------:R-:W-:Y:S01]  /*3600*/  @!P1 IMAD.MOV R3, RZ, RZ, -R3 ;  /* 0x000000ffff039224 */ /* 0x000fe200078e0a03 */
[----:B------:R-:W-:Y:S01]  /*3610*/  STL [R1+0x12c], R11 ;  /* 0x00012c0b01007387 */ /* 0x000fe20000100800 */
[----:B------:R-:W-:Y:S02]  /*3620*/  @!P5 IMAD.IADD R4, R4, 0x1, -R0 ;  /* 0x000000010404d824 */ /* 0x000fe400078e0a00 */
[C---:B------:R-:W-:Y:S01]  /*3630*/  IMAD R8, R0.reuse, R14, R8 ;  /* 0x0000000e00087224 */ /* 0x040fe200078e0208 */
[----:B------:R0:W-:Y:S01]  /*3640*/  STL [R1+0x128], R3 ;  /* 0x0001280301007387 */ /* 0x0001e20000100800 */
[----:B------:R-:W-:Y:S02]  /*3650*/  IMAD.MOV R13, RZ, RZ, -R13 ;  /* 0x000000ffff0d7224 */ /* 0x000fe400078e0a0d */
[----:B------:R-:W-:Y:S01]  /*3660*/  IMAD.MOV.U32 R10, RZ, RZ, R7 ;  /* 0x000000ffff0a7224 */ /* 0x000fe200078e0007 */
[----:B------:R-:W-:-:S03]  /*3670*/  ISETP.GT.U32.AND P1, PT, R0, R4, PT ;  /* 0x000000040000720c */ /* 0x000fc60003f24070 */
[----:B------:R-:W-:Y:S02]  /*3680*/  @!P2 IMAD.MOV R10, RZ, RZ, -R10 ;  /* 0x000000ffff0aa224 */ /* 0x000fe400078e0a0a */
[----:B0-----:R-:W-:Y:S01]  /*3690*/  IMAD.MOV.U32 R3, RZ, RZ, R5 ;  /* 0x000000ffff037224 */ /* 0x001fe200078e0005 */
[C---:B------:R-:W-:Y:S01]  /*36a0*/  ISETP.GT.U32.AND P2, PT, R0.reuse, R8, PT ;  /* 0x000000080000720c */ /* 0x040fe20003f44070 */
[C---:B------:R-:W-:Y:S02]  /*36b0*/  IMAD R5, R0.reuse, R13, R9 ;  /* 0x0000000d00057224 */ /* 0x040fe400078e0209 */
[----:B------:R-:W-:Y:S01]  /*36c0*/  @!P4 IMAD.MOV R3, RZ, RZ, -R3 ;  /* 0x000000ffff03c224 */ /* 0x000fe200078e0a03 */
[----:B------:R-:W-:Y:S01]  /*36d0*/  ISETP.GT.U32.AND P6, PT, R0, R2, PT ;  /* 0x000000020000720c */ /* 0x000fe20003fc4070 */
[----:B------:R-:W-:Y:S01]  /*36e0*/  @!P3 IMAD.IADD R6, R6, 0x1, -R0 ;  /* 0x000000010606b824 */ /* 0x000fe200078e0a00 */
[----:B------:R-:W-:Y:S01]  /*36f0*/  IABS R7, R41 ;  /* 0x0000002900077213 */ /* 0x000fe20000000000 */
[----:B------:R0:W-:Y:S01]  /*3700*/  STL [R1+0x124], R10 ;  /* 0x0001240a01007387 */ /* 0x0001e20000100800 */
[----:B------:R-:W-:-:S03]  /*3710*/  ISETP.GT.U32.AND P3, PT, R0, R5, PT ;  /* 0x000000050000720c */ /* 0x000fc60003f64070 */
[----:B------:R1:W-:Y:S01]  /*3720*/  STL [R1+0x120], R3 ;  /* 0x0001200301007387 */ /* 0x0003e20000100800 */
[----:B------:R-:W-:Y:S01]  /*3730*/  ISETP.GE.AND P5, PT, R45, RZ, PT ;  /* 0x000000ff2d00720c */ /* 0x000fe20003fa6270 */
[----:B------:R-:W-:Y:S02]  /*3740*/  @!P1 IMAD.IADD R4, R4, 0x1, -R0 ;  /* 0x0000000104049824 */ /* 0x000fe400078e0a00 */
[----:B0-----:R-:W-:-:S04]  /*3750*/  IMAD.HI.U32 R10, R12, R7, RZ ;  /* 0x000000070c0a7227 */ /* 0x001fc800078e00ff */
[----:B-1----:R-:W-:Y:S02]  /*3760*/  IMAD.MOV.U32 R3, RZ, RZ, R6 ;  /* 0x000000ffff037224 */ /* 0x002fe400078e0006 */
[----:B------:R-:W-:Y:S02]  /*3770*/  @!P2 IMAD.IADD R8, R8, 0x1, -R0 ;  /* 0x000000010808a824 */ /* 0x000fe400078e0a00 */
[----:B------:R-:W-:Y:S02]  /*3780*/  @!P0 IMAD.MOV R3, RZ, RZ, -R3 ;  /* 0x000000ffff038224 */ /* 0x000fe400078e0a03 */
[----:B------:R-:W-:Y:S02]  /*3790*/  IMAD.MOV R6, RZ, RZ, -R10 ;  /* 0x000000ffff067224 */ /* 0x000fe400078e0a0a */
[--C-:B------:R-:W-:Y:S01]  /*37a0*/  @!P6 IMAD.IADD R2, R2, 0x1, -R0.reuse ;  /* 0x000000010202e824 */ /* 0x100fe200078e0a00 */
[----:B------:R0:W-:Y:S01]  /*37b0*/  STL [R1+0x114], R3 ;  /* 0x0001140301007387 */ /* 0x0001e20000100800 */
[----:B------:R-:W-:Y:S01]  /*37c0*/  @!P3 IMAD.IADD R5, R5, 0x1, -R0 ;  /* 0x000000010505b824 */ /* 0x000fe200078e0a00 */
[C---:B------:R-:W-:Y:S01]  /*37d0*/  ISETP.GT.U32.AND P3, PT, R0.reuse, R8, PT ;  /* 0x000000080000720c */ /* 0x040fe20003f64070 */
[C---:B------:R-:W-:Y:S01]  /*37e0*/  IMAD R6, R0.reuse, R6, R7 ;  /* 0x0000000600067224 */ /* 0x040fe200078e0207 */
[----:B------:R-:W-:Y:S01]  /*37f0*/  ISETP.GT.U32.AND P6, PT, R0, R2, PT ;  /* 0x000000020000720c */ /* 0x000fe20003fc4070 */
[----:B0-----:R-:W-:-:S04]  /*3800*/  IMAD.MOV.U32 R3, RZ, RZ, R4 ;  /* 0x000000ffff037224 */ /* 0x001fc800078e0004 */
[----:B------:R-:W-:Y:S01]  /*3810*/  @!P5 IMAD.MOV R3, RZ, RZ, -R3 ;  /* 0x000000ffff03d224 */ /* 0x000fe200078e0a03 */
[----:B------:R-:W-:Y:S02]  /*3820*/  ISETP.GT.U32.AND P5, PT, R0, R6, PT ;  /* 0x000000060000720c */ /* 0x000fe40003fa4070 */
[----:B------:R-:W-:Y:S02]  /*3830*/  ISETP.GE.AND P4, PT, R46, RZ, PT ;  /* 0x000000ff2e00720c */ /* 0x000fe40003f86270 */
[----:B------:R-:W-:Y:S02]  /*3840*/  ISETP.GE.AND P1, PT, R47, RZ, PT ;  /* 0x000000ff2f00720c */ /* 0x000fe40003f26270 */
[----:B------:R-:W-:Y:S01]  /*3850*/  ISETP.GT.U32.AND P0, PT, R0, R5, PT ;  /* 0x000000050000720c */ /* 0x000fe20003f04070 */
[--C-:B------:R-:W-:Y:S01]  /*3860*/  @!P3 IMAD.IADD R8, R8, 0x1, -R0.reuse ;  /* 0x000000010808b824 */ /* 0x100fe200078e0a00 */
[----:B------:R-:W-:Y:S02]  /*3870*/  IABS R9, R42 ;  /* 0x0000002a00097213 */ /* 0x000fe40000000000 */
[----:B------:R-:W-:Y:S01]  /*3880*/  IABS R11, R43 ;  /* 0x0000002b000b7213 */ /* 0x000fe20000000000 */
[--C-:B------:R-:W-:Y:S01]  /*3890*/  @!P6 IMAD.IADD R2, R2, 0x1, -R0.reuse ;  /* 0x000000010202e824 */ /* 0x100fe200078e0a00 */
[----:B------:R0:W-:Y:S01]  /*38a0*/  STL [R1+0x104], R3 ;  /* 0x0001040301007387 */ /* 0x0001e20000100800 */
[----:B------:R-:W-:Y:S01]  /*38b0*/  @!P5 IMAD.IADD R6, R6, 0x1, -R0 ;  /* 0x000000010606d824 */ /* 0x000fe200078e0a00 */
[----:B------:R-:W-:Y:S01]  /*38c0*/  ISETP.GE.AND P6, PT, R40, RZ, PT ;  /* 0x000000ff2800720c */ /* 0x000fe20003fc6270 */
[----:B------:R-:W-:-:S02]  /*38d0*/  IMAD.MOV.U32 R10, RZ, RZ, R11 ;  /* 0x000000ffff0a7224 */ /* 0x000fc400078e000b */
[----:B------:R-:W-:-:S04]  /*38e0*/  IMAD.HI.U32 R7, R12, R9, RZ ;  /* 0x000000090c077227 */ /* 0x000fc800078e00ff */
[----:B0-----:R-:W-:Y:S02]  /*38f0*/  IMAD.MOV.U32 R3, RZ, RZ, R8 ;  /* 0x000000ffff037224 */ /* 0x001fe400078e0008 */
[----:B------:R-:W-:Y:S02]  /*3900*/  @!P4 IMAD.MOV R2, RZ, RZ, -R2 ;  /* 0x000000ffff02c224 */ /* 0x000fe400078e0a02 */
[----:B------:R-:W-:Y:S01]  /*3910*/  @!P1 IMAD.MOV R3, RZ, RZ, -R3 ;  /* 0x000000ffff039224 */ /* 0x000fe200078e0a03 */
[----:B------:R-:W-:Y:S01]  /*3920*/  ISETP.GT.U32.AND P1, PT, R0, R6, PT ;  /* 0x000000060000720c */ /* 0x000fe20003f24070 */
[----:B------:R-:W-:Y:S01]  /*3930*/  IMAD.HI.U32 R4, R12, R10, RZ ;  /* 0x0000000a0c047227 */ /* 0x000fe200078e00ff */
[----:B------:R0:W-:Y:S03]  /*3940*/  STL [R1+0x100], R2 ;  /* 0x0001000201007387 */ /* 0x0001e60000100800 */
[----:B------:R-:W-:-:S02]  /*3950*/  IMAD.MOV R7, RZ, RZ, -R7 ;  /* 0x000000ffff077224 */ /* 0x000fc400078e0a07 */
[----:B------:R-:W-:Y:S01]  /*3960*/  @!P0 IMAD.IADD R5, R5, 0x1, -R0 ;  /* 0x0000000105058824 */ /* 0x000fe200078e0a00 */
[----:B------:R1:W-:Y:S01]  /*3970*/  STL [R1+0xf8], R3 ;  /* 0x0000f80301007387 */ /* 0x0003e20000100800 */
[----:B------:R-:W-:Y:S01]  /*3980*/  IMAD.MOV R4, RZ, RZ, -R4 ;  /* 0x000000ffff047224 */ /* 0x000fe200078e0a04 */
[----:B------:R-:W-:Y:S01]  /*3990*/  IABS R8, R36 ;  /* 0x0000002400087213 */ /* 0x000fe20000000000 */
[C---:B0-----:R-:W-:Y:S02]  /*39a0*/  IMAD R2, R0.reuse, R7, R9 ;  /* 0x0000000700027224 */ /* 0x041fe400078e0209 */
[----:B------:R-:W-:Y:S02]  /*39b0*/  IMAD R9, R0, R4, R10 ;  /* 0x0000000400097224 */ /* 0x000fe400078e020a */
[----:B-1----:R-:W-:-:S04]  /*39c0*/  IMAD.MOV.U32 R3, RZ, RZ, R5 ;  /* 0x000000ffff037224 */ /* 0x002fc800078e0005 */
[----:B------:R-:W-:Y:S01]  /*39d0*/  @!P6 IMAD.MOV R3, RZ, RZ, -R3 ;  /* 0x000000ffff03e224 */ /* 0x000fe200078e0a03 */
[----:B------:R-:W-:Y:S01]  /*39e0*/  ISETP.GT.U32.AND P6, PT, R0, R2, PT ;  /* 0x000000020000720c */ /* 0x000fe20003fc4070 */
[----:B------:R-:W-:-:S04]  /*39f0*/  IMAD.HI.U32 R13, R12, R8, RZ ;  /* 0x000000080c0d7227 */ /* 0x000fc800078e00ff */
[----:B------:R-:W-:Y:S01]  /*3a00*/  @!P1 IMAD.IADD R6, R6, 0x1, -R0 ;  /* 0x0000000106069824 */ /* 0x000fe200078e0a00 */
[----:B------:R-:W-:Y:S01]  /*3a10*/  ISETP.GT.U32.AND P1, PT, R0, R9, PT ;  /* 0x000000090000720c */ /* 0x000fe20003f24070 */
[----:B------:R-:W-:-:S04]  /*3a20*/  IMAD.MOV R13, RZ, RZ, -R13 ;  /* 0x000000ffff0d7224 */ /* 0x000fc800078e0a0d */
[----:B------:R-:W-:Y:S01]  /*3a30*/  IMAD R8, R0, R13, R8 ;  /* 0x0000000d00087224 */ /* 0x000fe200078e0208 */
[----:B------:R-:W-:Y:S01]  /*3a40*/  ISETP.GE.AND P2, PT, R41, RZ, PT ;  /* 0x000000ff2900720c */ /* 0x000fe20003f46270 */
[----:B------:R-:W-:-:S03]  /*3a50*/  @!P6 IMAD.IADD R2, R2, 0x1, -R0 ;  /* 0x000000010202e824 */ /* 0x000fc600078e0a00 */
[----:B------:R-:W-:-:S03]  /*3a60*/  ISETP.GT.U32.AND P6, PT, R0, R8, PT ;  /* 0x000000080000720c */ /* 0x000fc60003fc4070 */
[----:B------:R-:W-:Y:S01]  /*3a70*/  @!P1 IMAD.IADD R9, R9, 0x1, -R0 ;  /* 0x0000000109099824 */ /* 0x000fe200078e0a00 */
[----:B------:R-:W-:Y:S02]  /*3a80*/  ISETP.GT.U32.AND P1, PT, R0, R2, PT ;  /* 0x000000020000720c */ /* 0x000fe40003f24070 */
[----:B------:R-:W-:Y:S01]  /*3a90*/  IABS R11, R37 ;  /* 0x00000025000b7213 */ /* 0x000fe20000000000 */
[----:B------:R0:W-:Y:S01]  /*3aa0*/  STL [R1+0xf0], R3 ;  /* 0x0000f00301007387 */ /* 0x0001e20000100800 */
[----:B------:R-:W-:-:S03]  /*3ab0*/  ISETP.GE.AND P4, PT, R42, RZ, PT ;  /* 0x000000ff2a00720c */ /* 0x000fc60003f86270 */
[----:B------:R-:W-:-:S04]  /*3ac0*/  IMAD.HI.U32 R4, R12, R11, RZ ;  /* 0x0000000b0c047227 */ /* 0x000fc800078e00ff */
[----:B0-----:R-:W-:Y:S01]  /*3ad0*/  IMAD.MOV.U32 R3, RZ, RZ, R6 ;  /* 0x000000ffff037224 */ /* 0x001fe200078e0006 */
[----:B------:R-:W-:Y:S01]  /*3ae0*/  IABS R7, R39 ;  /* 0x0000002700077213 */ /* 0x000fe20000000000 */
[----:B------:R-:W-:Y:S02]  /*3af0*/  @!P6 IMAD.IADD R8, R8, 0x1, -R0 ;  /* 0x000000010808e824 */ /* 0x000fe400078e0a00 */
[----:B------:R-:W-:Y:S01]  /*3b00*/  @!P2 IMAD.MOV R3, RZ, RZ, -R3 ;  /* 0x000000ffff03a224 */ /* 0x000fe200078e0a03 */
[----:B------:R-:W-:Y:S01]  /*3b10*/  ISETP.GT.U32.AND P2, PT, R0, R9, PT ;  /* 0x000000090000720c */ /* 0x000fe20003f44070 */
[----:B------:R-:W-:Y:S01]  /*3b20*/  IMAD.MOV R4, RZ, RZ, -R4 ;  /* 0x000000ffff047224 */ /* 0x000fe200078e0a04 */
[----:B------:R-:W-:Y:S01]  /*3b30*/  IABS R5, R28 ;  /* 0x0000001c00057213 */ /* 0x000fe20000000000 */
[----:B------:R-:W-:Y:S01]  /*3b40*/  @!P1 IMAD.IADD R2, R2, 0x1, -R0 ;  /* 0x0000000102029824 */ /* 0x000fe200078e0a00 */
[C---:B------:R-:W-:Y:S01]  /*3b50*/  ISETP.GT.U32.AND P6, PT, R0.reuse, R8, PT ;  /* 0x000000080000720c */ /* 0x040fe20003fc4070 */
[----:B------:R-:W-:Y:S01]  /*3b60*/  IMAD R11, R0, R4, R11 ;  /* 0x00000004000b7224 */ /* 0x000fe200078e020b */
[----:B------:R0:W-:Y:S01]  /*3b70*/  STL [R1+0xe8], R3 ;  /* 0x0000e80301007387 */ /* 0x0001e20000100800 */
[----:B------:R-:W-:Y:S01]  /*3b80*/  IMAD.HI.U32 R13, R12, R7, RZ ;  /* 0x000000070c0d7227 */ /* 0x000fe200078e00ff */
[----:B------:R-:W-:-:S03]  /*3b90*/  ISETP.GE.AND P3, PT, R43, RZ, PT ;  /* 0x000000ff2b00720c */ /* 0x000fc60003f66270 */
[----:B------:R-:W-:-:S04]  /*3ba0*/  IMAD.HI.U32 R4, R12, R5, RZ ;  /* 0x000000050c047227 */ /* 0x000fc800078e00ff */
[----:B0-----:R-:W-:Y:S02]  /*3bb0*/  IMAD.MOV.U32 R3, RZ, RZ, R2 ;  /* 0x000000ffff037224 */ /* 0x001fe400078e0002 */
[----:B------:R-:W-:Y:S02]  /*3bc0*/  IMAD.MOV R13, RZ, RZ, -R13 ;  /* 0x000000ffff0d7224 */ /* 0x000fe400078e0a0d */
[----:B------:R-:W-:Y:S02]  /*3bd0*/  IMAD.MOV R4, RZ, RZ, -R4 ;  /* 0x000000ffff047224 */ /* 0x000fe400078e0a04 */
[----:B------:R-:W-:Y:S01]  /*3be0*/  @!P4 IMAD.MOV R3, RZ, RZ, -R3 ;  /* 0x000000ffff03c224 */ /* 0x000fe200078e0a03 */
[C---:B------:R-:W-:Y:S01]  /*3bf0*/  ISETP.GT.U32.AND P1, PT, R0.reuse, R11, PT ;  /* 0x0000000b0000720c */ /* 0x040fe20003f24070 */
[----:B------:R-:W-:Y:S02]  /*3c00*/  @!P2 IMAD.IADD R9, R9, 0x1, -R0 ;  /* 0x000000010909a824 */ /* 0x000fe400078e0a00 */
[----:B------:R-:W-:-:S02]  /*3c10*/  IMAD R7, R0, R13, R7 ;  /* 0x0000000d00077224 */ /* 0x000fc400078e0207 */
[----:B------:R-:W-:Y:S01]  /*3c20*/  IMAD R5, R0, R4, R5 ;  /* 0x0000000400057224 */ /* 0x000fe200078e0205 */
[----:B------:R0:W-:Y:S01]  /*3c30*/  STL [R1+0x74], R3 ;  /* 0x0000740301007387 */ /* 0x0001e20000100800 */
[----:B------:R-:W-:Y:S01]  /*3c40*/  ISETP.GE.AND P0, PT, R36, RZ, PT ;  /* 0x000000ff2400720c */ /* 0x000fe20003f06270 */
[----:B------:R-:W-:Y:S01]  /*3c50*/  @!P6 IMAD.IADD R8, R8, 0x1, -R0 ;  /* 0x000000010808e824 */ /* 0x000fe200078e0a00 */
[C---:B------:R-:W-:Y:S02]  /*3c60*/  ISETP.GT.U32.AND P2, PT, R0.reuse, R7, PT ;  /* 0x000000070000720c */ /* 0x040fe40003f44070 */
[----:B------:R-:W-:Y:S01]  /*3c70*/  ISETP.GT.U32.AND P6, PT, R0, R5, PT ;  /* 0x000000050000720c */ /* 0x000fe20003fc4070 */
[----:B0-----:R-:W-:-:S04]  /*3c80*/  IMAD.MOV.U32 R3, RZ, RZ, R9 ;  /* 0x000000ffff037224 */ /* 0x001fc800078e0009 */
[----:B------:R-:W-:Y:S01]  /*3c90*/  @!P3 IMAD.MOV R3, RZ, RZ, -R3 ;  /* 0x000000ffff03b224 */ /* 0x000fe200078e0a03 */
[----:B------:R-:W-:Y:S01]  /*3ca0*/  IABS R4, R30 ;  /* 0x0000001e00047213 */ /* 0x000fe20000000000 */
[----:B------:R-:W-:-:S03]  /*3cb0*/  @!P1 IMAD.IADD R11, R11, 0x1, -R0 ;  /* 0x000000010b0b9824 */ /* 0x000fc600078e0a00 */
[----:B------:R0:W-:Y:S01]  /*3cc0*/  STL [R1+0x6c], R3 ;  /* 0x00006c0301007387 */ /* 0x0001e20000100800 */
[----:B------:R-:W-:Y:S01]  /*3cd0*/  IABS R13, R31 ;  /* 0x0000001f000d7213 */ /* 0x000fe20000000000 */
[--C-:B------:R-:W-:Y:S02]  /*3ce0*/  @!P2 IMAD.IADD R7, R7, 0x1, -R0.reuse ;  /* 0x000000010707a824 */ /* 0x100fe400078e0a00 */
[----:B------:R-:W-:Y:S02]  /*3cf0*/  @!P6 IMAD.IADD R5, R5, 0x1, -R0 ;  /* 0x000000010505e824 */ /* 0x000fe400078e0a00 */
[----:B0-----:R-:W-:Y:S01]  /*3d00*/  IMAD.MOV.U32 R3, RZ, RZ, R8 ;  /* 0x000000ffff037224 */ /* 0x001fe200078e0008 */
[----:B--2---:R-:W-:-:S05]  /*3d10*/  IABS R10, R38 ;  /* 0x00000026000a7213 */ /* 0x004fca0000000000 */
[----:B------:R-:W-:-:S04]  /*3d20*/  IMAD.HI.U32 R14, R12, R10, RZ ;  /* 0x0000000a0c0e7227 */ /* 0x000fc800078e00ff */
[----:B------:R-:W-:-:S04]  /*3d30*/  IMAD.MOV R14, RZ, RZ, -R14 ;  /* 0x000000ffff0e7224 */ /* 0x000fc800078e0a0e */
[----:B------:R-:W-:Y:S01]  /*3d40*/  IMAD R10, R0, R14, R10 ;  /* 0x0000000e000a7224 */ /* 0x000fe200078e020a */
[----:B------:R-:W-:-:S04]  /*3d50*/  IABS R14, R29 ;  /* 0x0000001d000e7213 */ /* 0x000fc80000000000 */
[----:B------:R-:W-:Y:S01]  /*3d60*/  ISETP.GT.U32.AND P4, PT, R0, R10, PT ;  /* 0x0000000a0000720c */ /* 0x000fe20003f84070 */
[----:B------:R-:W-:-:S04]  /*3d70*/  IMAD.MOV.U32 R6, RZ, RZ, R14 ;  /* 0x000000ffff067224 */ /* 0x000fc800078e000e */
[----:B------:R-:W-:-:S04]  /*3d80*/  IMAD.HI.U32 R15, R12, R6, RZ ;  /* 0x000000060c0f7227 */ /* 0x000fc800078e00ff */
[----:B------:R-:W-:-:S04]  /*3d90*/  IMAD.MOV R15, RZ, RZ, -R15 ;  /* 0x000000ffff0f7224 */ /* 0x000fc800078e0a0f */
[----:B------:R-:W-:Y:S02]  /*3da0*/  IMAD R6, R0, R15, R6 ;  /* 0x0000000f00067224 */ /* 0x000fe400078e0206 */
[----:B------:R-:W-:Y:S01]  /*3db0*/  @!P4 IMAD.IADD R10, R10, 0x1, -R0 ;  /* 0x000000010a0ac824 */ /* 0x000fe200078e0a00 */
[C---:B------:R-:W-:Y:S01]  /*3dc0*/  ISETP.GT.U32.AND P4, PT, R0.reuse, R11, PT ;  /* 0x0000000b0000720c */ /* 0x040fe20003f84070 */
[----:B------:R-:W-:Y:S01]  /*3dd0*/  @!P0 IMAD.MOV R3, RZ, RZ, -R3 ;  /* 0x000000ffff038224 */ /* 0x000fe200078e0a03 */
[----:B------:R-:W-:Y:S01]  /*3de0*/  ISETP.GT.U32.AND P0, PT, R0, R6, PT ;  /* 0x000000060000720c */ /* 0x000fe20003f04070 */
[----:B------:R-:W-:Y:S01]  /*3df0*/  IMAD.HI.U32 R14, R12, R4, RZ ;  /* 0x000000040c0e7227 */ /* 0x000fe200078e00ff */
[C---:B------:R-:W-:Y:S02]  /*3e00*/  ISETP.GT.U32.AND P2, PT, R0.reuse, R10, PT ;  /* 0x0000000a0000720c */ /* 0x040fe40003f44070 */
[----:B------:R-:W-:Y:S01]  /*3e10*/  ISETP.GE.AND P5, PT, R37, RZ, PT ;  /* 0x000000ff2500720c */ /* 0x000fe20003fa6270 */
[----:B------:R-:W-:Y:S01]  /*3e20*/  IMAD.MOV R14, RZ, RZ, -R14 ;  /* 0x000000ffff0e7224 */ /* 0x000fe200078e0a0e */
[----:B------:R-:W-:Y:S01]  /*3e30*/  ISETP.GT.U32.AND P3, PT, R0, R5, PT ;  /* 0x000000050000720c */ /* 0x000fe20003f64070 */
[----:B------:R-:W-:Y:S01]  /*3e40*/  IMAD.HI.U32 R2, R12, R13, RZ ;  /* 0x0000000d0c027227 */ /* 0x000fe200078e00ff */
[----:B------:R-:W-:-:S02]  /*3e50*/  ISETP.GT.U32.AND P6, PT, R0, R7, PT ;  /* 0x000000070000720c */ /* 0x000fc40003fc4070 */
[----:B------:R-:W-:Y:S01]  /*3e60*/  ISETP.GE.AND P1, PT, R38, RZ, PT ;  /* 0x000000ff2600720c */ /* 0x000fe20003f26270 */
[C---:B------:R-:W-:Y:S01]  /*3e70*/  IMAD R4, R0.reuse, R14, R4 ;  /* 0x0000000e00047224 */ /* 0x040fe200078e0204 */
[----:B------:R-:W-:Y:S01]  /*3e80*/  IABS R8, R24 ;  /* 0x0000001800087213 */ /* 0x000fe20000000000 */
[----:B------:R-:W-:Y:S02]  /*3e90*/  IMAD.MOV R2, RZ, RZ, -R2 ;  /* 0x000000ffff027224 */ /* 0x000fe400078e0a02 */
[--C-:B------:R-:W-:Y:S01]  /*3ea0*/  @!P4 IMAD.IADD R11, R11, 0x1, -R0.reuse ;  /* 0x000000010b0bc824 */ /* 0x100fe200078e0a00 */
[C---:B------:R-:W-:Y:S01]  /*3eb0*/  ISETP.GT.U32.AND P4, PT, R0.reuse, R4, PT ;  /* 0x000000040000720c */ /* 0x040fe20003f84070 */
[----:B------:R-:W-:Y:S01]  /*3ec0*/  IMAD R2, R0, R2, R13 ;  /* 0x0000000200027224 */ /* 0x000fe200078e020d */
[----:B------:R-:W-:Y:S01]  /*3ed0*/  IABS R9, R59 ;  /* 0x0000003b00097213 */ /* 0x000fe20000000000 */
[--C-:B------:R-:W-:Y:S02]  /*3ee0*/  @!P0 IMAD.IADD R6, R6, 0x1, -R0.reuse ;  /* 0x0000000106068824 */ /* 0x100fe400078e0a00 */
[----:B------:R-:W-:-:S02]  /*3ef0*/  @!P2 IMAD.IADD R10, R10, 0x1, -R0 ;  /* 0x000000010a0aa824 */ /* 0x000fc400078e0a00 */
[----:B------:R-:W-:Y:S01]  /*3f00*/  IMAD.HI.U32 R13, R12, R8, RZ ;  /* 0x000000080c0d7227 */ /* 0x000fe200078e00ff */
[----:B------:R0:W-:Y:S01]  /*3f10*/  STL [R1+0x54], R3 ;  /* 0x0000540301007387 */ /* 0x0001e20000100800 */
[----:B------:R-:W-:Y:S02]  /*3f20*/  ISETP.GE.AND P2, PT, R39, RZ, PT ;  /* 0x000000ff2700720c */ /* 0x000fe40003f46270 */
[----:B------:R-:W-:Y:S01]  /*3f30*/  @!P5 IMAD.MOV R11, RZ, RZ, -R11 ;  /* 0x000000ffff0bd224 */ /* 0x000fe200078e0a0b */
[----:B------:R-:W-:Y:S01]  /*3f40*/  ISETP.GT.U32.AND P5, PT, R0, R6, PT ;  /* 0x000000060000720c */ /* 0x000fe20003fa4070 */
[----:B------:R-:W-:Y:S01]  /*3f50*/  @!P3 IMAD.IADD R5, R5, 0x1, -R0 ;  /* 0x000000010505b824 */ /* 0x000fe200078e0a00 */
[----:B------:R-:W-:Y:S01]  /*3f60*/  ISETP.GE.AND P3, PT, R28, RZ, PT ;  /* 0x000000ff1c00720c */ /* 0x000fe20003f66270 */
[----:B------:R-:W-:Y:S02]  /*3f70*/  IMAD.MOV R14, RZ, RZ, -R13 ;  /* 0x000000ffff0e7224 */ /* 0x000fe400078e0a0d */
[----:B------:R-:W-:-:S04]  /*3f80*/  IMAD.HI.U32 R13, R12, R9, RZ ;  /* 0x000000090c0d7227 */ /* 0x000fc800078e00ff */
[----:B0-----:R-:W-:Y:S02]  /*3f90*/  IMAD.MOV.U32 R3, RZ, RZ, R10 ;  /* 0x000000ffff037224 */ /* 0x001fe400078e000a */
[--C-:B------:R-:W-:Y:S01]  /*3fa0*/  @!P6 IMAD.IADD R7, R7, 0x1, -R0.reuse ;  /* 0x000000010707e824 */ /* 0x100fe200078e0a00 */
[----:B------:R-:W-:Y:S01]  /*3fb0*/  ISETP.GT.U32.AND P6, PT, R0, R2, PT ;  /* 0x000000020000720c */ /* 0x000fe20003fc4070 */
[----:B------:R-:W-:Y:S02]  /*3fc0*/  @!P1 IMAD.MOV R3, RZ, RZ, -R3 ;  /* 0x000000ffff039224 */ /* 0x000fe400078e0a03 */
[----:B------:R-:W-:Y:S01]  /*3fd0*/  IMAD.MOV R13, RZ, RZ, -R13 ;  /* 0x000000ffff0d7224 */ /* 0x000fe200078e0a0d */
[----:B------:R-:W-:Y:S01]  /*3fe0*/  STL [R1+0x4c], R11 ;  /* 0x00004c0b01007387 */ /* 0x000fe20000100800 */
[----:B------:R-:W-:Y:S02]  /*3ff0*/  @!P4 IMAD.IADD R4, R4, 0x1, -R0 ;  /* 0x000000010404c824 */ /* 0x000fe400078e0a00 */
[----:B------:R-:W-:Y:S01]  /*4000*/  IMAD R8, R0, R14, R8 ;  /* 0x0000000e00087224 */ /* 0x000fe200078e0208 */
[----:B------:R0:W-:Y:S01]  /*4010*/  STL [R1+0x2c], R3 ;  /* 0x00002c0301007387 */ /* 0x0001e20000100800 */
[----:B------:R-:W-:-:S02]  /*4020*/  IMAD.MOV.U32 R10, RZ, RZ, R7 ;  /* 0x000000ffff0a7224 */ /* 0x000fc400078e0007 */
[C---:B------:R-:W-:Y:S01]  /*4030*/  IMAD R9, R0.reuse, R13, R9 ;  /* 0x0000000d00097224 */ /* 0x040fe200078e0209 */
[----:B------:R-:W-:Y:S01]  /*4040*/  ISETP.GE.AND P0, PT, R29, RZ, PT ;  /* 0x000000ff1d00720c */ /* 0x000fe20003f06270 */
[----:B------:R-:W-:Y:S01]  /*4050*/  @!P2 IMAD.MOV R10, RZ, RZ, -R10 ;  /* 0x000000ffff0aa224 */ /* 0x000fe200078e0a0a */
[----:B------:R-:W-:Y:S01]  /*4060*/  ISETP.GT.U32.AND P1, PT, R0, R4, PT ;  /* 0x000000040000720c */ /* 0x000fe20003f24070 */
[--C-:B------:R-:W-:Y:S02]  /*4070*/  @!P5 IMAD.IADD R6, R6, 0x1, -R0.reuse ;  /* 0x000000010606d824 */ /* 0x100fe400078e0a00 */
[----:B0-----:R-:W-:Y:S01]  /*4080*/  IMAD.MOV.U32 R3, RZ, RZ, R5 ;  /* 0x000000ffff037224 */ /* 0x001fe200078e0005 */
[C---:B------:R-:W-:Y:S02]  /*4090*/  ISETP.GT.U32.AND P2, PT, R0.reuse, R8, PT ;  /* 0x000000080000720c */ /* 0x040fe40003f44070 */
[----:B------:R-:W-:Y:S01]  /*40a0*/  ISETP.GT.U32.AND P5, PT, R0, R9, PT ;  /* 0x000000090000720c */ /* 0x000fe20003fa4070 */
[----:B------:R-:W-:Y:S01]  /*40b0*/  @!P3 IMAD.MOV R3, RZ, RZ, -R3 ;  /* 0x000000ffff03b224 */ /* 0x000fe200078e0a03 */
[----:B------:R-:W-:Y:S01]  /*40c0*/  IABS R7, R58 ;  /* 0x0000003a00077213 */ /* 0x000fe20000000000 */
[----:B------:R-:W-:Y:S01]  /*40d0*/  @!P6 IMAD.IADD R2, R2, 0x1, -R0 ;  /* 0x000000010202e824 */ /* 0x000fe200078e0a00 */
[----:B------:R-:W-:Y:S01]  /*40e0*/  STL [R1+0x18], R10 ;  /* 0x0000180a01007387 */ /* 0x000fe20000100800 */
[----:B------:R-:W-:-:S03]  /*40f0*/  ISETP.GE.AND P4, PT, R30, RZ, PT ;  /* 0x000000ff1e00720c */ /* 0x000fc60003f86270 */
[----:B------:R0:W-:Y:S01]  /*4100*/  STL [R1+0x14], R3 ;  /* 0x0000140301007387 */ /* 0x0001e20000100800 */
[----:B------:R-:W-:Y:S01]  /*4110*/  ISETP.GT.U32.AND P6, PT, R0, R2, PT ;  /* 0x000000020000720c */ /* 0x000fe20003fc4070 */
[----:B------:R-:W-:-:S04]  /*4120*/  IMAD.HI.U32 R5, R12, R7, RZ ;  /* 0x000000070c057227 */ /* 0x000fc800078e00ff */
[----:B0-----:R-:W-:Y:S02]  /*4130*/  IMAD.MOV.U32 R3, RZ, RZ, R6 ;  /* 0x000000ffff037224 */ /* 0x001fe400078e0006 */
[--C-:B------:R-:W-:Y:S02]  /*4140*/  @!P1 IMAD.IADD R4, R4, 0x1, -R0.reuse ;  /* 0x0000000104049824 */ /* 0x100fe400078e0a00 */
[----:B------:R-:W-:Y:S02]  /*4150*/  @!P0 IMAD.MOV R3, RZ, RZ, -R3 ;  /* 0x000000ffff038224 */ /* 0x000fe400078e0a03 */
[--C-:B------:R-:W-:Y:S02]  /*4160*/  @!P2 IMAD.IADD R8, R8, 0x1, -R0.reuse ;  /* 0x000000010808a824 */ /* 0x100fe400078e0a00 */
[----:B------:R-:W-:Y:S02]  /*4170*/  IMAD.MOV R5, RZ, RZ, -R5 ;  /* 0x000000ffff057224 */ /* 0x000fe400078e0a05 */
[----:B------:R-:W-:Y:S01]  /*4180*/  @!P5 IMAD.IADD R9, R9, 0x1, -R0 ;  /* 0x000000010909d824 */ /* 0x000fe200078e0a00 */
[----:B------:R-:W-:Y:S01]  /*4190*/  ISETP.GE.AND P3, PT, R31, RZ, PT ;  /* 0x000000ff1f00720c */ /* 0x000fe20003f66270 */
[----:B------:R0:W-:Y:S01]  /*41a0*/  STL [R1+0x10], R3 ;  /* 0x0000100301007387 */ /* 0x0001e20000100800 */
[C---:B------:R-:W-:Y:S01]  /*41b0*/  IMAD R61, R0.reuse, R5, R7 ;  /* 0x00000005003d7224 */ /* 0x040fe200078e0207 */
[----:B------:R-:W-:-:S02]  /*41c0*/  ISETP.GT.U32.AND P5, PT, R0, R8, PT ;  /* 0x000000080000720c */ /* 0x000fc40003fa4070 */
[----:B------:R-:W-:Y:S01]  /*41d0*/  ISETP.GT.U32.AND P0, PT, R0, R9, PT ;  /* 0x000000090000720c */ /* 0x000fe20003f04070 */
[----:B------:R-:W-:Y:S02]  /*41e0*/  @!P6 IMAD.IADD R2, R2, 0x1, -R0 ;  /* 0x000000010202e824 */ /* 0x000fe400078e0a00 */
[----:B0-----:R-:W-:Y:S01]  /*41f0*/  IMAD.MOV.U32 R3, RZ, RZ, R4 ;  /* 0x000000ffff037224 */ /* 0x001fe200078e0004 */
[----:B------:R-:W-:-:S03]  /*4200*/  ISETP.GE.AND P6, PT, R59, RZ, PT ;  /* 0x000000ff3b00720c */ /* 0x000fc60003fc6270 */
[----:B------:R-:W-:Y:S01]  /*4210*/  @!P4 IMAD.MOV R3, RZ, RZ, -R3 ;  /* 0x000000ffff03c224 */ /* 0x000fe200078e0a03 */
[----:B------:R-:W-:Y:S02]  /*4220*/  ISETP.GT.U32.AND P4, PT, R0, R61, PT ;  /* 0x0000003d0000720c */ /* 0x000fe40003f84070 */
[----:B------:R-:W-:Y:S02]  /*4230*/  IABS R59, R25 ;  /* 0x00000019003b7213 */ /* 0x000fe40000000000 */
[----:B------:R-:W-:Y:S02]  /*4240*/  ISETP.GE.AND P1, PT, R24, RZ, PT ;  /* 0x000000ff1800720c */ /* 0x000fe40003f26270 */
[----:B------:R-:W-:Y:S01]  /*4250*/  ISETP.GE.AND P2, PT, R58, RZ, PT ;  /* 0x000000ff3a00720c */ /* 0x000fe20003f46270 */
[----:B------:R-:W-:Y:S01]  /*4260*/  IMAD.HI.U32 R5, R12, R59, RZ ;  /* 0x0000003b0c057227 */ /* 0x000fe200078e00ff */
[----:B------:R-:W-:-:S03]  /*4270*/  IABS R58, R26 ;  /* 0x0000001a003a7213 */ /* 0x000fc60000000000 */
[----:B------:R-:W-:Y:S02]  /*4280*/  @!P3 IMAD.MOV R2, RZ, RZ, -R2 ;  /* 0x000000ffff02b224 */ /* 0x000fe400078e0a02 */
[--C-:B------:R-:W-:Y:S01]  /*4290*/  @!P5 IMAD.IADD R8, R8, 0x1, -R0.reuse ;  /* 0x000000010808d824 */ /* 0x100fe200078e0a00 */
[----:B------:R0:W-:Y:S01]  /*42a0*/  STL [R1+0xc], R3 ;  /* 0x00000c0301007387 */ /* 0x0001e20000100800 */
[----:B------:R-:W-:Y:S02]  /*42b0*/  IMAD.MOV R5, RZ, RZ, -R5 ;  /* 0x000000ffff057224 */ /* 0x000fe400078e0a05 */
[----:B------:R-:W-:Y:S01]  /*42c0*/  @!P0 IMAD.IADD R9, R9, 0x1, -R0 ;  /* 0x0000000109098824 */ /* 0x000fe200078e0a00 */
[----:B------:R1:W-:Y:S01]  /*42d0*/  STL [R1+0x8], R2 ;  /* 0x0000080201007387 */ /* 0x0003e20000100800 */
[----:B------:R-:W-:Y:S01]  /*42e0*/  IMAD.HI.U32 R4, R12, R58, RZ ;  /* 0x0000003a0c047227 */ /* 0x000fe200078e00ff */
[----:B------:R-:W-:-:S03]  /*42f0*/  ISETP.GE.AND P0, PT, R23, RZ, PT ;  /* 0x000000ff1700720c */ /* 0x000fc60003f06270 */
[----:B------:R-:W-:Y:S01]  /*4300*/  @!P4 IMAD.IADD R61, R61, 0x1, -R0 ;  /* 0x000000013d3dc824 */ /* 0x000fe200078e0a00 */
[----:B------:R-:W-:Y:S01]  /*4310*/  IABS R23, R23 ;  /* 0x0000001700177213 */ /* 0x000fe20000000000 */
[C---:B------:R-:W-:Y:S02]  /*4320*/  IMAD R59, R0.reuse, R5, R59 ;  /* 0x00000005003b7224 */ /* 0x040fe400078e023b */
[----:B0-----:R-:W-:Y:S02]  /*4330*/  IMAD.MOV.U32 R3, RZ, RZ, R9 ;  /* 0x000000ffff037224 */ /* 0x001fe400078e0009 */
[----:B-1----:R-:W-:Y:S02]  /*4340*/  IMAD.MOV.U32 R2, RZ, RZ, R8 ;  /* 0x000000ffff027224 */ /* 0x002fe400078e0008 */
[----:B------:R-:W-:Y:S02]  /*4350*/  IMAD.MOV R4, RZ, RZ, -R4 ;  /* 0x000000ffff047224 */ /* 0x000fe400078e0a04 */
[----:B------:R-:W-:Y:S01]  /*4360*/  @!P1 IMAD.MOV R2, RZ, RZ, -R2 ;  /* 0x000000ffff029224 */ /* 0x000fe200078e0a02 */
[C---:B------:R-:W-:Y:S01]  /*4370*/  ISETP.GT.U32.AND P1, PT, R0.reuse, R61, PT ;  /* 0x0000003d0000720c */ /* 0x040fe20003f24070 */
[----:B------:R-:W-:Y:S01]  /*4380*/  @!P6 IMAD.MOV R3, RZ, RZ, -R3 ;  /* 0x000000ffff03e224 */ /* 0x000fe200078e0a03 */
[C---:B------:R-:W-:Y:S01]  /*4390*/  ISETP.GT.U32.AND P6, PT, R0.reuse, R59, PT ;  /* 0x0000003b0000720c */ /* 0x040fe20003fc4070 */
[----:B------:R-:W-:-:S02]  /*43a0*/  IMAD R58, R0, R4, R58 ;  /* 0x00000004003a7224 */ /* 0x000fc400078e023a */
[----:B------:R-:W-:-:S04]  /*43b0*/  IMAD.HI.U32 R4, R12, R23, RZ ;  /* 0x000000170c047227 */ /* 0x000fc800078e00ff */
[----:B------:R-:W-:-:S04]  /*43c0*/  IMAD.MOV R4, RZ, RZ, -R4 ;  /* 0x000000ffff047224 */ /* 0x000fc800078e0a04 */
[C---:B------:R-:W-:Y:S02]  /*43d0*/  IMAD R23, R0.reuse, R4, R23 ;  /* 0x0000000400177224 */ /* 0x040fe400078e0217 */
[--C-:B------:R-:W-:Y:S01]  /*43e0*/  @!P1 IMAD.IADD R61, R61, 0x1, -R0.reuse ;  /* 0x000000013d3d9824 */ /* 0x100fe200078e0a00 */
[C---:B------:R-:W-:Y:S01]  /*43f0*/  ISETP.GT.U32.AND P1, PT, R0.reuse, R58, PT ;  /* 0x0000003a0000720c */ /* 0x040fe20003f24070 */
[----:B------:R-:W-:Y:S01]  /*4400*/  @!P6 IMAD.IADD R59, R59, 0x1, -R0 ;  /* 0x000000013b3be824 */ /* 0x000fe200078e0a00 */
[----:B------:R-:W-:Y:S02]  /*4410*/  ISETP.GT.U32.AND P6, PT, R0, R23, PT ;  /* 0x000000170000720c */ /* 0x000fe40003fc4070 */
[----:B------:R-:W-:Y:S01]  /*4420*/  IABS R24, R27 ;  /* 0x0000001b00187213 */ /* 0x000fe20000000000 */
[----:B------:R0:W-:Y:S01]  /*4430*/  STL [R1+0x4], R2 ;  /* 0x0000040201007387 */ /* 0x0001e20000100800 */
[----:B------:R-:W-:Y:S02]  /*4440*/  ISETP.GE.AND P3, PT, R25, RZ, PT ;  /* 0x000000ff1900720c */ /* 0x000fe40003f66270 */
[----:B------:R-:W-:-:S02]  /*4450*/  IABS R25, R33 ;  /* 0x0000002100197213 */ /* 0x000fc40000000000 */
[----:B------:R-:W-:-:S03]  /*4460*/  IABS R28, R34 ;  /* 0x00000022001c7213 */ /* 0x000fc60000000000 */
[----:B------:R-:W-:Y:S02]  /*4470*/  @!P1 IMAD.IADD R58, R58, 0x1, -R0 ;  /* 0x000000013a3a9824 */ /* 0x000fe400078e0a00 */
[----:B0-----:R-:W-:Y:S01]  /*4480*/  IMAD.HI.U32 R2, R12, R24, RZ ;  /* 0x000000180c027227 */ /* 0x001fe200078e00ff */
[----:B------:R-:W-:-:S03]  /*4490*/  ISETP.GT.U32.AND P1, PT, R0, R59, PT ;  /* 0x0000003b0000720c */ /* 0x000fc60003f24070 */
[----:B------:R-:W-:Y:S02]  /*44a0*/  @!P6 IMAD.IADD R23, R23, 0x1, -R0 ;  /* 0x000000011717e824 */ /* 0x000fe400078e0a00 */
[----:B------:R-:W-:Y:S01]  /*44b0*/  IMAD.MOV R2, RZ, RZ, -R2 ;  /* 0x000000ffff027224 */ /* 0x000fe200078e0a02 */
[----:B------:R-:W-:Y:S01]  /*44c0*/  ISETP.GE.AND P5, PT, R26, RZ, PT ;  /* 0x000000ff1a00720c */ /* 0x000fe20003fa6270 */
[----:B------:R-:W-:Y:S01]  /*44d0*/  IMAD.HI.U32 R5, R12, R25, RZ ;  /* 0x000000190c057227 */ /* 0x000fe200078e00ff */
[----:B------:R-:W-:Y:S02]  /*44e0*/  IABS R26, R32 ;  /* 0x00000020001a7213 */ /* 0x000fe40000000000 */
[C---:B------:R-:W-:Y:S01]  /*44f0*/  ISETP.GT.U32.AND P6, PT, R0.reuse, R23, PT ;  /* 0x000000170000720c */ /* 0x040fe20003fc4070 */
[----:B------:R-:W-:Y:S02]  /*4500*/  IMAD R24, R0, R2, R24 ;  /* 0x0000000200187224 */ /* 0x000fe400078e0218 */
[----:B------:R-:W-:-:S04]  /*4510*/  IMAD.HI.U32 R2, R12, R28, RZ ;  /* 0x0000001c0c027227 */ /* 0x000fc800078e00ff */
[----:B------:R-:W-:Y:S01]  /*4520*/  @!P2 IMAD.MOV R61, RZ, RZ, -R61 ;  /* 0x000000ffff3da224 */ /* 0x000fe200078e0a3d */
[----:B------:R-:W-:Y:S01]  /*4530*/  ISETP.GT.U32.AND P2, PT, R0, R58, PT ;  /* 0x0000003a0000720c */ /* 0x000fe20003f44070 */
[----:B------:R-:W-:-:S04]  /*4540*/  IMAD.HI.U32 R4, R12, R26, RZ ;  /* 0x0000001a0c047227 */ /* 0x000fc800078e00ff */
[----:B------:R-:W-:Y:S02]  /*4550*/  IMAD.MOV R5, RZ, RZ, -R5 ;  /* 0x000000ffff057224 */ /* 0x000fe400078e0a05 */
[----:B------:R-:W-:Y:S02]  /*4560*/  IMAD.MOV R2, RZ, RZ, -R2 ;  /* 0x000000ffff027224 */ /* 0x000fe400078e0a02 */
[----:B------:R-:W-:Y:S02]  /*4570*/  IMAD.MOV R4, RZ, RZ, -R4 ;  /* 0x000000ffff047224 */ /* 0x000fe400078e0a04 */
[C---:B------:R-:W-:Y:S02]  /*4580*/  IMAD R25, R0.reuse, R5, R25 ;  /* 0x0000000500197224 */ /* 0x040fe400078e0219 */
[----:B------:R-:W-:Y:S02]  /*4590*/  @!P1 IMAD.IADD R59, R59, 0x1, -R0 ;  /* 0x000000013b3b9824 */ /* 0x000fe400078e0a00 */
[----:B------:R-:W-:-:S02]  /*45a0*/  IMAD R28, R0, R2, R28 ;  /* 0x00000002001c7224 */ /* 0x000fc400078e021c */
[C---:B------:R-:W-:Y:S02]  /*45b0*/  IMAD R26, R0.reuse, R4, R26 ;  /* 0x00000004001a7224 */ /* 0x040fe400078e021a */
[----:B------:R-:W-:Y:S01]  /*45c0*/  @!P3 IMAD.MOV R59, RZ, RZ, -R59 ;  /* 0x000000ffff3bb224 */ /* 0x000fe200078e0a3b */
[C---:B------:R-:W-:Y:S01]  /*45d0*/  ISETP.GT.U32.AND P3, PT, R0.reuse, R25, PT ;  /* 0x000000190000720c */ /* 0x040fe20003f64070 */
[--C-:B------:R-:W-:Y:S01]  /*45e0*/  @!P6 IMAD.IADD R23, R23, 0x1, -R0.reuse ;  /* 0x000000011717e824 */ /* 0x100fe200078e0a00 */
[----:B------:R-:W-:Y:S01]  /*45f0*/  ISETP.GT.U32.AND P6, PT, R0, R28, PT ;  /* 0x0000001c0000720c */ /* 0x000fe20003fc4070 */
[----:B------:R-:W-:Y:S01]  /*4600*/  @!P2 IMAD.IADD R58, R58, 0x1, -R0 ;  /* 0x000000013a3aa824 */ /* 0x000fe200078e0a00 */
[C---:B------:R-:W-:Y:S02]  /*4610*/  ISETP.GT.U32.AND P2, PT, R0.reuse, R26, PT ;  /* 0x0000001a0000720c */ /* 0x040fe40003f44070 */
[----:B------:R-:W-:Y:S02]  /*4620*/  ISETP.GT.U32.AND P1, PT, R0, R24, PT ;  /* 0x000000180000720c */ /* 0x000fe40003f24070 */
[----:B------:R-:W-:-:S05]  /*4630*/  IABS R29, R35 ;  /* 0x00000023001d7213 */ /* 0x000fca0000000000 */
[--C-:B------:R-:W-:Y:S02]  /*4640*/  @!P3 IMAD.IADD R25, R25, 0x1, -R0.reuse ;  /* 0x000000011919b824 */ /* 0x100fe400078e0a00 */
[--C-:B------:R-:W-:Y:S02]  /*4650*/  @!P6 IMAD.IADD R28, R28, 0x1, -R0.reuse ;  /* 0x000000011c1ce824 */ /* 0x100fe400078e0a00 */
[--C-:B------:R-:W-:Y:S01]  /*4660*/  @!P2 IMAD.IADD R26, R26, 0x1, -R0.reuse ;  /* 0x000000011a1aa824 */ /* 0x100fe200078e0a00 */
[----:B------:R-:W-:Y:S01]  /*4670*/  ISETP.GT.U32.AND P2, PT, R0, R25, PT ;  /* 0x000000190000720c */ /* 0x000fe20003f44070 */
[----:B------:R-:W-:Y:S01]  /*4680*/  @!P1 IMAD.IADD R24, R24, 0x1, -R0 ;  /* 0x0000000118189824 */ /* 0x000fe200078e0a00 */
[----:B------:R-:W-:Y:S02]  /*4690*/  IABS R30, R20 ;  /* 0x00000014001e7213 */ /* 0x000fe40000000000 */
[----:B------:R-:W-:Y:S01]  /*46a0*/  ISETP.GT.U32.AND P6, PT, R0, R28, PT ;  /* 0x0000001c0000720c */ /* 0x000fe20003fc4070 */
[----:B------:R-:W-:Y:S01]  /*46b0*/  IMAD.HI.U32 R5, R12, R29, RZ ;  /* 0x0000001d0c057227 */ /* 0x000fe200078e00ff */
[----:B------:R-:W-:-:S03]  /*46c0*/  ISETP.GT.U32.AND P3, PT, R0, R24, PT ;  /* 0x000000180000720c */ /* 0x000fc60003f64070 */
[----:B------:R-:W-:-:S04]  /*46d0*/  IMAD.HI.U32 R4, R12, R30, RZ ;  /* 0x0000001e0c047227 */ /* 0x000fc800078e00ff */
[----:B------:R-:W-:Y:S02]  /*46e0*/  IMAD.MOV R5, RZ, RZ, -R5 ;  /* 0x000000ffff057224 */ /* 0x000fe400078e0a05 */
[----:B------:R-:W-:Y:S01]  /*46f0*/  @!P5 IMAD.MOV R58, RZ, RZ, -R58 ;  /* 0x000000ffff3ad224 */ /* 0x000fe200078e0a3a */
[C---:B------:R-:W-:Y:S01]  /*4700*/  ISETP.GT.U32.AND P5, PT, R0.reuse, R26, PT ;  /* 0x0000001a0000720c */ /* 0x040fe20003fa4070 */
[----:B------:R-:W-:Y:S01]  /*4710*/  IMAD.MOV R4, RZ, RZ, -R4 ;  /* 0x000000ffff047224 */ /* 0x000fe200078e0a04 */
[----:B------:R-:W-:Y:S01]  /*4720*/  ISETP.GE.AND P4, PT, R27, RZ, PT ;  /* 0x000000ff1b00720c */ /* 0x000fe20003f86270 */
[----:B------:R-:W-:Y:S01]  /*4730*/  IMAD R29, R0, R5, R29 ;  /* 0x00000005001d7224 */ /* 0x000fe200078e021d */
[----:B------:R-:W-:Y:S01]  /*4740*/  ISETP.GE.AND P1, PT, R33, RZ, PT ;  /* 0x000000ff2100720c */ /* 0x000fe20003f26270 */
[----:B------:R-:W-:Y:S01]  /*4750*/  @!P2 IMAD.IADD R25, R25, 0x1, -R0 ;  /* 0x000000011919a824 */ /* 0x000fe200078e0a00 */
[----:B------:R-:W-:Y:S01]  /*4760*/  ISETP.GE.AND P2, PT, R32, RZ, PT ;  /* 0x000000ff2000720c */ /* 0x000fe20003f46270 */
[----:B------:R-:W-:-:S02]  /*4770*/  IMAD R30, R0, R4, R30 ;  /* 0x00000004001e7224 */ /* 0x000fc400078e021e */
[--C-:B------:R-:W-:Y:S01]  /*4780*/  @!P6 IMAD.IADD R28, R28, 0x1, -R0.reuse ;  /* 0x000000011c1ce824 */ /* 0x100fe200078e0a00 */
[----:B------:R-:W-:Y:S01]  /*4790*/  ISETP.GE.AND P6, PT, R34, RZ, PT ;  /* 0x000000ff2200720c */ /* 0x000fe20003fc6270 */
[----:B------:R-:W-:Y:S01]  /*47a0*/  @!P0 IMAD.MOV R23, RZ, RZ, -R23 ;  /* 0x000000ffff178224 */ /* 0x000fe200078e0a17 */
[----:B----4-:R-:W-:Y:S02]  /*47b0*/  IABS R31, R21 ;  /* 0x00000015001f7213 */ /* 0x010fe40000000000 */
[----:B------:R-:W-:Y:S01]  /*47c0*/  ISETP.GT.U32.AND P0, PT, R0, R29, PT ;  /* 0x0000001d0000720c */ /* 0x000fe20003f04070 */
[----:B------:R-:W-:Y:S01]  /*47d0*/  @!P3 IMAD.IADD R24, R24, 0x1, -R0 ;  /* 0x000000011818b824 */ /* 0x000fe200078e0a00 */
[----:B------:R-:W-:Y:S01]  /*47e0*/  ISETP.GT.U32.AND P3, PT, R0, R30, PT ;  /* 0x0000001e0000720c */ /* 0x000fe20003f64070 */
[----:B------:R-:W-:Y:S01]  /*47f0*/  IMAD.HI.U32 R2, R12, R31, RZ ;  /* 0x0000001f0c027227 */ /* 0x000fe200078e00ff */
[----:B------:R-:W-:Y:S01]  /*4800*/  STL [R1], R3 ;  /* 0x0000000301007387 */ /* 0x000fe20000100800 */
[----:B------:R-:W-:-:S02]  /*4810*/  IABS R33, R22 ;  /* 0x0000001600217213 */ /* 0x000fc40000000000 */
[----:B------:R-:W-:Y:S01]  /*4820*/  @!P5 IMAD.IADD R26, R26, 0x1, -R0 ;  /* 0x000000011a1ad824 */ /* 0x000fe200078e0a00 */
[----:B------:R-:W-:Y:S01]  /*4830*/  STL [R1+0xbd8], R61 ;  /* 0x000bd83d01007387 */ /* 0x000fe20000100800 */
[----:B------:R-:W-:Y:S02]  /*4840*/  IMAD.MOV R2, RZ, RZ, -R2 ;  /* 0x000000ffff027224 */ /* 0x000fe400078e0a02 */
[----:B------:R-:W-:Y:S01]  /*4850*/  @!P4 IMAD.MOV R24, RZ, RZ, -R24 ;  /* 0x000000ffff18c224 */ /* 0x000fe200078e0a18 */
[----:B------:R-:W-:Y:S01]  /*4860*/  STL [R1+0xbdc], R59 ;  /* 0x000bdc3b01007387 */ /* 0x000fe20000100800 */
[----:B------:R-:W-:Y:S02]  /*4870*/  @!P1 IMAD.MOV R25, RZ, RZ, -R25 ;  /* 0x000000ffff199224 */ /* 0x000fe400078e0a19 */
[----:B------:R-:W-:Y:S01]  /*4880*/  @!P2 IMAD.MOV R26, RZ, RZ, -R26 ;  /* 0x000000ffff1aa224 */ /* 0x000fe200078e0a1a */
[----:B------:R-:W-:Y:S01]  /*4890*/  STL [R1+0xbe0], R58 ;  /* 0x000be03a01007387 */ /* 0x000fe20000100800 */
[----:B------:R-:W-:-:S02]  /*48a0*/  @!P6 IMAD.MOV R28, RZ, RZ, -R28 ;  /* 0x000000ffff1ce224 */ /* 0x000fc400078e0a1c */
[----:B------:R-:W-:Y:S01]  /*48b0*/  IMAD R31, R0, R2, R31 ;  /* 0x00000002001f7224 */ /* 0x000fe200078e021f */
[----:B------:R-:W-:Y:S01]  /*48c0*/  STL [R1+0xbe4], R23 ;  /* 0x000be41701007387 */ /* 0x000fe20000100800 */
[--C-:B------:R-:W-:Y:S01]  /*48d0*/  @!P0 IMAD.IADD R29, R29, 0x1, -R0.reuse ;  /* 0x000000011d1d8824 */ /* 0x100fe200078e0a00 */
[----:B------:R-:W-:Y:S01]  /*48e0*/  IABS R2, R18 ;  /* 0x0000001200027213 */ /* 0x000fe20000000000 */
[----:B------:R-:W-:Y:S01]  /*48f0*/  IMAD.HI.U32 R4, R12, R33, RZ ;  /* 0x000000210c047227 */ /* 0x000fe200078e00ff */
[----:B------:R-:W-:Y:S01]  /*4900*/  STL [R1+0xbe8], R24 ;  /* 0x000be81801007387 */ /* 0x000fe20000100800 */
[----:B------:R-:W-:Y:S02]  /*4910*/  ISETP.GE.AND P6, PT, R21, RZ, PT ;  /* 0x000000ff1500720c */ /* 0x000fe40003fc6270 */
[----:B------:R-:W-:Y:S01]  /*4920*/  @!P3 IMAD.IADD R30, R30, 0x1, -R0 ;  /* 0x000000011e1eb824 */ /* 0x000fe200078e0a00 */
[----:B------:R-:W-:Y:S01]  /*4930*/  STL [R1+0xbec], R25 ;  /* 0x000bec1901007387 */ /* 0x000fe20000100800 */
[----:B------:R-:W-:Y:S01]  /*4940*/  ISETP.GE.AND P3, PT, R20, RZ, PT ;  /* 0x000000ff1400720c */ /* 0x000fe20003f66270 */
[----:B------:R-:W-:-:S02]  /*4950*/  IMAD.MOV R5, RZ, RZ, -R4 ;  /* 0x000000ffff057224 */ /* 0x000fc400078e0a04 */
[----:B------:R-:W-:Y:S01]  /*4960*/  STL [R1+0xbf0], R26 ;  /* 0x000bf01a01007387 */ /* 0x000fe20000100800 */
[----:B------:R-:W-:Y:S01]  /*4970*/  ISETP.GT.U32.AND P4, PT, R0, R29, PT ;  /* 0x0000001d0000720c */ /* 0x000fe20003f84070 */
[----:B------:R-:W-:Y:S02]  /*4980*/  IMAD.HI.U32 R4, R12, R2, RZ ;  /* 0x000000020c047227 */ /* 0x000fe400078e00ff */
[----:B------:R-:W-:Y:S04]  /*4990*/  STL [R1+0xbf4], R28 ;  /* 0x000bf41c01007387 */ /* 0x000fe80000100800 */
[----:B------:R-:W2:Y:S04]  /*49a0*/  LDL.LU R20, [R1+0x190] ;  /* 0x0001900001147983 */ /* 0x000ea80000300800 */
[----:B------:R-:W4:Y:S01]  /*49b0*/  LDL.LU R21, [R1+0x194] ;  /* 0x0001940001157983 */ /* 0x000f220000300800 */
[----:B------:R-:W-:-:S02]  /*49c0*/  IMAD R33, R0, R5, R33 ;  /* 0x0000000500217224 */ /* 0x000fc400078e0221 */
[----:B------:R-:W-:Y:S01]  /*49d0*/  IMAD.MOV R4, RZ, RZ, -R4 ;  /* 0x000000ffff047224 */ /* 0x000fe200078e0a04 */
[C---:B------:R-:W-:Y:S02]  /*49e0*/  ISETP.GT.U32.AND P5, PT, R0.reuse, R31, PT ;  /* 0x0000001f0000720c */ /* 0x040fe40003fa4070 */
[C---:B------:R-:W-:Y:S01]  /*49f0*/  ISETP.GT.U32.AND P2, PT, R0.reuse, R33, PT ;  /* 0x000000210000720c */ /* 0x040fe20003f44070 */
[----:B------:R-:W-:Y:S02]  /*4a00*/  IMAD R2, R0, R4, R2 ;  /* 0x0000000400027224 */ /* 0x000fe400078e0202 */
[----:B------:R-:W-:-:S03]  /*4a10*/  @!P4 IMAD.IADD R29, R29, 0x1, -R0 ;  /* 0x000000011d1dc824 */ /* 0x000fc600078e0a00 */
[C---:B------:R-:W-:Y:S02]  /*4a20*/  ISETP.GT.U32.AND P4, PT, R0.reuse, R2, PT ;  /* 0x000000020000720c */ /* 0x040fe40003f84070 */
[----:B------:R-:W-:-:S03]  /*4a30*/  ISETP.GT.U32.AND P1, PT, R0, R30, PT ;  /* 0x0000001e0000720c */ /* 0x000fc60003f24070 */
[--C-:B------:R-:W-:Y:S02]  /*4a40*/  @!P5 IMAD.IADD R31, R31, 0x1, -R0.reuse ;  /* 0x000000011f1fd824 */ /* 0x100fe400078e0a00 */
[----:B------:R-:W-:Y:S01]  /*4a50*/  @!P2 IMAD.IADD R33, R33, 0x1, -R0 ;  /* 0x000000012121a824 */ /* 0x000fe200078e0a00 */
[----:B------:R-:W-:Y:S02]  /*4a60*/  ISETP.GE.AND P0, PT, R35, RZ, PT ;  /* 0x000000ff2300720c */ /* 0x000fe40003f06270 */
[----:B------:R-:W-:-:S03]  /*4a70*/  ISETP.GT.U32.AND P5, PT, R0, R31, PT ;  /* 0x0000001f0000720c */ /* 0x000fc60003fa4070 */
[--C-:B------:R-:W-:Y:S01]  /*4a80*/  @!P4 IMAD.IADD R2, R2, 0x1, -R0.reuse ;  /* 0x000000010202c824 */ /* 0x100fe200078e0a00 */
[----:B------:R-:W-:Y:S01]  /*4a90*/  ISETP.GT.U32.AND P4, PT, R0, R33, PT ;  /* 0x000000210000720c */ /* 0x000fe20003f84070 */
[----:B------:R-:W-:Y:S01]  /*4aa0*/  @!P1 IMAD.IADD R30, R30, 0x1, -R0 ;  /* 0x000000011e1e9824 */ /* 0x000fe200078e0a00 */
[----:B------:R-:W-:-:S03]  /*4ab0*/  ISETP.GE.AND P1, PT, R22, RZ, PT ;  /* 0x000000ff1600720c */ /* 0x000fc60003f26270 */
[----:B------:R-:W-:Y:S02]  /*4ac0*/  @!P3 IMAD.MOV R30, RZ, RZ, -R30 ;  /* 0x000000ffff1eb224 */ /* 0x000fe400078e0a1e */
[----:B------:R-:W-:Y:S02]  /*4ad0*/  @!P0 IMAD.MOV R29, RZ, RZ, -R29 ;  /* 0x000000ffff1d8224 */ /* 0x000fe400078e0a1d */
[----:B------:R-:W-:-:S04]  /*4ae0*/  @!P5 IMAD.IADD R31, R31, 0x1, -R0 ;  /* 0x000000011f1fd824 */ /* 0x000fc800078e0a00 */
[----:B------:R-:W-:Y:S02]  /*4af0*/  @!P4 IMAD.IADD R33, R33, 0x1, -R0 ;  /* 0x000000012121c824 */ /* 0x000fe400078e0a00 */
[----:B------:R-:W-:Y:S02]  /*4b00*/  @!P6 IMAD.MOV R31, RZ, RZ, -R31 ;  /* 0x000000ffff1fe224 */ /* 0x000fe400078e0a1f */
[----:B------:R-:W-:Y:S01]  /*4b10*/  @!P1 IMAD.MOV R33, RZ, RZ, -R33 ;  /* 0x000000ffff219224 */ /* 0x000fe200078e0a21 */
[----:B------:R-:W-:Y:S01]  /*4b20*/  STL [R1+0xbf8], R29 ;  /* 0x000bf81d01007387 */ /* 0x000fe20000100800 */
[----:B------:R-:W-:-:S03]  /*4b30*/  IABS R5, R19 ;  /* 0x0000001300057213 */ /* 0x000fc60000000000 */
[----:B------:R-:W-:Y:S04]  /*4b40*/  STL [R1+0xbfc], R30 ;  /* 0x000bfc1e01007387 */ /* 0x000fe80000100800 */
[----:B------:R-:W-:Y:S04]  /*4b50*/  STL [R1+0xc00], R31 ;  /* 0x000c001f01007387 */ /* 0x000fe80000100800 */
[----:B------:R-:W-:Y:S04]  /*4b60*/  STL [R1+0xc04], R33 ;  /* 0x000c042101007387 */ /* 0x000fe80000100800 */
[----:B------:R-:W2:Y:S01]  /*4b70*/  LDL.LU R22, [R1+0x198] ;  /* 0x0001980001167983 */ /* 0x000ea20000300800 */
[----:B------:R-:W-:Y:S01]  /*4b80*/  IMAD.HI.U32 R4, R12, R5, RZ ;  /* 0x000000050c047227 */ /* 0x000fe200078e00ff */
[----:B------:R-:W-:-:S02]  /*4b90*/  ISETP.GE.AND P5, PT, R18, RZ, PT ;  /* 0x000000ff1200720c */ /* 0x000fc40003fa6270 */
[----:B------:R-:W2:Y:S01]  /*4ba0*/  LDL.LU R18, [R1+0x1a0] ;  /* 0x0001a00001127983 */ /* 0x000ea20000300800 */
[----:B------:R-:W-:-:S04]  /*4bb0*/  IMAD.MOV R4, RZ, RZ, -R4 ;  /* 0x000000ffff047224 */ /* 0x000fc800078e0a04 */
[----:B------:R-:W-:-:S05]  /*4bc0*/  IMAD R35, R0, R4, R5 ;  /* 0x0000000400237224 */ /* 0x000fca00078e0205 */
[C---:B------:R-:W-:Y:S02]  /*4bd0*/  ISETP.GT.U32.AND P3, PT, R0.reuse, R35, PT ;  /* 0x000000230000720c */ /* 0x040fe40003f64070 */
[----:B------:R-:W-:Y:S02]  /*4be0*/  ISETP.GT.U32.AND P0, PT, R0, R2, PT ;  /* 0x000000020000720c */ /* 0x000fe40003f04070 */
[----:B------:R-:W-:Y:S02]  /*4bf0*/  IABS R36, R48 ;  /* 0x0000003000247213 */ /* 0x000fe40000000000 */
[----:B---3--:R-:W-:-:S03]  /*4c00*/  IABS R38, R49 ;  /* 0x0000003100267213 */ /* 0x008fc60000000000 */
[----:B------:R-:W-:-:S04]  /*4c10*/  IMAD.HI.U32 R4, R12, R36, RZ ;  /* 0x000000240c047227 */ /* 0x000fc800078e00ff */
[----:B------:R-:W-:Y:S02]  /*4c20*/  @!P3 IMAD.IADD R35, R35, 0x1, -R0 ;  /* 0x000000012323b824 */ /* 0x000fe400078e0a00 */
[----:B------:R-:W-:-:S03]  /*4c30*/  IMAD.HI.U32 R5, R12, R38, RZ ;  /* 0x000000260c057227 */ /* 0x000fc600078e00ff */
[----:B------:R-:W-:Y:S01]  /*4c40*/  ISETP.GT.U32.AND P3, PT, R0, R35, PT ;  /* 0x000000230000720c */ /* 0x000fe20003f64070 */
[----:B------:R-:W-:Y:S02]  /*4c50*/  IMAD.MOV R4, RZ, RZ, -R4 ;  /* 0x000000ffff047224 */ /* 0x000fe400078e0a04 */
[----:B------:R-:W-:Y:S02]  /*4c60*/  @!P0 IMAD.IADD R2, R2, 0x1, -R0 ;  /* 0x0000000102028824 */ /* 0x000fe400078e0a00 */
[----:B------:R-:W-:Y:S02]  /*4c70*/  IMAD.MOV R5, RZ, RZ, -R5 ;  /* 0x000000ffff057224 */ /* 0x000fe400078e0a05 */
[C---:B------:R-:W-:Y:S02]  /*4c80*/  IMAD R36, R0.reuse, R4, R36 ;  /* 0x0000000400247224 */ /* 0x040fe400078e0224 */
[----:B------:R-:W-:Y:S02]  /*4c90*/  IMAD.MOV.U32 R34, RZ, RZ, R2 ;  /* 0x000000ffff227224 */ /* 0x000fe400078e0002 */
[----:B------:R-:W-:-:S02]  /*4ca0*/  IMAD R38, R0, R5, R38 ;  /* 0x0000000500267224 */ /* 0x000fc400078e0226 */
[----:B------:R-:W-:Y:S01]  /*4cb0*/  @!P5 IMAD.MOV R34, RZ, RZ, -R34 ;  /* 0x000000ffff22d224 */ /* 0x000fe200078e0a22 */
[C---:B------:R-:W-:Y:S01]  /*4cc0*/  ISETP.GT.U32.AND P5, PT, R0.reuse, R36, PT ;  /* 0x000000240000720c */ /* 0x040fe20003fa4070 */
[----:B------:R-:W-:Y:S01]  /*4cd0*/  @!P3 IMAD.IADD R35, R35, 0x1, -R0 ;  /* 0x000000012323b824 */ /* 0x000fe200078e0a00 */
[----:B------:R-:W-:Y:S02]  /*4ce0*/  ISETP.GT.U32.AND P3, PT, R0, R38, PT ;  /* 0x000000260000720c */ /* 0x000fe40003f64070 */
[----:B------:R-:W-:Y:S02]  /*4cf0*/  ISETP.GE.AND P2, PT, R19, RZ, PT ;  /* 0x000000ff1300720c */ /* 0x000fe40003f46270 */
[----:B------:R-:W-:Y:S01]  /*4d00*/  ISETP.GE.AND P1, PT, R51, RZ, PT ;  /* 0x000000ff3300720c */ /* 0x000fe20003f26270 */
[----:B------:R-:W3:Y:S01]  /*4d10*/  LDL.LU R19, [R1+0x1a4] ;  /* 0x0001a40001137983 */ /* 0x000ee20000300800 */
[----:B------:R-:W-:Y:S01]  /*4d20*/  IABS R40, R51 ;  /* 0x0000003300287213 */ /* 0x000fe20000000000 */
[----:B------:R-:W-:-:S02]  /*4d30*/  IMAD.MOV.U32 R51, RZ, RZ, R56 ;  /* 0x000000ffff337224 */ /* 0x000fc400078e0038 */
[----:B------:R-:W3:Y:S02]  /*4d40*/  LDL.LU R56, [R1+0x1a8] ;  /* 0x0001a80001387983 */ /* 0x000ee40000300800 */
[--C-:B------:R-:W-:Y:S02]  /*4d50*/  @!P5 IMAD.IADD R36, R36, 0x1, -R0.reuse ;  /* 0x000000012424d824 */ /* 0x100fe400078e0a00 */
[----:B------:R-:W-:Y:S02]  /*4d60*/  @!P3 IMAD.IADD R38, R38, 0x1, -R0 ;  /* 0x000000012626b824 */ /* 0x000fe400078e0a00 */
[----:B------:R-:W-:Y:S01]  /*4d70*/  IMAD.HI.U32 R2, R12, R40, RZ ;  /* 0x000000280c027227 */ /* 0x000fe200078e00ff */
[----:B------:R-:W-:-:S03]  /*4d80*/  ISETP.GT.U32.AND P3, PT, R0, R36, PT ;  /* 0x000000240000720c */ /* 0x000fc60003f64070 */
[----:B------:R-:W-:Y:S01]  /*4d90*/  IMAD.MOV R2, RZ, RZ, -R2 ;  /* 0x000000ffff027224 */ /* 0x000fe200078e0a02 */
[----:B------:R-:W-:-:S03]  /*4da0*/  ISETP.GE.AND P6, PT, R48, RZ, PT ;  /* 0x000000ff3000720c */ /* 0x000fc60003fc6270 */
[----:B------:R-:W-:-:S06]  /*4db0*/  IMAD R40, R0, R2, R40 ;  /* 0x0000000200287224 */ /* 0x000fcc00078e0228 */
[----:B------:R-:W-:Y:S01]  /*4dc0*/  @!P3 IMAD.IADD R36, R36, 0x1, -R0 ;  /* 0x000000012424b824 */ /* 0x000fe200078e0a00 */
[----:B------:R-:W-:Y:S01]  /*4dd0*/  ISETP.GT.U32.AND P3, PT, R0, R40, PT ;  /* 0x000000280000720c */ /* 0x000fe20003f64070 */
[----:B------:R-:W-:Y:S02]  /*4de0*/  @!P2 IMAD.MOV R35, RZ, RZ, -R35 ;  /* 0x000000ffff23a224 */ /* 0x000fe400078e0a23 */
[----:B------:R-:W-:Y:S01]  /*4df0*/  @!P6 IMAD.MOV R36, RZ, RZ, -R36 ;  /* 0x000000ffff24e224 */ /* 0x000fe200078e0a24 */
[----:B------:R-:W-:Y:S01]  /*4e00*/  STL [R1+0xc08], R34 ;  /* 0x000c082201007387 */ /* 0x000fe20000100800 */
[----:B------:R-:W-:-:S03]  /*4e10*/  IABS R41, R57 ;  /* 0x0000003900297213 */ /* 0x000fc60000000000 */
[----:B------:R-:W-:Y:S04]  /*4e20*/  STL [R1+0xc0c], R35 ;  /* 0x000c0c2301007387 */ /* 0x000fe80000100800 */
[----:B------:R-:W-:Y:S01]  /*4e30*/  STL [R1+0xc10], R36 ;  /* 0x000c102401007387 */ /* 0x000fe20000100800 */
[----:B------:R-:W-:Y:S01]  /*4e40*/  @!P3 IMAD.IADD R40, R40, 0x1, -R0 ;  /* 0x000000012828b824 */ /* 0x000fe200078e0a00 */
[----:B------:R-:W-:Y:S02]  /*4e50*/  ISETP.GE.AND P3, PT, R57, RZ, PT ;  /* 0x000000ff3900720c */ /* 0x000fe40003f66270 */
[----:B------:R-:W3:Y:S01]  /*4e60*/  LDL.LU R57, [R1+0x1ac] ;  /* 0x0001ac0001397983 */ /* 0x000ee20000300800 */
[----:B------:R-:W-:-:S05]  /*4e70*/  IABS R39, R50 ;  /* 0x0000003200277213 */ /* 0x000fca0000000000 */
[----:B------:R-:W-:-:S04]  /*4e80*/  IMAD.HI.U32 R4, R12, R39, RZ ;  /* 0x000000270c047227 */ /* 0x000fc800078e00ff */
[----:B------:R-:W-:-:S04]  /*4e90*/  IMAD.MOV R4, RZ, RZ, -R4 ;  /* 0x000000ffff047224 */ /* 0x000fc800078e0a04 */
[----:B------:R-:W-:-:S05]  /*4ea0*/  IMAD R39, R0, R4, R39 ;  /* 0x0000000400277224 */ /* 0x000fca00078e0227 */
[----:B------:R-:W-:-:S13]  /*4eb0*/  ISETP.GT.U32.AND P5, PT, R0, R39, PT ;  /* 0x000000270000720c */ /* 0x000fda0003fa4070 */
[----:B------:R-:W-:-:S05]  /*4ec0*/  @!P5 IMAD.IADD R39, R39, 0x1, -R0 ;  /* 0x000000012727d824 */ /* 0x000fca00078e0a00 */
[C---:B------:R-:W-:Y:S02]  /*4ed0*/  ISETP.GT.U32.AND P5, PT, R0.reuse, R39, PT ;  /* 0x000000270000720c */ /* 0x040fe40003fa4070 */
[----:B------:R-:W-:-:S11]  /*4ee0*/  ISETP.GT.U32.AND P2, PT, R0, R38, PT ;  /* 0x000000260000720c */ /* 0x000fd60003f44070 */
[--C-:B------:R-:W-:Y:S01]  /*4ef0*/  @!P5 IMAD.IADD R39, R39, 0x1, -R0.reuse ;  /* 0x000000012727d824 */ /* 0x100fe200078e0a00 */
[----:B------:R-:W-:Y:S02]  /*4f00*/  ISETP.GE.AND P4, PT, R49, RZ, PT ;  /* 0x000000ff3100720c */ /* 0x000fe40003f86270 */
[----:B------:R-:W-:Y:S01]  /*4f10*/  ISETP.GE.AND P0, PT, R50, RZ, PT ;  /* 0x000000ff3200720c */ /* 0x000fe20003f06270 */
[----:B------:R-:W-:Y:S02]  /*4f20*/  @!P2 IMAD.IADD R38, R38, 0x1, -R0 ;  /* 0x000000012626a824 */ /* 0x000fe400078e0a00 */
[----:B------:R-:W-:-:S08]  /*4f30*/  IMAD.HI.U32 R5, R12, R41, RZ ;  /* 0x000000290c057227 */ /* 0x000fd000078e00ff */
[----:B------:R-:W-:Y:S02]  /*4f40*/  @!P4 IMAD.MOV R38, RZ, RZ, -R38 ;  /* 0x000000ffff26c224 */ /* 0x000fe400078e0a26 */
[----:B------:R-:W-:Y:S02]  /*4f50*/  @!P0 IMAD.MOV R39, RZ, RZ, -R39 ;  /* 0x000000ffff278224 */ /* 0x000fe400078e0a27 */
[----:B------:R-:W-:Y:S01]  /*4f60*/  IMAD.MOV R5, RZ, RZ, -R5 ;  /* 0x000000ffff057224 */ /* 0x000fe200078e0a05 */
[----:B------:R-:W-:Y:S04]  /*4f70*/  STL [R1+0xc14], R38 ;  /* 0x000c142601007387 */ /* 0x000fe80000100800 */
[----:B------:R-:W-:Y:S01]  /*4f80*/  STL [R1+0xc18], R39 ;  /* 0x000c182701007387 */ /* 0x000fe20000100800 */
[----:B------:R-:W-:-:S05]  /*4f90*/  IMAD R41, R0, R5, R41 ;  /* 0x0000000500297224 */ /* 0x000fca00078e0229 */
[----:B------:R-:W-:Y:S02]  /*4fa0*/  ISETP.GT.U32.AND P6, PT, R0, R41, PT ;  /* 0x000000290000720c */ /* 0x000fe40003fc4070 */
[----:B----4-:R-:W-:-:S05]  /*4fb0*/  IABS R44, R21 ;  /* 0x00000015002c7213 */ /* 0x010fca0000000000 */
[----:B------:R-:W-:-:S04]  /*4fc0*/  IMAD.HI.U32 R2, R12, R44, RZ ;  /* 0x0000002c0c027227 */ /* 0x000fc800078e00ff */
[----:B------:R-:W-:-:S04]  /*4fd0*/  IMAD.MOV R2, RZ, RZ, -R2 ;  /* 0x000000ffff027224 */ /* 0x000fc800078e0a02 */
[----:B------:R-:W-:-:S05]  /*4fe0*/  IMAD R44, R0, R2, R44 ;  /* 0x00000002002c7224 */ /* 0x000fca00078e022c */
[----:B------:R-:W-:Y:S02]  /*4ff0*/  ISETP.GT.U32.AND P5, PT, R0, R44, PT ;  /* 0x0000002c0000720c */ /* 0x000fe40003fa4070 */
[----:B--2---:R-:W-:-:S05]  /*5000*/  IABS R43, R20 ;  /* 0x00000014002b7213 */ /* 0x004fca0000000000 */
[----:B------:R-:W-:-:S06]  /*5010*/  IMAD.HI.U32 R4, R12, R43, RZ ;  /* 0x0000002b0c047227 */ /* 0x000fcc00078e00ff */
[----:B------:R-:W-:Y:S02]  /*5020*/  @!P5 IMAD.IADD R44, R44, 0x1, -R0 ;  /* 0x000000012c2cd824 */ /* 0x000fe400078e0a00 */
[----:B------:R-:W-:-:S03]  /*5030*/  IMAD.MOV R4, RZ, RZ, -R4 ;  /* 0x000000ffff047224 */ /* 0x000fc600078e0a04 */
[C---:B------:R-:W-:Y:S01]  /*5040*/  ISETP.GT.U32.AND P5, PT, R0.reuse, R44, PT ;  /* 0x0000002c0000720c */ /* 0x040fe20003fa4070 */
[----:B------:R-:W-:-:S05]  /*5050*/  IMAD R43, R0, R4, R43 ;  /* 0x00000004002b7224 */ /* 0x000fca00078e022b */
[----:B------:R-:W-:-:S07]  /*5060*/  ISETP.GT.U32.AND P2, PT, R0, R43, PT ;  /* 0x0000002b0000720c */ /* 0x000fce0003f44070 */
[--C-:B------:R-:W-:Y:S01]  /*5070*/  @!P5 IMAD.IADD R44, R44, 0x1, -R0.reuse ;  /* 0x000000012c2cd824 */ /* 0x100fe200078e0a00 */
[----:B------:R-:W-:Y:S02]  /*5080*/  ISETP.GE.AND P5, PT, R21, RZ, PT ;  /* 0x000000ff1500720c */ /* 0x000fe40003fa6270 */
[----:B------:R-:W2:Y:S01]  /*5090*/  LDL.LU R21, [R1+0x1b0] ;  /* 0x0001b00001157983 */ /* 0x000ea20000300800 */
[----:B------:R-:W-:Y:S02]  /*50a0*/  IABS R45, R22 ;  /* 0x00000016002d7213 */ /* 0x000fe40000000000 */
[----:B------:R-:W-:-:S03]  /*50b0*/  @!P2 IMAD.IADD R43, R43, 0x1, -R0 ;  /* 0x000000012b2ba824 */ /* 0x000fc600078e0a00 */
[----:B------:R-:W-:Y:S01]  /*50c0*/  IMAD.HI.U32 R5, R12, R45, RZ ;  /* 0x0000002d0c057227 */ /* 0x000fe200078e00ff */
[----:B------:R-:W-:-:S03]  /*50d0*/  IABS R48, R18 ;  /* 0x0000001200307213 */ /* 0x000fc60000000000 */
[----:B------:R-:W-:Y:S01]  /*50e0*/  IMAD.MOV R5, RZ, RZ, -R5 ;  /* 0x000000ffff057224 */ /* 0x000fe200078e0a05 */
[----:B------:R-:W-:Y:S01]  /*50f0*/  ISETP.GT.U32.AND P4, PT, R0, R43, PT ;  /* 0x0000002b0000720c */ /* 0x000fe20003f84070 */
[----:B------:R-:W-:-:S04]  /*5100*/  IMAD.HI.U32 R2, R12, R48, RZ ;  /* 0x000000300c027227 */ /* 0x000fc800078e00ff */
[----:B------:R-:W-:Y:S02]  /*5110*/  IMAD R45, R0, R5, R45 ;  /* 0x00000005002d7224 */ /* 0x000fe400078e022d */
[----:B------:R-:W-:-:S03]  /*5120*/  IMAD.MOV R2, RZ, RZ, -R2 ;  /* 0x000000ffff027224 */ /* 0x000fc600078e0a02 */
[C---:B------:R-:W-:Y:S01]  /*5130*/  ISETP.GT.U32.AND P0, PT, R0.reuse, R45, PT ;  /* 0x0000002d0000720c */ /* 0x040fe20003f04070 */
[----:B------:R-:W-:Y:S02]  /*5140*/  @!P6 IMAD.IADD R41, R41, 0x1, -R0 ;  /* 0x000000012929e824 */ /* 0x000fe400078e0a00 */
[C---:B------:R-:W-:Y:S02]  /*5150*/  IMAD R48, R0.reuse, R2, R48 ;  /* 0x0000000200307224 */ /* 0x040fe400078e0230 */
[----:B------:R-:W-:Y:S01]  /*5160*/  @!P4 IMAD.IADD R43, R43, 0x1, -R0 ;  /* 0x000000012b2bc824 */ /* 0x000fe200078e0a00 */
[C---:B------:R-:W-:Y:S02]  /*5170*/  ISETP.GT.U32.AND P2, PT, R0.reuse, R41, PT ;  /* 0x000000290000720c */ /* 0x040fe40003f44070 */
[C---:B------:R-:W-:Y:S02]  /*5180*/  ISETP.GT.U32.AND P4, PT, R0.reuse, R48, PT ;  /* 0x000000300000720c */ /* 0x040fe40003f84070 */
[----:B------:R-:W-:-:S03]  /*5190*/  ISETP.GT.U32.AND P6, PT, R0, R40, PT ;  /* 0x000000280000720c */ /* 0x000fc60003fc4070 */
[--C-:B------:R-:W-:Y:S01]  /*51a0*/  @!P0 IMAD.IADD R45, R45, 0x1, -R0.reuse ;  /* 0x000000012d2d8824 */ /* 0x100fe200078e0a00 */
[----:B------:R-:W-:Y:S02]  /*51b0*/  ISETP.GE.AND P0, PT, R22, RZ, PT ;  /* 0x000000ff1600720c */ /* 0x000fe40003f06270 */
[----:B------:R-:W4:Y:S03]  /*51c0*/  LDL.LU R22, [R1+0x1b4] ;  /* 0x0001b40001167983 */ /* 0x000f260000300800 */
[--C-:B------:R-:W-:Y:S01]  /*51d0*/  @!P2 IMAD.IADD R41, R41, 0x1, -R0.reuse ;  /* 0x000000012929a824 */ /* 0x100fe200078e0a00 */
[----:B------:R-:W-:Y:S01]  /*51e0*/  ISETP.GE.AND P2, PT, R20, RZ, PT ;  /* 0x000000ff1400720c */ /* 0x000fe20003f46270 */
[----:B------:R-:W-:Y:S02]  /*51f0*/  @!P4 IMAD.IADD R48, R48, 0x1, -R0 ;  /* 0x000000013030c824 */ /* 0x000fe400078e0a00 */
[----:B------:R-:W-:-:S02]  /*5200*/  @!P3 IMAD.MOV R41, RZ, RZ, -R41 ;  /* 0x000000ffff29b224 */ /* 0x000fc400078e0a29 */
[----:B------:R-:W-:Y:S01]  /*5210*/  @!P6 IMAD.IADD R40, R40, 0x1, -R0 ;  /* 0x000000012828e824 */ /* 0x000fe200078e0a00 */
[----:B------:R-:W-:Y:S02]  /*5220*/  ISETP.GT.U32.AND P3, PT, R0, R48, PT ;  /* 0x000000300000720c */ /* 0x000fe40003f64070 */
[----:B------:R-:W-:Y:S01]  /*5230*/  IABS R46, R51 ;  /* 0x00000033002e7213 */ /* 0x000fe20000000000 */
[----:B------:R-:W-:Y:S02]  /*5240*/  @!P1 IMAD.MOV R40, RZ, RZ, -R40 ;  /* 0x000000ffff289224 */ /* 0x000fe400078e0a28 */
[----:B------:R-:W-:Y:S02]  /*5250*/  @!P5 IMAD.MOV R44, RZ, RZ, -R44 ;  /* 0x000000ffff2cd224 */ /* 0x000fe400078e0a2c */
[----:B------:R-:W-:Y:S01]  /*5260*/  @!P2 IMAD.MOV R43, RZ, RZ, -R43 ;  /* 0x000000ffff2ba224 */ /* 0x000fe200078e0a2b */
[----:B------:R-:W-:Y:S01]  /*5270*/  STL [R1+0xc1c], R40 ;  /* 0x000c1c2801007387 */ /* 0x000fe20000100800 */
[----:B------:R-:W-:Y:S01]  /*5280*/  IMAD.HI.U32 R4, R12, R46, RZ ;  /* 0x0000002e0c047227 */ /* 0x000fe200078e00ff */
[----:B------:R-:W-:-:S02]  /*5290*/  ISETP.GE.AND P5, PT, R18, RZ, PT ;  /* 0x000000ff1200720c */ /* 0x000fc40003fa6270 */
[----:B------:R-:W-:Y:S01]  /*52a0*/  STL [R1+0xc20], R41 ;  /* 0x000c202901007387 */ /* 0x000fe20000100800 */
[----:B------:R-:W-:Y:S01]  /*52b0*/  @!P3 IMAD.IADD R48, R48, 0x1, -R0 ;  /* 0x000000013030b824 */ /* 0x000fe200078e0a00 */
[----:B---3--:R-:W-:Y:S02]  /*52c0*/  IABS R49, R19 ;  /* 0x0000001300317213 */ /* 0x008fe40000000000 */
[----:B------:R-:W-:Y:S01]  /*52d0*/  STL [R1+0xc24], R43 ;  /* 0x000c242b01007387 */ /* 0x000fe20000100800 */
[----:B------:R-:W-:Y:S01]  /*52e0*/  IMAD.MOV R4, RZ, RZ, -R4 ;  /* 0x000000ffff047224 */ /* 0x000fe200078e0a04 */
[----:B------:R-:W-:Y:S02]  /*52f0*/  IABS R50, R56 ;  /* 0x0000003800327213 */ /* 0x000fe40000000000 */
[----:B------:R-:W-:Y:S01]  /*5300*/  STL [R1+0xc28], R44 ;  /* 0x000c282c01007387 */ /* 0x000fe20000100800 */
[----:B------:R-:W-:-:S03]  /*5310*/  ISETP.GE.AND P3, PT, R56, RZ, PT ;  /* 0x000000ff3800720c */ /* 0x000fc60003f66270 */
[----:B------:R-:W3:Y:S01]  /*5320*/  LDL.LU R18, [R1+0x1b8] ;  /* 0x0001b80001127983 */ /* 0x000ee20000300800 */
[----:B------:R-:W-:-:S03]  /*5330*/  IMAD R46, R0, R4, R46 ;  /* 0x00000004002e7224 */ /* 0x000fc600078e022e */
[----:B------:R-:W3:Y:S01]  /*5340*/  LDL.LU R56, [R1+0x1bc] ;  /* 0x0001bc0001387983 */ /* 0x000ee20000300800 */
[----:B------:R-:W-:-:S04]  /*5350*/  IMAD.HI.U32 R4, R12, R49, RZ ;  /* 0x000000310c047227 */ /* 0x000fc800078e00ff */
[----:B------:R-:W-:-:S04]  /*5360*/  IMAD.MOV R4, RZ, RZ, -R4 ;  /* 0x000000ffff047224 */ /* 0x000fc800078e0a04 */
[C---:B------:R-:W-:Y:S01]  /*5370*/  IMAD R49, R0.reuse, R4, R49 ;  /* 0x0000000400317224 */ /* 0x040fe200078e0231 */
[----:B------:R-:W-:-:S04]  /*5380*/  ISETP.GT.U32.AND P6, PT, R0, R46, PT ;  /* 0x0000002e0000720c */ /* 0x000fc80003fc4070 */
[----:B------:R-:W-:-:S09]  /*5390*/  ISETP.GT.U32.AND P2, PT, R0, R49, PT ;  /* 0x000000310000720c */ /* 0x000fd20003f44070 */
[--C-:B------:R-:W-:Y:S01]  /*53a0*/  @!P6 IMAD.IADD R46, R46, 0x1, -R0.reuse ;  /* 0x000000012e2ee824 */ /* 0x100fe200078e0a00 */
[----:B------:R-:W-:Y:S02]  /*53b0*/  ISETP.GE.AND P6, PT, R51, RZ, PT ;  /* 0x000000ff3300720c */ /* 0x000fe40003fc6270 */
[----:B------:R-:W-:Y:S01]  /*53c0*/  IABS R51, R57 ;  /* 0x0000003900337213 */ /* 0x000fe20000000000 */
[----:B------:R-:W-:Y:S01]  /*53d0*/  @!P2 IMAD.IADD R49, R49, 0x1, -R0 ;  /* 0x000000013131a824 */ /* 0x000fe200078e0a00 */
[----:B------:R-:W-:Y:S02]  /*53e0*/  ISETP.GE.AND P2, PT, R57, RZ, PT ;  /* 0x000000ff3900720c */ /* 0x000fe40003f46270 */
[----:B------:R-:W3:Y:S01]  /*53f0*/  LDL.LU R57, [R1+0x1c0] ;  /* 0x0001c00001397983 */ /* 0x000ee20000300800 */
[----:B------:R-:W-:Y:S01]  /*5400*/  ISETP.GT.U32.AND P1, PT, R0, R45, PT ;  /* 0x0000002d0000720c */ /* 0x000fe20003f24070 */
[----:B------:R-:W-:Y:S01]  /*5410*/  IMAD.HI.U32 R2, R12, R50, RZ ;  /* 0x000000320c027227 */ /* 0x000fe200078e00ff */
[----:B------:R-:W-:Y:S01]  /*5420*/  ISETP.GT.U32.AND P4, PT, R0, R46, PT ;  /* 0x0000002e0000720c */ /* 0x000fe20003f84070 */
[----:B------:R-:W3:Y:S02]  /*5430*/  LDL.LU R37, [R1+0x1c4] ;  /* 0x0001c40001257983 */ /* 0x000ee40000300800 */
[----:B------:R-:W-:-:S02]  /*5440*/  IMAD.MOV R2, RZ, RZ, -R2 ;  /* 0x000000ffff027224 */ /* 0x000fc400078e0a02 */
[----:B------:R-:W3:Y:S02]  /*5450*/  LDL.LU R20, [R1+0x1c8] ;  /* 0x0001c80001147983 */ /* 0x000ee40000300800 */
[----:B------:R-:W-:-:S04]  /*5460*/  IMAD R50, R0, R2, R50 ;  /* 0x0000000200327224 */ /* 0x000fc800078e0232 */
[--C-:B------:R-:W-:Y:S01]  /*5470*/  @!P1 IMAD.IADD R45, R45, 0x1, -R0.reuse ;  /* 0x000000012d2d9824 */ /* 0x100fe200078e0a00 */
[----:B------:R-:W-:Y:S01]  /*5480*/  ISETP.GT.U32.AND P1, PT, R0, R50, PT ;  /* 0x000000320000720c */ /* 0x000fe20003f24070 */
[----:B------:R-:W-:Y:S01]  /*5490*/  @!P4 IMAD.IADD R46, R46, 0x1, -R0 ;  /* 0x000000012e2ec824 */ /* 0x000fe200078e0a00 */
[----:B------:R-:W-:-:S11]  /*54a0*/  ISETP.GE.AND P4, PT, R19, RZ, PT ;  /* 0x000000ff1300720c */ /* 0x000fd60003f86270 */
[----:B------:R-:W-:Y:S01]  /*54b0*/  @!P1 IMAD.IADD R50, R50, 0x1, -R0 ;  /* 0x0000000132329824 */ /* 0x000fe200078e0a00 */
[----:B------:R-:W-:Y:S01]  /*54c0*/  ISETP.GT.U32.AND P1, PT, R0, R49, PT ;  /* 0x000000310000720c */ /* 0x000fe20003f24070 */
[----:B------:R-:W-:Y:S02]  /*54d0*/  @!P0 IMAD.MOV R45, RZ, RZ, -R45 ;  /* 0x000000ffff2d8224 */ /* 0x000fe400078e0a2d */
[----:B------:R-:W-:Y:S02]  /*54e0*/  @!P6 IMAD.MOV R46, RZ, RZ, -R46 ;  /* 0x000000ffff2ee224 */ /* 0x000fe400078e0a2e */
[----:B------:R-:W-:Y:S01]  /*54f0*/  @!P5 IMAD.MOV R48, RZ, RZ, -R48 ;  /* 0x000000ffff30d224 */ /* 0x000fe200078e0a30 */
[----:B------:R-:W-:Y:S07]  /*5500*/  STL [R1+0xc2c], R45 ;  /* 0x000c2c2d01007387 */ /* 0x000fee0000100800 */
[----:B------:R-:W-:Y:S01]  /*5510*/  @!P1 IMAD.IADD R49, R49, 0x1, -R0 ;  /* 0x0000000131319824 */ /* 0x000fe200078e0a00 */
[----:B------:R-:W-:Y:S03]  /*5520*/  STL [R1+0xc30], R46 ;  /* 0x000c302e01007387 */ /* 0x000fe60000100800 */
[----:B------:R-:W-:Y:S01]  /*5530*/  @!P4 IMAD.MOV R49, RZ, RZ, -R49 ;  /* 0x000000ffff31c224 */ /* 0x000fe200078e0a31 */
[----:B------:R-:W-:Y:S04]  /*5540*/  STL [R1+0xc34], R48 ;  /* 0x000c343001007387 */ /* 0x000fe80000100800 */
[----:B------:R-:W-:Y:S04]  /*5550*/  STL [R1+0xc38], R49 ;  /* 0x000c383101007387 */ /* 0x000fe80000100800 */
[----:B------:R-:W3:Y:S01]  /*5560*/  LDL.LU R27, [R1+0x1cc] ;  /* 0x0001cc00011b7983 */ /* 0x000ee20000300800 */
[----:B------:R-:W-:-:S04]  /*5570*/  IMAD.HI.U32 R2, R12, R51, RZ ;  /* 0x000000330c027227 */ /* 0x000fc800078e00ff */
[----:B------:R-:W-:-:S04]  /*5580*/  IMAD.MOV R2, RZ, RZ, -R2 ;  /* 0x000000ffff027224 */ /* 0x000fc800078e0a02 */
[----:B------:R-:W-:-:S05]  /*5590*/  IMAD R51, R0, R2, R51 ;  /* 0x0000000200337224 */ /* 0x000fca00078e0233 */
[C---:B------:R-:W-:Y:S02]  /*55a0*/  ISETP.GT.U32.AND P6, PT, R0.reuse, R51, PT ;  /* 0x000000330000720c */ /* 0x040fe40003fc4070 */
[----:B------:R-:W-:-:S11]  /*55b0*/  ISETP.GT.U32.AND P0, PT, R0, R50, PT ;  /* 0x000000320000720c */ /* 0x000fd60003f04070 */
[----:B------:R-:W-:-:S05]  /*55c0*/  @!P6 IMAD.IADD R51, R51, 0x1, -R0 ;  /* 0x000000013333e824 */ /* 0x000fca00078e0a00 */
[----:B------:R-:W-:Y:S01]  /*55d0*/  ISETP.GT.U32.AND P6, PT, R0, R51, PT ;  /* 0x000000330000720c */ /* 0x000fe20003fc4070 */
[----:B------:R-:W-:-:S04]  /*55e0*/  @!P0 IMAD.IADD R50, R50, 0x1, -R0 ;  /* 0x0000000132328824 */ /* 0x000fc800078e0a00 */
[----:B------:R-:W-:-:S08]  /*55f0*/  @!P3 IMAD.MOV R50, RZ, RZ, -R50 ;  /* 0x000000ffff32b224 */ /* 0x000fd000078e0a32 */
[----:B------:R-:W-:Y:S01]  /*5600*/  @!P6 IMAD.IADD R51, R51, 0x1, -R0 ;  /* 0x000000013333e824 */ /* 0x000fe200078e0a00 */
[----:B--2---:R-:W-:Y:S02]  /*5610*/  IABS R19, R21 ;  /* 0x0000001500137213 */ /* 0x004fe40000000000 */
[----:B------:R-:W-:Y:S02]  /*5620*/  ISETP.GE.AND P5, PT, R21, RZ, PT ;  /* 0x000000ff1500720c */ /* 0x000fe40003fa6270 */
[----:B------:R-:W2:Y:S04]  /*5630*/  LDL.LU R21, [R1+0x1d0] ;  /* 0x0001d00001157983 */ /* 0x000ea80000300800 */
[----:B------:R-:W2:Y:S01]  /*5640*/  LDL.LU R32, [R1+0x1d4] ;  /* 0x0001d40001207983 */ /* 0x000ea20000300800 */
[----:B------:R-:W-:-:S04]  /*5650*/  IMAD.HI.U32 R5, R12, R19, RZ ;  /* 0x000000130c057227 */ /* 0x000fc800078e00ff */
[----:B------:R-:W-:-:S04]  /*5660*/  IMAD.MOV R5, RZ, RZ, -R5 ;  /* 0x000000ffff057224 */ /* 0x000fc800078e0a05 */
[----:B------:R-:W-:-:S05]  /*5670*/  IMAD R19, R0, R5, R19 ;  /* 0x0000000500137224 */ /* 0x000fca00078e0213 */
[----:B------:R-:W-:Y:S02]  /*5680*/  ISETP.GT.U32.AND P3, PT, R0, R19, PT ;  /* 0x000000130000720c */ /* 0x000fe40003f64070 */
[----:B----4-:R-:W-:-:S05]  /*5690*/  IABS R4, R22 ;  /* 0x0000001600047213 */ /* 0x010fca0000000000 */
[----:B------:R-:W-:-:S04]  /*56a0*/  IMAD.HI.U32 R2, R12, R4, RZ ;  /* 0x000000040c027227 */ /* 0x000fc800078e00ff */
[----:B------:R-:W-:-:S04]  /*56b0*/  IMAD.MOV R2, RZ, RZ, -R2 ;  /* 0x000000ffff027224 */ /* 0x000fc800078e0a02 */
[----:B------:R-:W-:-:S05]  /*56c0*/  IMAD R4, R0, R2, R4 ;  /* 0x0000000200047224 */ /* 0x000fca00078e0204 */
[----:B------:R-:W-:Y:S01]  /*56d0*/  ISETP.GT.U32.AND P6, PT, R0, R4, PT ;  /* 0x000000040000720c */ /* 0x000fe20003fc4070 */
[--C-:B------:R-:W-:Y:S01]  /*56e0*/  @!P3 IMAD.IADD R19, R19, 0x1, -R0.reuse ;  /* 0x000000011313b824 */ /* 0x100fe200078e0a00 */
[----:B------:R-:W-:Y:S02]  /*56f0*/  ISETP.GE.AND P1, PT, R22, RZ, PT ;  /* 0x000000ff1600720c */ /* 0x000fe40003f26270 */
[----:B------:R-:W4:Y:S09]  /*5700*/  LDL.LU R22, [R1+0x1d8] ;  /* 0x0001d80001167983 */ /* 0x000f320000300800 */
[----:B------:R-:W-:Y:S01]  /*5710*/  @!P6 IMAD.IADD R4, R4, 0x1, -R0 ;  /* 0x000000010404e824 */ /* 0x000fe200078e0a00 */
[----:B------:R-:W-:-:S02]  /*5720*/  ISETP.GT.U32.AND P6, PT, R0, R19, PT ;  /* 0x000000130000720c */ /* 0x000fc40003fc4070 */
[----:B---3--:R-:W-:Y:S02]  /*5730*/  ISETP.GE.AND P4, PT, R56, RZ, PT ;  /* 0x000000ff3800720c */ /* 0x008fe40003f86270 */
[----:B------:R-:W-:Y:S02]  /*5740*/  IABS R6, R56 ;  /* 0x0000003800067213 */ /* 0x000fe40000000000 */
[----:B------:R-:W3:Y:S03]  /*5750*/  LDL.LU R56, [R1+0x1dc] ;  /* 0x0001dc0001387983 */ /* 0x000ee60000300800 */
[----:B------:R-:W-:-:S04]  /*5760*/  IMAD.HI.U32 R2, R12, R6, RZ ;  /* 0x000000060c027227 */ /* 0x000fc800078e00ff */
[----:B------:R-:W-:-:S04]  /*5770*/  IMAD.MOV R2, RZ, RZ, -R2 ;  /* 0x000000ffff027224 */ /* 0x000fc800078e0a02 */
[----:B------:R-:W-:Y:S02]  /*5780*/  IMAD R6, R0, R2, R6 ;  /* 0x0000000200067224 */ /* 0x000fe400078e0206 */
[----:B------:R-:W-:-:S03]  /*5790*/  @!P6 IMAD.IADD R19, R19, 0x1, -R0 ;  /* 0x000000011313e824 */ /* 0x000fc600078e0a00 */
[----:B------:R-:W-:Y:S01]  /*57a0*/  ISETP.GT.U32.AND P6, PT, R0, R6, PT ;  /* 0x000000060000720c */ /* 0x000fe20003fc4070 */
[----:B------:R-:W-:Y:S02]  /*57b0*/  @!P2 IMAD.MOV R51, RZ, RZ, -R51 ;  /* 0x000000ffff33a224 */ /* 0x000fe400078e0a33 */
[----:B------:R-:W-:Y:S01]  /*57c0*/  @!P5 IMAD.MOV R19, RZ, RZ, -R19 ;  /* 0x000000ffff13d224 */ /* 0x000fe200078e0a13 */
[----:B------:R-:W-:Y:S04]  /*57d0*/  STL [R1+0xc3c], R50 ;  /* 0x000c3c3201007387 */ /* 0x000fe80000100800 */
[----:B------:R-:W-:Y:S01]  /*57e0*/  STL [R1+0xc40], R51 ;  /* 0x000c403301007387 */ /* 0x000fe20000100800 */
[----:B------:R-:W-:-:S03]  /*57f0*/  IABS R8, R57 ;  /* 0x0000003900087213 */ /* 0x000fc60000000000 */
        /* <DEDUP_REMOVED lines=8> */
[----:B------:R-:W-:Y:S01]  /*5880*/  ISETP.GT.U32.AND P3, PT, R0, R5, PT ;  /* 0x000000050000720c */ /* 0x000fe20003f64070 */
[----:B------:R-:W-:Y:S01]  /*5890*/  IMAD.HI.U32 R11, R12, R8, RZ ;  /* 0x000000080c0b7227 */ /* 0x000fe200078e00ff */
[----:B------:R-:W-:Y:S02]  /*58a0*/  IABS R9, R37 ;  /* 0x0000002500097213 */ /* 0x000fe40000000000 */
[----:B------:R-:W-:Y:S01]  /*58b0*/  IABS R10, R20 ;  /* 0x00000014000a7213 */ /* 0x000fe20000000000 */
[----:B------:R-:W-:Y:S01]  /*58c0*/  IMAD.MOV R11, RZ, RZ, -R11 ;  /* 0x000000ffff0b7224 */ /* 0x000fe200078e0a0b */
[----:B------:R-:W-:Y:S01]  /*58d0*/  ISETP.GT.U32.AND P2, PT, R0, R4, PT ;  /* 0x000000040000720c */ /* 0x000fe20003f44070 */
[----:B------:R-:W-:-:S06]  /*58e0*/  IMAD.HI.U32 R7, R12, R9, RZ ;  /* 0x000000090c077227 */ /* 0x000fcc00078e00ff */
[----:B------:R-:W-:Y:S02]  /*58f0*/  @!P3 IMAD.IADD R5, R5, 0x1, -R0 ;  /* 0x000000010505b824 */ /* 0x000fe400078e0a00 */
[----:B------:R-:W-:-:S03]  /*5900*/  IMAD.HI.U32 R2, R12, R10, RZ ;  /* 0x0000000a0c027227 */ /* 0x000fc600078e00ff */
[C---:B------:R-:W-:Y:S01]  /*5910*/  ISETP.GT.U32.AND P3, PT, R0.reuse, R5, PT ;  /* 0x000000050000720c */ /* 0x040fe20003f64070 */
[C---:B------:R-:W-:Y:S02]  /*5920*/  IMAD R8, R0.reuse, R11, R8 ;  /* 0x0000000b00087224 */ /* 0x040fe400078e0208 */
[----:B------:R-:W-:Y:S02]  /*5930*/  IMAD.MOV R7, RZ, RZ, -R7 ;  /* 0x000000ffff077224 */ /* 0x000fe400078e0a07 */
[----:B------:R-:W-:Y:S01]  /*5940*/  IMAD.MOV R2, RZ, RZ, -R2 ;  /* 0x000000ffff027224 */ /* 0x000fe200078e0a02 */
[C---:B------:R-:W-:Y:S01]  /*5950*/  ISETP.GT.U32.AND P5, PT, R0.reuse, R8, PT ;  /* 0x000000080000720c */ /* 0x040fe20003fa4070 */
[C---:B------:R-:W-:Y:S02]  /*5960*/  IMAD R9, R0.reuse, R7, R9 ;  /* 0x0000000700097224 */ /* 0x040fe400078e0209 */
[----:B------:R-:W-:Y:S02]  /*5970*/  IMAD R10, R0, R2, R10 ;  /* 0x00000002000a7224 */ /* 0x000fe400078e020a */
[--C-:B------:R-:W-:Y:S01]  /*5980*/  @!P2 IMAD.IADD R4, R4, 0x1, -R0.reuse ;  /* 0x000000010404a824 */ /* 0x100fe200078e0a00 */
[C---:B------:R-:W-:Y:S01]  /*5990*/  ISETP.GT.U32.AND P2, PT, R0.reuse, R9, PT ;  /* 0x000000090000720c */ /* 0x040fe20003f44070 */
[----:B------:R-:W-:Y:S01]  /*59a0*/  @!P3 IMAD.IADD R5, R5, 0x1, -R0 ;  /* 0x000000010505b824 */ /* 0x000fe200078e0a00 */
[----:B------:R-:W-:-:S05]  /*59b0*/  ISETP.GT.U32.AND P3, PT, R0, R10, PT ;  /* 0x0000000a0000720c */ /* 0x000fca0003f64070 */
[----:B------:R-:W-:Y:S01]  /*59c0*/  @!P5 IMAD.IADD R8, R8, 0x1, -R0 ;  /* 0x000000010808d824 */ /* 0x000fe200078e0a00 */
[----:B------:R-:W-:Y:S02]  /*59d0*/  ISETP.GT.U32.AND P5, PT, R0, R6, PT ;  /* 0x000000060000720c */ /* 0x000fe40003fa4070 */
[----:B------:R-:W-:-:S03]  /*59e0*/  ISETP.GE.AND P0, PT, R18, RZ, PT ;  /* 0x000000ff1200720c */ /* 0x000fc60003f06270 */
[--C-:B------:R-:W-:Y:S02]  /*59f0*/  @!P2 IMAD.IADD R9, R9, 0x1, -R0.reuse ;  /* 0x000000010909a824 */ /* 0x100fe400078e0a00 */
[----:B------:R-:W-:Y:S02]  /*5a00*/  @!P3 IMAD.IADD R10, R10, 0x1, -R0 ;  /* 0x000000010a0ab824 */ /* 0x000fe400078e0a00 */
[----:B------:R-:W-:Y:S01]  /*5a10*/  @!P1 IMAD.MOV R4, RZ, RZ, -R4 ;  /* 0x000000ffff049224 */ /* 0x000fe200078e0a04 */
[C---:B------:R-:W-:Y:S02]  /*5a20*/  ISETP.GT.U32.AND P3, PT, R0.reuse, R9, PT ;  /* 0x000000090000720c */ /* 0x040fe40003f64070 */
[----:B------:R-:W-:Y:S01]  /*5a30*/  ISETP.GT.U32.AND P1, PT, R0, R10, PT ;  /* 0x0000000a0000720c */ /* 0x000fe20003f24070 */
[----:B------:R-:W-:Y:S02]  /*5a40*/  @!P5 IMAD.IADD R6, R6, 0x1, -R0 ;  /* 0x000000010606d824 */ /* 0x000fe400078e0a00 */
[----:B------:R-:W-:Y:S01]  /*5a50*/  @!P0 IMAD.MOV R5, RZ, RZ, -R5 ;  /* 0x000000ffff058224 */ /* 0x000fe200078e0a05 */
[----:B------:R0:W-:Y:S01]  /*5a60*/  STL [R1+0xc48], R4 ;  /* 0x000c480401007387 */ /* 0x0001e20000100800 */
[----:B------:R-:W-:-:S03]  /*5a70*/  ISETP.GT.U32.AND P2, PT, R0, R8, PT ;  /* 0x000000080000720c */ /* 0x000fc60003f44070 */
[----:B------:R-:W-:Y:S03]  /*5a80*/  STL [R1+0xc4c], R5 ;  /* 0x000c4c0501007387 */ /* 0x000fe60000100800 */
[--C-:B------:R-:W-:Y:S02]  /*5a90*/  @!P3 IMAD.IADD R9, R9, 0x1, -R0.reuse ;  /* 0x000000010909b824 */ /* 0x100fe400078e0a00 */
[--C-:B------:R-:W-:Y:S01]  /*5aa0*/  @!P1 IMAD.IADD R10, R10, 0x1, -R0.reuse ;  /* 0x000000010a0a9824 */ /* 0x100fe200078e0a00 */
[----:B------:R-:W-:Y:S02]  /*5ab0*/  ISETP.GE.AND P1, PT, R20, RZ, PT ;  /* 0x000000ff1400720c */ /* 0x000fe40003f26270 */
[----:B------:R-:W3:Y:S02]  /*5ac0*/  LDL.LU R20, [R1+0x1e4] ;  /* 0x0001e40001147983 */ /* 0x000ee40000300800 */
[----:B------:R-:W-:-:S02]  /*5ad0*/  @!P2 IMAD.IADD R8, R8, 0x1, -R0 ;  /* 0x000000010808a824 */ /* 0x000fc400078e0a00 */
[----:B------:R-:W-:Y:S01]  /*5ae0*/  @!P4 IMAD.MOV R6, RZ, RZ, -R6 ;  /* 0x000000ffff06c224 */ /* 0x000fe200078e0a06 */
[----:B------:R-:W-:Y:S01]  /*5af0*/  IABS R11, R27 ;  /* 0x0000001b000b7213 */ /* 0x000fe20000000000 */
[----:B------:R-:W-:-:S04]  /*5b00*/  @!P6 IMAD.MOV R8, RZ, RZ, -R8 ;  /* 0x000000ffff08e224 */ /* 0x000fc800078e0a08 */
[----:B------:R-:W-:-:S04]  /*5b10*/  IMAD.HI.U32 R14, R12, R11, RZ ;  /* 0x0000000b0c0e7227 */ /* 0x000fc800078e00ff */
[----:B------:R-:W-:-:S04]  /*5b20*/  IMAD.MOV R14, RZ, RZ, -R14 ;  /* 0x000000ffff0e7224 */ /* 0x000fc800078e0a0e */
[----:B------:R-:W-:Y:S01]  /*5b30*/  IMAD R11, R0, R14, R11 ;  /* 0x0000000e000b7224 */ /* 0x000fe200078e020b */
[----:B------:R-:W-:Y:S02]  /*5b40*/  ISETP.GE.AND P2, PT, R37, RZ, PT ;  /* 0x000000ff2500720c */ /* 0x000fe40003f46270 */
[----:B--2---:R-:W-:-:S05]  /*5b50*/  IABS R7, R21 ;  /* 0x0000001500077213 */ /* 0x004fca0000000000 */
[----:B------:R-:W-:Y:S01]  /*5b60*/  IMAD.HI.U32 R13, R12, R7, RZ ;  /* 0x000000070c0d7227 */ /* 0x000fe200078e00ff */
[----:B------:R-:W-:-:S03]  /*5b70*/  IABS R18, R32 ;  /* 0x0000002000127213 */ /* 0x000fc60000000000 */
[----:B------:R-:W-:Y:S02]  /*5b80*/  IMAD.MOV R13, RZ, RZ, -R13 ;  /* 0x000000ffff0d7224 */ /* 0x000fe400078e0a0d */
[----:B------:R-:W-:-:S04]  /*5b90*/  IMAD.HI.U32 R2, R12, R18, RZ ;  /* 0x000000120c027227 */ /* 0x000fc800078e00ff */
[----:B------:R-:W-:Y:S02]  /*5ba0*/  IMAD R7, R0, R13, R7 ;  /* 0x0000000d00077224 */ /* 0x000fe400078e0207 */
[----:B------:R-:W-:-:S03]  /*5bb0*/  IMAD.MOV R2, RZ, RZ, -R2 ;  /* 0x000000ffff027224 */ /* 0x000fc600078e0a02 */
[C---:B------:R-:W-:Y:S01]  /*5bc0*/  ISETP.GT.U32.AND P5, PT, R0.reuse, R7, PT ;  /* 0x000000070000720c */ /* 0x040fe20003fa4070 */
[----:B------:R-:W-:-:S05]  /*5bd0*/  IMAD R18, R0, R2, R18 ;  /* 0x0000000200127224 */ /* 0x000fca00078e0212 */
[----:B------:R-:W-:-:S07]  /*5be0*/  ISETP.GT.U32.AND P3, PT, R0, R18, PT ;  /* 0x000000120000720c */ /* 0x000fce0003f64070 */
[--C-:B------:R-:W-:Y:S01]  /*5bf0*/  @!P5 IMAD.IADD R7, R7, 0x1, -R0.reuse ;  /* 0x000000010707d824 */ /* 0x100fe200078e0a00 */
[----:B------:R-:W-:Y:S02]  /*5c00*/  ISETP.GE.AND P5, PT, R21, RZ, PT ;  /* 0x000000ff1500720c */ /* 0x000fe40003fa6270 */
[----:B------:R-:W2:Y:S03]  /*5c10*/  LDL.LU R21, [R1+0x1e8] ;  /* 0x0001e80001157983 */ /* 0x000ea60000300800 */
[----:B------:R-:W-:Y:S01]  /*5c20*/  @!P3 IMAD.IADD R18, R18, 0x1, -R0 ;  /* 0x000000011212b824 */ /* 0x000fe200078e0a00 */
[----:B------:R-:W-:-:S04]  /*5c30*/  ISETP.GT.U32.AND P4, PT, R0, R7, PT ;  /* 0x000000070000720c */ /* 0x000fc80003f84070 */
[----:B------:R-:W-:-:S09]  /*5c40*/  ISETP.GT.U32.AND P6, PT, R0, R18, PT ;  /* 0x000000120000720c */ /* 0x000fd20003fc4070 */
[----:B------:R-:W-:-:S04]  /*5c50*/  @!P4 IMAD.IADD R7, R7, 0x1, -R0 ;  /* 0x000000010707c824 */ /* 0x000fc800078e0a00 */
[----:B------:R-:W-:Y:S01]  /*5c60*/  @!P6 IMAD.IADD R18, R18, 0x1, -R0 ;  /* 0x000000011212e824 */ /* 0x000fe200078e0a00 */
[----:B----4-:R-:W-:Y:S02]  /*5c70*/  IABS R2, R22 ;  /* 0x0000001600027213 */ /* 0x010fe40000000000 */
[----:B------:R-:W-:Y:S02]  /*5c80*/  ISETP.GE.AND P4, PT, R22, RZ, PT ;  /* 0x000000ff1600720c */ /* 0x000fe40003f86270 */
[----:B------:R-:W4:Y:S01]  /*5c90*/  LDL.LU R22, [R1+0x1ec] ;  /* 0x0001ec0001167983 */ /* 0x000f220000300800 */
[----:B------:R-:W-:-:S04]  /*5ca0*/  IMAD.HI.U32 R15, R12, R2, RZ ;  /* 0x000000020c0f7227 */ /* 0x000fc800078e00ff */
[----:B------:R-:W-:Y:S01]  /*5cb0*/  IMAD.MOV R15, RZ, RZ, -R15 ;  /* 0x000000ffff0f7224 */ /* 0x000fe200078e0a0f */
[----:B---3--:R-:W-:Y:S02]  /*5cc0*/  IABS R14, R56 ;  /* 0x00000038000e7213 */ /* 0x008fe40000000000 */
[----:B------:R-:W-:Y:S02]  /*5cd0*/  ISETP.GE.AND P6, PT, R56, RZ, PT ;  /* 0x000000ff3800720c */ /* 0x000fe40003fc6270 */
[----:B------:R-:W3:Y:S01]  /*5ce0*/  LDL.LU R56, [R1+0x1f0] ;  /* 0x0001f00001387983 */ /* 0x000ee20000300800 */
[----:B------:R-:W-:Y:S02]  /*5cf0*/  IMAD R2, R0, R15, R2 ;  /* 0x0000000f00027224 */ /* 0x000fe400078e0202 */
[----:B------:R-:W-:-:S03]  /*5d00*/  @!P2 IMAD.MOV R9, RZ, RZ, -R9 ;  /* 0x000000ffff09a224 */ /* 0x000fc600078e0a09 */
[----:B------:R-:W-:-:S13]  /*5d10*/  ISETP.GT.U32.AND P2, PT, R0, R2, PT ;  /* 0x000000020000720c */ /* 0x000fda0003f44070 */
[--C-:B------:R-:W-:Y:S01]  /*5d20*/  @!P2 IMAD.IADD R2, R2, 0x1, -R0.reuse ;  /* 0x000000010202a824 */ /* 0x100fe200078e0a00 */
[----:B------:R-:W-:Y:S02]  /*5d30*/  IABS R16, R57 ;  /* 0x0000003900107213 */ /* 0x000fe40000000000 */
[----:B------:R-:W-:Y:S02]  /*5d40*/  ISETP.GE.AND P2, PT, R57, RZ, PT ;  /* 0x000000ff3900720c */ /* 0x000fe40003f46270 */
[----:B------:R-:W3:Y:S01]  /*5d50*/  LDL.LU R57, [R1+0x1f4] ;  /* 0x0001f40001397983 */ /* 0x000ee20000300800 */
[----:B------:R-:W-:Y:S01]  /*5d60*/  ISETP.GT.U32.AND P0, PT, R0, R11, PT ;  /* 0x0000000b0000720c */ /* 0x000fe20003f04070 */
[----:B------:R-:W-:Y:S02]  /*5d70*/  IMAD.HI.U32 R13, R12, R14, RZ ;  /* 0x0000000e0c0d7227 */ /* 0x000fe400078e00ff */
[----:B------:R-:W3:Y:S10]  /*5d80*/  LDL.LU R55, [R1+0x1f8] ;  /* 0x0001f80001377983 */ /* 0x000ef40000300800 */
[----:B------:R-:W-:Y:S01]  /*5d90*/  @!P0 IMAD.IADD R11, R11, 0x1, -R0 ;  /* 0x000000010b0b8824 */ /* 0x000fe200078e0a00 */
[----:B------:R-:W3:Y:S04]  /*5da0*/  LDL.LU R42, [R1+0x1fc] ;  /* 0x0001fc00012a7983 */ /* 0x000ee80000300800 */
[----:B------:R-:W-:Y:S01]  /*5db0*/  ISETP.GT.U32.AND P3, PT, R0, R11, PT ;  /* 0x0000000b0000720c */ /* 0x000fe20003f64070 */
[----:B------:R-:W-:-:S04]  /*5dc0*/  IMAD.MOV R13, RZ, RZ, -R13 ;  /* 0x000000ffff0d7224 */ /* 0x000fc800078e0a0d */
[----:B------:R-:W-:-:S08]  /*5dd0*/  IMAD R14, R0, R13, R14 ;  /* 0x0000000d000e7224 */ /* 0x000fd000078e020e */
[----:B------:R-:W-:Y:S01]  /*5de0*/  @!P3 IMAD.IADD R11, R11, 0x1, -R0 ;  /* 0x000000010b0bb824 */ /* 0x000fe200078e0a00 */
[----:B------:R-:W-:Y:S01]  /*5df0*/  ISETP.GT.U32.AND P3, PT, R0, R14, PT ;  /* 0x0000000e0000720c */ /* 0x000fe20003f64070 */
[----:B------:R-:W-:Y:S01]  /*5e00*/  @!P1 IMAD.MOV R10, RZ, RZ, -R10 ;  /* 0x000000ffff0a9224 */ /* 0x000fe200078e0a0a */
[----:B------:R-:W-:Y:S01]  /*5e10*/  ISETP.GE.AND P1, PT, R32, RZ, PT ;  /* 0x000000ff2000720c */ /* 0x000fe20003f26270 */
[----:B0-----:R-:W-:Y:S02]  /*5e20*/  IMAD.MOV.U32 R4, RZ, RZ, R7 ;  /* 0x000000ffff047224 */ /* 0x001fe400078e0007 */
[----:B------:R-:W-:-:S08]  /*5e30*/  IMAD.MOV.U32 R3, RZ, RZ, R18 ;  /* 0x000000ffff037224 */ /* 0x000fd000078e0012 */
[----:B------:R-:W-:Y:S01]  /*5e40*/  @!P3 IMAD.IADD R14, R14, 0x1, -R0 ;  /* 0x000000010e0eb824 */ /* 0x000fe200078e0a00 */
[----:B------:R-:W-:Y:S01]  /*5e50*/  ISETP.GT.U32.AND P3, PT, R0, R2, PT ;  /* 0x000000020000720c */ /* 0x000fe20003f64070 */
[----:B------:R-:W-:Y:S02]  /*5e60*/  @!P5 IMAD.MOV R4, RZ, RZ, -R4 ;  /* 0x000000ffff04d224 */ /* 0x000fe400078e0a04 */
[----:B------:R-:W-:-:S03]  /*5e70*/  @!P1 IMAD.MOV R3, RZ, RZ, -R3 ;  /* 0x000000ffff039224 */ /* 0x000fc600078e0a03 */
[----:B------:R-:W-:Y:S04]  /*5e80*/  STL [R1+0xd0], R4 ;  /* 0x0000d00401007387 */ /* 0x000fe80000100800 */
[----:B------:R0:W-:Y:S03]  /*5e90*/  STL [R1+0xd8], R3 ;  /* 0x0000d80301007387 */ /* 0x0001e60000100800 */
[----:B------:R-:W-:Y:S01]  /*5ea0*/  @!P3 IMAD.IADD R2, R2, 0x1, -R0 ;  /* 0x000000010202b824 */ /* 0x000fe200078e0a00 */
[----:B------:R-:W3:Y:S03]  /*5eb0*/  LDL.LU R54, [R1+0x200] ;  /* 0x0002000001367983 */ /* 0x000ee60000300800 */
[----:B0-----:R-:W-:-:S04]  /*5ec0*/  IMAD.MOV.U32 R3, RZ, RZ, R2 ;  /* 0x000000ffff037224 */ /* 0x001fc800078e0002 */
[----:B------:R-:W-:-:S05]  /*5ed0*/  @!P4 IMAD.MOV R3, RZ, RZ, -R3 ;  /* 0x000000ffff03c224 */ /* 0x000fca00078e0a03 */
[----:B------:R0:W-:Y:S04]  /*5ee0*/  STL [R1+0xdc], R3 ;  /* 0x0000dc0301007387 */ /* 0x0001e80000100800 */
[----:B------:R-:W3:Y:S01]  /*5ef0*/  LDL.LU R37, [R1+0x204] ;  /* 0x0002040001257983 */ /* 0x000ee20000300800 */
[----:B------:R-:W-:Y:S01]  /*5f00*/  IMAD.HI.U32 R17, R12, R16, RZ ;  /* 0x000000100c117227 */ /* 0x000fe200078e00ff */
[----:B------:R-:W-:Y:S02]  /*5f10*/  ISETP.GE.AND P0, PT, R27, RZ, PT ;  /* 0x000000ff1b00720c */ /* 0x000fe40003f06270 */
[----:B------:R-:W3:Y:S01]  /*5f20*/  LDL.LU R47, [R1+0x208] ;  /* 0x00020800012f7983 */ /* 0x000ee20000300800 */
[----:B------:R-:W-:-:S04]  /*5f30*/  IMAD.MOV R17, RZ, RZ, -R17 ;  /* 0x000000ffff117224 */ /* 0x000fc800078e0a11 */
[----:B------:R-:W-:-:S05]  /*5f40*/  IMAD R16, R0, R17, R16 ;  /* 0x0000001100107224 */ /* 0x000fca00078e0210 */
[C---:B------:R-:W-:Y:S01]  /*5f50*/  ISETP.GT.U32.AND P5, PT, R0.reuse, R16, PT ;  /* 0x000000100000720c */ /* 0x040fe20003fa4070 */
[----:B------:R-:W-:Y:S01]  /*5f60*/  @!P0 IMAD.MOV R11, RZ, RZ, -R11 ;  /* 0x000000ffff0b8224 */ /* 0x000fe200078e0a0b */
[----:B------:R-:W-:Y:S02]  /*5f70*/  ISETP.GT.U32.AND P0, PT, R0, R14, PT ;  /* 0x0000000e0000720c */ /* 0x000fe40003f04070 */
[----:B------:R-:W-:-:S05]  /*5f80*/  IABS R13, R20 ;  /* 0x00000014000d7213 */ /* 0x000fca0000000000 */
[----:B------:R-:W-:-:S04]  /*5f90*/  IMAD.HI.U32 R17, R12, R13, RZ ;  /* 0x0000000d0c117227 */ /* 0x000fc800078e00ff */
[--C-:B------:R-:W-:Y:S02]  /*5fa0*/  @!P5 IMAD.IADD R16, R16, 0x1, -R0.reuse ;  /* 0x000000011010d824 */ /* 0x100fe400078e0a00 */
[----:B------:R-:W-:Y:S02]  /*5fb0*/  IMAD.MOV R17, RZ, RZ, -R17 ;  /* 0x000000ffff117224 */ /* 0x000fe400078e0a11 */
[----:B------:R-:W-:Y:S01]  /*5fc0*/  @!P0 IMAD.IADD R14, R14, 0x1, -R0 ;  /* 0x000000010e0e8824 */ /* 0x000fe200078e0a00 */
[C---:B------:R-:W-:Y:S01]  /*5fd0*/  ISETP.GT.U32.AND P5, PT, R0.reuse, R16, PT ;  /* 0x000000100000720c */ /* 0x040fe20003fa4070 */
[----:B------:R-:W-:Y:S02]  /*5fe0*/  IMAD R13, R0, R17, R13 ;  /* 0x00000011000d7224 */ /* 0x000fe400078e020d */
[----:B0-----:R-:W-:-:S04]  /*5ff0*/  IMAD.MOV.U32 R3, RZ, RZ, R14 ;  /* 0x000000ffff037224 */ /* 0x001fc800078e000e */
[----:B------:R-:W-:Y:S01]  /*6000*/  @!P6 IMAD.MOV R3, RZ, RZ, -R3 ;  /* 0x000000ffff03e224 */ /* 0x000fe200078e0a03 */
[----:B------:R-:W-:-:S05]  /*6010*/  ISETP.GT.U32.AND P6, PT, R0, R13, PT ;  /* 0x0000000d0000720c */ /* 0x000fca0003fc4070 */
[--C-:B------:R-:W-:Y:S01]  /*6020*/  @!P5 IMAD.IADD R16, R16, 0x1, -R0.reuse ;  /* 0x000000011010d824 */ /* 0x100fe200078e0a00 */
[----:B------:R0:W-:Y:S04]  /*6030*/  STL [R1+0xe0], R3 ;  /* 0x0000e00301007387 */ /* 0x0001e80000100800 */
[----:B------:R-:W3:Y:S03]  /*6040*/  LDL.LU R32, [R1+0x20c] ;  /* 0x00020c0001207983 */ /* 0x000ee60000300800 */
[----:B------:R-:W-:Y:S01]  /*6050*/  @!P6 IMAD.IADD R13, R13, 0x1, -R0 ;  /* 0x000000010d0de824 */ /* 0x000fe200078e0a00 */
[----:B------:R-:W-:Y:S01]  /*6060*/  ISETP.GE.AND P1, PT, R20, RZ, PT ;  /* 0x000000ff1400720c */ /* 0x000fe20003f26270 */
[----:B0-----:R-:W-:-:S04]  /*6070*/  IMAD.MOV.U32 R3, RZ, RZ, R16 ;  /* 0x000000ffff037224 */ /* 0x001fc800078e0010 */
[----:B------:R-:W-:Y:S01]  /*6080*/  @!P2 IMAD.MOV R3, RZ, RZ, -R3 ;  /* 0x000000ffff03a224 */ /* 0x000fe200078e0a03 */
[----:B--2---:R-:W-:-:S05]  /*6090*/  IABS R15, R21 ;  /* 0x00000015000f7213 */ /* 0x004fca0000000000 */
[----:B------:R-:W-:-:S04]  /*60a0*/  IMAD.HI.U32 R7, R12, R15, RZ ;  /* 0x0000000f0c077227 */ /* 0x000fc800078e00ff */
[----:B------:R-:W-:-:S04]  /*60b0*/  IMAD.MOV R7, RZ, RZ, -R7 ;  /* 0x000000ffff077224 */ /* 0x000fc800078e0a07 */
[----:B------:R-:W-:-:S05]  /*60c0*/  IMAD R15, R0, R7, R15 ;  /* 0x00000007000f7224 */ /* 0x000fca00078e020f */
[----:B------:R-:W-:Y:S02]  /*60d0*/  ISETP.GT.U32.AND P5, PT, R0, R15, PT ;  /* 0x0000000f0000720c */ /* 0x000fe40003fa4070 */
[----:B----4-:R-:W-:Y:S02]  /*60e0*/  ISETP.GE.AND P0, PT, R22, RZ, PT ;  /* 0x000000ff1600720c */ /* 0x010fe40003f06270 */
[----:B------:R-:W-:-:S09]  /*60f0*/  IABS R2, R22 ;  /* 0x0000001600027213 */ /* 0x000fd20000000000 */
[----:B------:R-:W-:Y:S01]  /*6100*/  @!P5 IMAD.IADD R15, R15, 0x1, -R0 ;  /* 0x000000010f0fd824 */ /* 0x000fe200078e0a00 */
[----:B------:R-:W-:Y:S02]  /*6110*/  ISETP.GT.U32.AND P5, PT, R0, R13, PT ;  /* 0x0000000d0000720c */ /* 0x000fe40003fa4070 */
[----:B---3--:R-:W-:Y:S02]  /*6120*/  ISETP.GE.AND P4, PT, R56, RZ, PT ;  /* 0x000000ff3800720c */ /* 0x008fe40003f86270 */
[----:B------:R-:W-:Y:S02]  /*6130*/  IABS R22, R56 ;  /* 0x0000003800167213 */ /* 0x000fe40000000000 */
[----:B------:R-:W2:Y:S03]  /*6140*/  LDL.LU R56, [R1+0x260] ;  /* 0x0002600001387983 */ /* 0x000ea60000300800 */
[----:B------:R-:W-:-:S04]  /*6150*/  IMAD.HI.U32 R14, R12, R22, RZ ;  /* 0x000000160c0e7227 */ /* 0x000fc800078e00ff */
[----:B------:R-:W-:-:S04]  /*6160*/  IMAD.MOV R14, RZ, RZ, -R14 ;  /* 0x000000ffff0e7224 */ /* 0x000fc800078e0a0e */
[----:B------:R-:W-:Y:S02]  /*6170*/  IMAD R22, R0, R14, R22 ;  /* 0x0000000e00167224 */ /* 0x000fe400078e0216 */
[----:B------:R-:W-:-:S03]  /*6180*/  @!P5 IMAD.IADD R13, R13, 0x1, -R0 ;  /* 0x000000010d0dd824 */ /* 0x000fc600078e0a00 */
[----:B------:R-:W-:Y:S01]  /*6190*/  ISETP.GT.U32.AND P5, PT, R0, R22, PT ;  /* 0x000000160000720c */ /* 0x000fe20003fa4070 */
[----:B------:R0:W-:Y:S01]  /*61a0*/  STL [R1+0xc0], R3 ;  /* 0x0000c00301007387 */ /* 0x0001e20000100800 */
[----:B------:R-:W-:Y:S01]  /*61b0*/  ISETP.GE.AND P3, PT, R21, RZ, PT ;  /* 0x000000ff1500720c */ /* 0x000fe20003f66270 */
[----:B0-----:R-:W-:-:S04]  /*61c0*/  IMAD.MOV.U32 R3, RZ, RZ, R13 ;  /* 0x000000ffff037224 */ /* 0x001fc800078e000d */
[----:B------:R-:W-:Y:S01]  /*61d0*/  @!P1 IMAD.MOV R3, RZ, RZ, -R3 ;  /* 0x000000ffff039224 */ /* 0x000fe200078e0a03 */
[----:B------:R-:W-:-:S05]  /*61e0*/  IABS R21, R57 ;  /* 0x0000003900157213 */ /* 0x000fca0000000000 */
[----:B------:R-:W-:Y:S01]  /*61f0*/  @!P5 IMAD.IADD R22, R22, 0x1, -R0 ;  /* 0x000000011616d824 */ /* 0x000fe200078e0a00 */
[----:B------:R-:W-:Y:S01]  /*6200*/  ISETP.GE.AND P5, PT, R57, RZ, PT ;  /* 0x000000ff3900720c */ /* 0x000fe20003fa6270 */
[----:B------:R0:W-:Y:S04]  /*6210*/  STL [R1+0xc4], R3 ;  /* 0x0000c40301007387 */ /* 0x0001e80000100800 */
[----:B------:R-:W3:Y:S01]  /*6220*/  LDL.LU R57, [R1+0x264] ;  /* 0x0002640001397983 */ /* 0x000ee20000300800 */
[----:B------:R-:W-:-:S04]  /*6230*/  IMAD.HI.U32 R17, R12, R2, RZ ;  /* 0x000000020c117227 */ /* 0x000fc800078e00ff */
[----:B------:R-:W-:-:S04]  /*6240*/  IMAD.MOV R17, RZ, RZ, -R17 ;  /* 0x000000ffff117224 */ /* 0x000fc800078e0a11 */
[----:B------:R-:W-:-:S05]  /*6250*/  IMAD R2, R0, R17, R2 ;  /* 0x0000001100027224 */ /* 0x000fca00078e0202 */
[----:B------:R-:W-:Y:S02]  /*6260*/  ISETP.GT.U32.AND P6, PT, R0, R2, PT ;  /* 0x000000020000720c */ /* 0x000fe40003fc4070 */
[----:B------:R-:W-:-:S05]  /*6270*/  IABS R18, R42 ;  /* 0x0000002a00127213 */ /* 0x000fca0000000000 */
[----:B------:R-:W-:-:S06]  /*6280*/  IMAD.HI.U32 R14, R12, R18, RZ ;  /* 0x000000120c0e7227 */ /* 0x000fcc00078e00ff */
[----:B------:R-:W-:-:S05]  /*6290*/  @!P6 IMAD.IADD R2, R2, 0x1, -R0 ;  /* 0x000000010202e824 */ /* 0x000fca00078e0a00 */
[----:B------:R-:W-:Y:S01]  /*62a0*/  ISETP.GT.U32.AND P6, PT, R0, R2, PT ;  /* 0x000000020000720c */ /* 0x000fe20003fc4070 */
[----:B------:R-:W-:-:S04]  /*62b0*/  IMAD.MOV R14, RZ, RZ, -R14 ;  /* 0x000000ffff0e7224 */ /* 0x000fc800078e0a0e */
[C---:B------:R-:W-:Y:S01]  /*62c0*/  IMAD R18, R0.reuse, R14, R18 ;  /* 0x0000000e00127224 */ /* 0x040fe200078e0212 */
[----:B------:R-:W-:Y:S01]  /*62d0*/  ISETP.GT.U32.AND P2, PT, R0, R15, PT ;  /* 0x0000000f0000720c */ /* 0x000fe20003f44070 */
[----:B------:R-:W-:-:S06]  /*62e0*/  IMAD.HI.U32 R20, R12, R21, RZ ;  /* 0x000000150c147227 */ /* 0x000fcc00078e00ff */
[----:B------:R-:W-:Y:S01]  /*62f0*/  @!P6 IMAD.IADD R2, R2, 0x1, -R0 ;  /* 0x000000010202e824 */ /* 0x000fe200078e0a00 */
[----:B------:R-:W-:Y:S01]  /*6300*/  ISETP.GT.U32.AND P6, PT, R0, R18, PT ;  /* 0x000000120000720c */ /* 0x000fe20003fc4070 */
[----:B------:R-:W-:Y:S01]  /*6310*/  IMAD.MOV R20, RZ, RZ, -R20 ;  /* 0x000000ffff147224 */ /* 0x000fe200078e0a14 */
[----:B------:R-:W-:-:S03]  /*6320*/  IABS R7, R55 ;  /* 0x0000003700077213 */ /* 0x000fc60000000000 */
[----:B------:R-:W-:Y:S02]  /*6330*/  IMAD R21, R0, R20, R21 ;  /* 0x0000001400157224 */ /* 0x000fe400078e0215 */
[----:B------:R-:W-:Y:S02]  /*6340*/  @!P2 IMAD.IADD R15, R15, 0x1, -R0 ;  /* 0x000000010f0fa824 */ /* 0x000fe400078e0a00 */
[----:B------:R-:W-:Y:S01]  /*6350*/  IMAD.HI.U32 R17, R12, R7, RZ ;  /* 0x000000070c117227 */ /* 0x000fe200078e00ff */
[----:B------:R-:W-:-:S03]  /*6360*/  ISETP.GT.U32.AND P1, PT, R0, R21, PT ;  /* 0x000000150000720c */ /* 0x000fc60003f24070 */
[----:B------:R-:W-:Y:S02]  /*6370*/  @!P6 IMAD.IADD R18, R18, 0x1, -R0 ;  /* 0x000000011212e824 */ /* 0x000fe400078e0a00 */
[----:B------:R-:W-:Y:S02]  /*6380*/  @!P3 IMAD.MOV R15, RZ, RZ, -R15 ;  /* 0x000000ffff0fb224 */ /* 0x000fe400078e0a0f */
[----:B------:R-:W-:Y:S01]  /*6390*/  IMAD.MOV R17, RZ, RZ, -R17 ;  /* 0x000000ffff117224 */ /* 0x000fe200078e0a11 */
[C---:B------:R-:W-:Y:S01]  /*63a0*/  ISETP.GT.U32.AND P3, PT, R0.reuse, R18, PT ;  /* 0x000000120000720c */ /* 0x040fe20003f64070 */
[----:B0-----:R-:W-:Y:S02]  /*63b0*/  IMAD.MOV.U32 R3, RZ, RZ, R2 ;  /* 0x000000ffff037224 */ /* 0x001fe400078e0002 */
[C---:B------:R-:W-:Y:S01]  /*63c0*/  IMAD R7, R0.reuse, R17, R7 ;  /* 0x0000001100077224 */ /* 0x040fe200078e0207 */
[----:B------:R-:W-:Y:S01]  /*63d0*/  IABS R14, R37 ;  /* 0x00000025000e7213 */ /* 0x000fe20000000000 */
[----:B------:R-:W-:Y:S01]  /*63e0*/  @!P1 IMAD.IADD R21, R21, 0x1, -R0 ;  /* 0x0000000115159824 */ /* 0x000fe200078e0a00 */
[C---:B------:R-:W-:Y:S01]  /*63f0*/  ISETP.GT.U32.AND P1, PT, R0.reuse, R22, PT ;  /* 0x000000160000720c */ /* 0x040fe20003f24070 */
[----:B------:R-:W-:Y:S01]  /*6400*/  @!P0 IMAD.MOV R3, RZ, RZ, -R3 ;  /* 0x000000ffff038224 */ /* 0x000fe200078e0a03 */
[----:B------:R-:W-:Y:S01]  /*6410*/  ISETP.GT.U32.AND P2, PT, R0, R7, PT ;  /* 0x000000070000720c */ /* 0x000fe20003f44070 */
[----:B------:R-:W-:-:S03]  /*6420*/  IMAD.HI.U32 R16, R12, R14, RZ ;  /* 0x0000000e0c107227 */ /* 0x000fc600078e00ff */
[----:B------:R0:W-:Y:S01]  /*6430*/  STL [R1+0xb4], R3 ;  /* 0x0000b40301007387 */ /* 0x0001e20000100800 */
[----:B------:R-:W-:Y:S01]  /*6440*/  @!P3 IMAD.IADD R18, R18, 0x1, -R0 ;  /* 0x000000011212b824 */ /* 0x000fe200078e0a00 */
[----:B------:R-:W-:Y:S01]  /*6450*/  ISETP.GE.AND P3, PT, R42, RZ, PT ;  /* 0x000000ff2a00720c */ /* 0x000fe20003f66270 */
[----:B------:R-:W-:Y:S01]  /*6460*/  IMAD.MOV R16, RZ, RZ, -R16 ;  /* 0x000000ffff107224 */ /* 0x000fe200078e0a10 */
[----:B------:R-:W4:Y:S03]  /*6470*/  LDL.LU R42, [R1+0x268] ;  /* 0x00026800012a7983 */ /* 0x000f260000300800 */
[----:B------:R-:W-:Y:S01]  /*6480*/  IMAD R14, R0, R16, R14 ;  /* 0x00000010000e7224 */ /* 0x000fe200078e020e */
[----:B------:R-:W-:Y:S01]  /*6490*/  IABS R17, R47 ;  /* 0x0000002f00117213 */ /* 0x000fe20000000000 */
[--C-:B------:R-:W-:Y:S02]  /*64a0*/  @!P2 IMAD.IADD R7, R7, 0x1, -R0.reuse ;  /* 0x000000010707a824 */ /* 0x100fe400078e0a00 */
[----:B------:R-:W-:Y:S01]  /*64b0*/  @!P1 IMAD.IADD R22, R22, 0x1, -R0 ;  /* 0x0000000116169824 */ /* 0x000fe200078e0a00 */
[----:B------:R-:W-:Y:S01]  /*64c0*/  ISETP.GT.U32.AND P1, PT, R0, R14, PT ;  /* 0x0000000e0000720c */ /* 0x000fe20003f24070 */
[----:B------:R-:W-:Y:S01]  /*64d0*/  IMAD.HI.U32 R13, R12, R17, RZ ;  /* 0x000000110c0d7227 */ /* 0x000fe200078e00ff */
[----:B------:R-:W-:-:S03]  /*64e0*/  ISETP.GT.U32.AND P6, PT, R0, R7, PT ;  /* 0x000000070000720c */ /* 0x000fc60003fc4070 */
[----:B------:R-:W-:Y:S01]  /*64f0*/  IMAD.MOV R13, RZ, RZ, -R13 ;  /* 0x000000ffff0d7224 */ /* 0x000fe200078e0a0d */
[----:B------:R-:W-:-:S03]  /*6500*/  ISETP.GT.U32.AND P2, PT, R0, R21, PT ;  /* 0x000000150000720c */ /* 0x000fc60003f44070 */
[----:B------:R-:W-:-:S04]  /*6510*/  IMAD R17, R0, R13, R17 ;  /* 0x0000000d00117224 */ /* 0x000fc800078e0211 */
[--C-:B------:R-:W-:Y:S01]  /*6520*/  @!P1 IMAD.IADD R14, R14, 0x1, -R0.reuse ;  /* 0x000000010e0e9824 */ /* 0x100fe200078e0a00 */
[----:B------:R-:W-:Y:S02]  /*6530*/  ISETP.GE.AND P1, PT, R37, RZ, PT ;  /* 0x000000ff2500720c */ /* 0x000fe40003f26270 */
[----:B------:R-:W4:Y:S01]  /*6540*/  LDL.LU R37, [R1+0x26c] ;  /* 0x00026c0001257983 */ /* 0x000f220000300800 */
[--C-:B------:R-:W-:Y:S01]  /*6550*/  @!P6 IMAD.IADD R7, R7, 0x1, -R0.reuse ;  /* 0x000000010707e824 */ /* 0x100fe200078e0a00 */
[----:B------:R-:W-:Y:S01]  /*6560*/  ISETP.GT.U32.AND P6, PT, R0, R17, PT ;  /* 0x000000110000720c */ /* 0x000fe20003fc4070 */
[----:B------:R-:W-:Y:S01]  /*6570*/  @!P2 IMAD.IADD R21, R21, 0x1, -R0 ;  /* 0x000000011515a824 */ /* 0x000fe200078e0a00 */
[----:B------:R-:W-:Y:S01]  /*6580*/  ISETP.GE.AND P2, PT, R55, RZ, PT ;  /* 0x000000ff3700720c */ /* 0x000fe20003f46270 */
[----:B------:R-:W-:Y:S02]  /*6590*/  IMAD.MOV.U32 R4, RZ, RZ, R22 ;  /* 0x000000ffff047224 */ /* 0x000fe400078e0016 */
[----:B0-----:R-:W-:-:S02]  /*65a0*/  IMAD.MOV.U32 R3, RZ, RZ, R21 ;  /* 0x000000ffff037224 */ /* 0x001fc400078e0015 */
[----:B------:R-:W-:Y:S02]  /*65b0*/  @!P4 IMAD.MOV R4, RZ, RZ, -R4 ;  /* 0x000000ffff04c224 */ /* 0x000fe400078e0a04 */
[----:B------:R-:W-:-:S04]  /*65c0*/  @!P5 IMAD.MOV R3, RZ, RZ, -R3 ;  /* 0x000000ffff03d224 */ /* 0x000fc800078e0a03 */
[----:B------:R-:W-:Y:S01]  /*65d0*/  @!P6 IMAD.IADD R17, R17, 0x1, -R0 ;  /* 0x000000011111e824 */ /* 0x000fe200078e0a00 */
[C---:B------:R-:W-:Y:S01]  /*65e0*/  ISETP.GT.U32.AND P6, PT, R0.reuse, R14, PT ;  /* 0x0000000e0000720c */ /* 0x040fe20003fc4070 */
[----:B------:R0:W-:Y:S03]  /*65f0*/  STL [R1+0x7c], R4 ;  /* 0x00007c0401007387 */ /* 0x0001e60000100800 */
[----:B------:R-:W-:Y:S01]  /*6600*/  ISETP.GT.U32.AND P5, PT, R0, R17, PT ;  /* 0x000000110000720c */ /* 0x000fe20003fa4070 */
[----:B------:R1:W-:Y:S01]  /*6610*/  STL [R1+0x88], R3 ;  /* 0x0000880301007387 */ /* 0x0003e20000100800 */
[----:B------:R-:W-:Y:S01]  /*6620*/  IABS R20, R54 ;  /* 0x0000003600147213 */ /* 0x000fe20000000000 */
[----:B0-----:R-:W-:Y:S02]  /*6630*/  IMAD.MOV.U32 R4, RZ, RZ, R7 ;  /* 0x000000ffff047224 */ /* 0x001fe400078e0007 */
[----:B-1----:R-:W-:-:S02]  /*6640*/  IMAD.MOV.U32 R3, RZ, RZ, R18 ;  /* 0x000000ffff037224 */ /* 0x002fc400078e0012 */
[----:B------:R-:W-:Y:S02]  /*6650*/  @!P2 IMAD.MOV R4, RZ, RZ, -R4 ;  /* 0x000000ffff04a224 */ /* 0x000fe400078e0a04 */
[----:B------:R-:W-:Y:S02]  /*6660*/  @!P3 IMAD.MOV R3, RZ, RZ, -R3 ;  /* 0x000000ffff03b224 */ /* 0x000fe400078e0a03 */
[----:B------:R-:W-:Y:S01]  /*6670*/  IMAD.HI.U32 R27, R12, R20, RZ ;  /* 0x000000140c1b7227 */ /* 0x000fe200078e00ff */
[----:B------:R-:W-:Y:S01]  /*6680*/  STL [R1+0xa8], R4 ;  /* 0x0000a80401007387 */ /* 0x000fe20000100800 */
[----:B------:R-:W-:Y:S02]  /*6690*/  IABS R2, R32 ;  /* 0x0000002000027213 */ /* 0x000fe40000000000 */
[--C-:B------:R-:W-:Y:S01]  /*66a0*/  @!P6 IMAD.IADD R14, R14, 0x1, -R0.reuse ;  /* 0x000000010e0ee824 */ /* 0x100fe200078e0a00 */
[----:B------:R0:W-:Y:S01]  /*66b0*/  STL [R1+0xac], R3 ;  /* 0x0000ac0301007387 */ /* 0x0001e20000100800 */
[----:B------:R-:W-:Y:S01]  /*66c0*/  ISETP.GE.AND P6, PT, R32, RZ, PT ;  /* 0x000000ff2000720c */ /* 0x000fe20003fc6270 */
[----:B------:R-:W-:-:S02]  /*66d0*/  @!P5 IMAD.IADD R17, R17, 0x1, -R0 ;  /* 0x000000011111d824 */ /* 0x000fc400078e0a00 */
[----:B------:R-:W-:Y:S01]  /*66e0*/  IMAD.MOV R27, RZ, RZ, -R27 ;  /* 0x000000ffff1b7224 */ /* 0x000fe200078e0a1b */
[----:B------:R-:W4:Y:S03]  /*66f0*/  LDL.LU R32, [R1+0x270] ;  /* 0x0002700001207983 */ /* 0x000f260000300800 */
[----:B------:R-:W-:Y:S02]  /*6700*/  IMAD R20, R0, R27, R20 ;  /* 0x0000001b00147224 */ /* 0x000fe400078e0214 */
[----:B------:R-:W-:-:S04]  /*6710*/  IMAD.HI.U32 R27, R12, R2, RZ ;  /* 0x000000020c1b7227 */ /* 0x000fc800078e00ff */
[----:B------:R-:W-:-:S04]  /*6720*/  IMAD.MOV R27, RZ, RZ, -R27 ;  /* 0x000000ffff1b7224 */ /* 0x000fc800078e0a1b */
[----:B------:R-:W-:-:S05]  /*6730*/  IMAD R2, R0, R27, R2 ;  /* 0x0000001b00027224 */ /* 0x000fca00078e0202 */
[----:B------:R-:W-:-:S13]  /*6740*/  ISETP.GT.U32.AND P2, PT, R0, R2, PT ;  /* 0x000000020000720c */ /* 0x000fda0003f44070 */
[--C-:B------:R-:W-:Y:S01]  /*6750*/  @!P2 IMAD.IADD R2, R2, 0x1, -R0.reuse ;  /* 0x000000010202a824 */ /* 0x100fe200078e0a00 */
[----:B--2---:R-:W-:Y:S02]  /*6760*/  IABS R13, R56 ;  /* 0x00000038000d7213 */ /* 0x004fe40000000000 */
[----:B------:R-:W-:Y:S02]  /*6770*/  ISETP.GE.AND P5, PT, R56, RZ, PT ;  /* 0x000000ff3800720c */ /* 0x000fe40003fa6270 */
[----:B------:R-:W2:Y:S01]  /*6780*/  LDL.LU R56, [R1+0x274] ;  /* 0x0002740001387983 */ /* 0x000ea20000300800 */
[----:B---3--:R-:W-:Y:S02]  /*6790*/  IABS R7, R57 ;  /* 0x0000003900077213 */ /* 0x008fe40000000000 */
[----:B------:R-:W-:Y:S02]  /*67a0*/  ISETP.GE.AND P2, PT, R57, RZ, PT ;  /* 0x000000ff3900720c */ /* 0x000fe40003f46270 */
[----:B------:R-:W3:Y:S01]  /*67b0*/  LDL.LU R57, [R1+0x278] ;  /* 0x0002780001397983 */ /* 0x000ee20000300800 */
[----:B------:R-:W-:Y:S01]  /*67c0*/  ISETP.GT.U32.AND P0, PT, R0, R20, PT ;  /* 0x000000140000720c */ /* 0x000fe20003f04070 */
[----:B------:R-:W-:Y:S01]  /*67d0*/  IMAD.HI.U32 R16, R12, R13, RZ ;  /* 0x0000000d0c107227 */ /* 0x000fe200078e00ff */
[----:B------:R-:W-:Y:S01]  /*67e0*/  ISETP.GE.AND P3, PT, R47, RZ, PT ;  /* 0x000000ff2f00720c */ /* 0x000fe20003f66270 */
[----:B------:R-:W3:Y:S10]  /*67f0*/  LDL.LU R52, [R1+0x27c] ;  /* 0x00027c0001347983 */ /* 0x000ef40000300800 */
[----:B------:R-:W-:Y:S01]  /*6800*/  @!P0 IMAD.IADD R20, R20, 0x1, -R0 ;  /* 0x0000000114148824 */ /* 0x000fe200078e0a00 */
[----:B------:R-:W3:Y:S04]  /*6810*/  LDL.LU R47, [R1+0x280] ;  /* 0x00028000012f7983 */ /* 0x000ee80000300800 */
[----:B------:R-:W-:Y:S01]  /*6820*/  ISETP.GT.U32.AND P4, PT, R0, R20, PT ;  /* 0x000000140000720c */ /* 0x000fe20003f84070 */
[----:B------:R-:W-:-:S04]  /*6830*/  IMAD.MOV R16, RZ, RZ, -R16 ;  /* 0x000000ffff107224 */ /* 0x000fc800078e0a10 */
[----:B------:R-:W-:-:S08]  /*6840*/  IMAD R13, R0, R16, R13 ;  /* 0x00000010000d7224 */ /* 0x000fd000078e020d */
[----:B------:R-:W-:Y:S01]  /*6850*/  @!P4 IMAD.IADD R20, R20, 0x1, -R0 ;  /* 0x000000011414c824 */ /* 0x000fe200078e0a00 */
[----:B------:R-:W-:Y:S02]  /*6860*/  ISETP.GT.U32.AND P4, PT, R0, R13, PT ;  /* 0x0000000d0000720c */ /* 0x000fe40003f84070 */
[----:B------:R-:W-:Y:S01]  /*6870*/  ISETP.GE.AND P0, PT, R54, RZ, PT ;  /* 0x000000ff3600720c */ /* 0x000fe20003f06270 */
[----:B0-----:R-:W-:-:S10]  /*6880*/  IMAD.MOV.U32 R3, RZ, RZ, R20 ;  /* 0x000000ffff037224 */ /* 0x001fd400078e0014 */
[----:B------:R-:W-:Y:S01]  /*6890*/  @!P4 IMAD.IADD R13, R13, 0x1, -R0 ;  /* 0x000000010d0dc824 */ /* 0x000fe200078e0a00 */
[----:B------:R-:W-:Y:S01]  /*68a0*/  ISETP.GT.U32.AND P4, PT, R0, R2, PT ;  /* 0x000000020000720c */ /* 0x000fe20003f84070 */
[----:B------:R-:W-:Y:S02]  /*68b0*/  @!P0 IMAD.MOV R3, RZ, RZ, -R3 ;  /* 0x000000ffff038224 */ /* 0x000fe400078e0a03 */
[----:B------:R-:W-:-:S03]  /*68c0*/  IMAD.MOV.U32 R4, RZ, RZ, R14 ;  /* 0x000000ffff047224 */ /* 0x000fc600078e000e */
[----:B------:R0:W-:Y:S01]  /*68d0*/  STL [R1+0x8c], R3 ;  /* 0x00008c0301007387 */ /* 0x0001e20000100800 */
[----:B------:R-:W-:-:S06]  /*68e0*/  @!P1 IMAD.MOV R4, RZ, RZ, -R4 ;  /* 0x000000ffff049224 */ /* 0x000fcc00078e0a04 */
[----:B------:R-:W-:Y:S02]  /*68f0*/  @!P4 IMAD.IADD R2, R2, 0x1, -R0 ;  /* 0x000000010202c824 */ /* 0x000fe400078e0a00 */
[----:B0-----:R-:W-:Y:S02]  /*6900*/  IMAD.MOV.U32 R3, RZ, RZ, R17 ;  /* 0x000000ffff037224 */ /* 0x001fe400078e0011 */
[----:B------:R-:W-:Y:S02]  /*6910*/  @!P6 IMAD.MOV R2, RZ, RZ, -R2 ;  /* 0x000000ffff02e224 */ /* 0x000fe400078e0a02 */
[----:B------:R-:W-:Y:S01]  /*6920*/  @!P3 IMAD.MOV R3, RZ, RZ, -R3 ;  /* 0x000000ffff03b224 */ /* 0x000fe200078e0a03 */
[----:B------:R-:W-:Y:S01]  /*6930*/  STL [R1+0xa0], R4 ;  /* 0x0000a00401007387 */ /* 0x000fe20000100800 */
[----:B------:R-:W-:-:S03]  /*6940*/  IMAD.HI.U32 R16, R12, R7, RZ ;  /* 0x000000070c107227 */ /* 0x000fc600078e00ff */
[----:B------:R0:W-:Y:S01]  /*6950*/  STL [R1+0x90], R3 ;  /* 0x0000900301007387 */ /* 0x0001e20000100800 */
[----:B------:R-:W-:-:S03]  /*6960*/  IMAD.MOV R16, RZ, RZ, -R16 ;  /* 0x000000ffff107224 */ /* 0x000fc600078e0a10 */
[----:B------:R-:W-:Y:S01]  /*6970*/  STL [R1+0x98], R2 ;  /* 0x0000980201007387 */ /* 0x000fe20000100800 */
[----:B----4-:R-:W-:Y:S02]  /*6980*/  IABS R21, R42 ;  /* 0x0000002a00157213 */ /* 0x010fe40000000000 */
[----:B------:R-:W-:Y:S01]  /*6990*/  ISETP.GE.AND P3, PT, R42, RZ, PT ;  /* 0x000000ff2a00720c */ /* 0x000fe20003f66270 */
[----:B------:R-:W4:Y:S04]  /*69a0*/  LDL.LU R55, [R1+0x284] ;  /* 0x0002840001377983 */ /* 0x000f280000300800 */
[----:B------:R-:W4:Y:S01]  /*69b0*/  LDL.LU R42, [R1+0x288] ;  /* 0x00028800012a7983 */ /* 0x000f220000300800 */
[----:B------:R-:W-:-:S03]  /*69c0*/  IMAD R7, R0, R16, R7 ;  /* 0x0000001000077224 */ /* 0x000fc600078e0207 */
[----:B------:R-:W4:Y:S02]  /*69d0*/  LDL.LU R54, [R1+0x28c] ;  /* 0x00028c0001367983 */ /* 0x000f240000300800 */
[C---:B------:R-:W-:Y:S02]  /*69e0*/  ISETP.GT.U32.AND P1, PT, R0.reuse, R7, PT ;  /* 0x000000070000720c */ /* 0x040fe40003f24070 */
[----:B------:R-:W-:Y:S01]  /*69f0*/  ISETP.GT.U32.AND P0, PT, R0, R13, PT ;  /* 0x0000000d0000720c */ /* 0x000fe20003f04070 */
[----:B------:R-:W-:Y:S01]  /*6a00*/  IMAD.HI.U32 R16, R12, R21, RZ ;  /* 0x000000150c107227 */ /* 0x000fe200078e00ff */
[----:B------:R-:W-:-:S09]  /*6a10*/  IABS R18, R37 ;  /* 0x0000002500127213 */ /* 0x000fd20000000000 */
[----:B------:R-:W-:Y:S02]  /*6a20*/  @!P1 IMAD.IADD R7, R7, 0x1, -R0 ;  /* 0x0000000107079824 */ /* 0x000fe400078e0a00 */
[----:B------:R-:W-:-:S03]  /*6a30*/  IMAD.HI.U32 R14, R12, R18, RZ ;  /* 0x000000120c0e7227 */ /* 0x000fc600078e00ff */
[C---:B------:R-:W-:Y:S01]  /*6a40*/  ISETP.GT.U32.AND P6, PT, R0.reuse, R7, PT ;  /* 0x000000070000720c */ /* 0x040fe20003fc4070 */
[----:B------:R-:W-:Y:S02]  /*6a50*/  IMAD.MOV R16, RZ, RZ, -R16 ;  /* 0x000000ffff107224 */ /* 0x000fe400078e0a10 */
[----:B------:R-:W-:Y:S02]  /*6a60*/  @!P0 IMAD.IADD R13, R13, 0x1, -R0 ;  /* 0x000000010d0d8824 */ /* 0x000fe400078e0a00 */
[----:B------:R-:W-:Y:S02]  /*6a70*/  IMAD.MOV R14, RZ, RZ, -R14 ;  /* 0x000000ffff0e7224 */ /* 0x000fe400078e0a0e */
[C---:B------:R-:W-:Y:S02]  /*6a80*/  IMAD R21, R0.reuse, R16, R21 ;  /* 0x0000001000157224 */ /* 0x040fe400078e0215 */
[----:B0-----:R-:W-:Y:S02]  /*6a90*/  IMAD.MOV.U32 R3, RZ, RZ, R13 ;  /* 0x000000ffff037224 */ /* 0x001fe400078e000d */
[----:B------:R-:W-:-:S02]  /*6aa0*/  IMAD R18, R0, R14, R18 ;  /* 0x0000000e00127224 */ /* 0x000fc400078e0212 */
[----:B------:R-:W-:Y:S01]  /*6ab0*/  @!P5 IMAD.MOV R3, RZ, RZ, -R3 ;  /* 0x000000ffff03d224 */ /* 0x000fe200078e0a03 */
[C---:B------:R-:W-:Y:S01]  /*6ac0*/  ISETP.GT.U32.AND P5, PT, R0.reuse, R21, PT ;  /* 0x000000150000720c */ /* 0x040fe20003fa4070 */
[--C-:B------:R-:W-:Y:S01]  /*6ad0*/  @!P6 IMAD.IADD R7, R7, 0x1, -R0.reuse ;  /* 0x000000010707e824 */ /* 0x100fe200078e0a00 */
[----:B------:R-:W-:Y:S02]  /*6ae0*/  ISETP.GT.U32.AND P6, PT, R0, R18, PT ;  /* 0x000000120000720c */ /* 0x000fe40003fc4070 */
[----:B------:R-:W-:Y:S01]  /*6af0*/  ISETP.GE.AND P4, PT, R37, RZ, PT ;  /* 0x000000ff2500720c */ /* 0x000fe20003f86270 */
[----:B------:R0:W-:Y:S04]  /*6b00*/  STL [R1+0x94], R3 ;  /* 0x0000940301007387 */ /* 0x0001e80000100800 */
[----:B------:R-:W4:Y:S04]  /*6b10*/  LDL.LU R37, [R1+0x290] ;  /* 0x0002900001257983 */ /* 0x000f280000300800 */
[----:B------:R-:W-:-:S02]  /*6b20*/  @!P5 IMAD.IADD R21, R21, 0x1, -R0 ;  /* 0x000000011515d824 */ /* 0x000fc400078e0a00 */
[----:B------:R-:W-:-:S03]  /*6b30*/  @!P6 IMAD.IADD R18, R18, 0x1, -R0 ;  /* 0x000000011212e824 */ /* 0x000fc600078e0a00 */
[----:B------:R-:W-:Y:S01]  /*6b40*/  ISETP.GT.U32.AND P6, PT, R0, R21, PT ;  /* 0x000000150000720c */ /* 0x000fe20003fc4070 */
[----:B0-----:R-:W-:-:S04]  /*6b50*/  IMAD.MOV.U32 R3, RZ, RZ, R7 ;  /* 0x000000ffff037224 */ /* 0x001fc800078e0007 */
[----:B------:R-:W-:Y:S01]  /*6b60*/  @!P2 IMAD.MOV R3, RZ, RZ, -R3 ;  /* 0x000000ffff03a224 */ /* 0x000fe200078e0a03 */
[----:B------:R-:W-:-:S07]  /*6b70*/  ISETP.GT.U32.AND P2, PT, R0, R18, PT ;  /* 0x000000120000720c */ /* 0x000fce0003f44070 */
[----:B------:R-:W-:-:S06]  /*6b80*/  @!P6 IMAD.IADD R21, R21, 0x1, -R0 ;  /* 0x000000011515e824 */ /* 0x000fcc00078e0a00 */
[----:B------:R-:W-:Y:S01]  /*6b90*/  @!P2 IMAD.IADD R18, R18, 0x1, -R0 ;  /* 0x000000011212a824 */ /* 0x000fe200078e0a00 */
[----:B--2---:R-:W-:Y:S02]  /*6ba0*/  ISETP.GE.AND P1, PT, R56, RZ, PT ;  /* 0x000000ff3800720c */ /* 0x004fe40003f26270 */
[----:B------:R-:W-:Y:S02]  /*6bb0*/  IABS R2, R56 ;  /* 0x0000003800027213 */ /* 0x000fe40000000000 */
[----:B------:R-:W2:Y:S03]  /*6bc0*/  LDL.LU R56, [R1+0x294] ;  /* 0x0002940001387983 */ /* 0x000ea60000300800 */
[----:B------:R-:W-:Y:S01]  /*6bd0*/  IMAD.HI.U32 R13, R12, R2, RZ ;  /* 0x000000020c0d7227 */ /* 0x000fe200078e00ff */
[----:B------:R0:W-:Y:S03]  /*6be0*/  STL [R1+0x70], R3 ;  /* 0x0000700301007387 */ /* 0x0001e60000100800 */
[----:B------:R-:W-:-:S04]  /*6bf0*/  IMAD.MOV R13, RZ, RZ, -R13 ;  /* 0x000000ffff0d7224 */ /* 0x000fc800078e0a0d */
[----:B------:R-:W-:Y:S02]  /*6c00*/  IMAD R2, R0, R13, R2 ;  /* 0x0000000d00027224 */ /* 0x000fe400078e0202 */
[----:B0-----:R-:W-:-:S03]  /*6c10*/  IMAD.MOV.U32 R3, RZ, RZ, R21 ;  /* 0x000000ffff037224 */ /* 0x001fc600078e0015 */
[----:B------:R-:W-:Y:S01]  /*6c20*/  ISETP.GT.U32.AND P6, PT, R0, R2, PT ;  /* 0x000000020000720c */ /* 0x000fe20003fc4070 */
[----:B------:R-:W-:-:S05]  /*6c30*/  @!P3 IMAD.MOV R3, RZ, RZ, -R3 ;  /* 0x000000ffff03b224 */ /* 0x000fca00078e0a03 */
[----:B------:R0:W-:Y:S02]  /*6c40*/  STL [R1+0x78], R3 ;  /* 0x0000780301007387 */ /* 0x0001e40000100800 */
[----:B0-----:R-:W-:-:S04]  /*6c50*/  IMAD.MOV.U32 R3, RZ, RZ, R18 ;  /* 0x000000ffff037224 */ /* 0x001fc800078e0012 */
[----:B------:R-:W-:Y:S01]  /*6c60*/  @!P4 IMAD.MOV R3, RZ, RZ, -R3 ;  /* 0x000000ffff03c224 */ /* 0x000fe200078e0a03 */
[----:B---3--:R-:W-:Y:S01]  /*6c70*/  IABS R17, R57 ;  /* 0x0000003900117213 */ /* 0x008fe20000000000 */
[----:B------:R-:W-:Y:S01]  /*6c80*/  @!P6 IMAD.IADD R2, R2, 0x1, -R0 ;  /* 0x000000010202e824 */ /* 0x000fe200078e0a00 */
[----:B------:R-:W-:Y:S02]  /*6c90*/  ISETP.GE.AND P6, PT, R57, RZ, PT ;  /* 0x000000ff3900720c */ /* 0x000fe40003fc6270 */
[----:B------:R0:W-:Y:S04]  /*6ca0*/  STL [R1+0x68], R3 ;  /* 0x0000680301007387 */ /* 0x0001e80000100800 */
[----:B------:R-:W3:Y:S01]  /*6cb0*/  LDL.LU R57, [R1+0x298] ;  /* 0x0002980001397983 */ /* 0x000ee20000300800 */
[----:B------:R-:W-:-:S05]  /*6cc0*/  IABS R14, R32 ;  /* 0x00000020000e7213 */ /* 0x000fca0000000000 */
[----:B------:R-:W-:-:S04]  /*6cd0*/  IMAD.HI.U32 R22, R12, R14, RZ ;  /* 0x0000000e0c167227 */ /* 0x000fc800078e00ff */
[----:B------:R-:W-:-:S04]  /*6ce0*/  IMAD.MOV R22, RZ, RZ, -R22 ;  /* 0x000000ffff167224 */ /* 0x000fc800078e0a16 */
[----:B------:R-:W-:-:S05]  /*6cf0*/  IMAD R14, R0, R22, R14 ;  /* 0x00000016000e7224 */ /* 0x000fca00078e020e */
[----:B------:R-:W-:Y:S01]  /*6d00*/  ISETP.GT.U32.AND P5, PT, R0, R14, PT ;  /* 0x0000000e0000720c */ /* 0x000fe20003fa4070 */
[C---:B------:R-:W-:Y:S01]  /*6d10*/  IMAD.HI.U32 R27, R12.reuse, R17, RZ ;  /* 0x000000110c1b7227 */ /* 0x040fe200078e00ff */
[----:B------:R-:W-:Y:S02]  /*6d20*/  IABS R16, R52 ;  /* 0x0000003400107213 */ /* 0x000fe40000000000 */
[----:B------:R-:W-:Y:S01]  /*6d30*/  IABS R20, R47 ;  /* 0x0000002f00147213 */ /* 0x000fe20000000000 */
[----:B------:R-:W-:Y:S02]  /*6d40*/  IMAD.MOV R27, RZ, RZ, -R27 ;  /* 0x000000ffff1b7224 */ /* 0x000fe400078e0a1b */
        /* <DEDUP_REMOVED lines=9> */
[----:B------:R-:W-:-:S03]  /*6de0*/  IMAD R20, R0, R13, R20 ;  /* 0x0000000d00147224 */ /* 0x000fc600078e0214 */
[----:B------:R-:W-:Y:S01]  /*6df0*/  ISETP.GT.U32.AND P2, PT, R0, R16, PT ;  /* 0x000000100000720c */ /* 0x000fe20003f44070 */
[----:B------:R-:W-:Y:S01]  /*6e00*/  @!P5 IMAD.IADD R14, R14, 0x1, -R0 ;  /* 0x000000010e0ed824 */ /* 0x000fe200078e0a00 */
[----:B------:R-:W-:Y:S02]  /*6e10*/  ISETP.GT.U32.AND P5, PT, R0, R20, PT ;  /* 0x000000140000720c */ /* 0x000fe40003fa4070 */
[----:B------:R-:W-:-:S03]  /*6e20*/  ISETP.GE.AND P0, PT, R32, RZ, PT ;  /* 0x000000ff2000720c */ /* 0x000fc60003f06270 */
[----:B------:R-:W-:Y:S01]  /*6e30*/  @!P3 IMAD.IADD R17, R17, 0x1, -R0 ;  /* 0x000000011111b824 */ /* 0x000fe200078e0a00 */
[----:B------:R-:W-:-:S05]  /*6e40*/  ISETP.GT.U32.AND P3, PT, R0, R2, PT ;  /* 0x000000020000720c */ /* 0x000fca0003f64070 */
[--C-:B------:R-:W-:Y:S02]  /*6e50*/  @!P2 IMAD.IADD R16, R16, 0x1, -R0.reuse ;  /* 0x000000011010a824 */ /* 0x100fe400078e0a00 */
[----:B------:R-:W-:Y:S01]  /*6e60*/  @!P5 IMAD.IADD R20, R20, 0x1, -R0 ;  /* 0x000000011414d824 */ /* 0x000fe200078e0a00 */
[----:B----4-:R-:W-:-:S05]  /*6e70*/  IABS R13, R42 ;  /* 0x0000002a000d7213 */ /* 0x010fca0000000000 */
[----:B------:R-:W-:Y:S01]  /*6e80*/  IMAD.HI.U32 R32, R12, R13, RZ ;  /* 0x0000000d0c207227 */ /* 0x000fe200078e00ff */
[----:B------:R-:W-:-:S03]  /*6e90*/  IABS R7, R54 ;  /* 0x0000003600077213 */ /* 0x000fc60000000000 */
[----:B------:R-:W-:Y:S01]  /*6ea0*/  IMAD.MOV R32, RZ, RZ, -R32 ;  /* 0x000000ffff207224 */ /* 0x000fe200078e0a20 */
[----:B------:R-:W-:Y:S01]  /*6eb0*/  ISETP.GT.U32.AND P5, PT, R0, R16, PT ;  /* 0x000000100000720c */ /* 0x000fe20003fa4070 */
[----:B------:R-:W-:Y:S01]  /*6ec0*/  IMAD.HI.U32 R27, R12, R7, RZ ;  /* 0x000000070c1b7227 */ /* 0x000fe200078e00ff */
[----:B------:R-:W-:-:S03]  /*6ed0*/  ISETP.GT.U32.AND P4, PT, R0, R20, PT ;  /* 0x000000140000720c */ /* 0x000fc60003f84070 */
[----:B------:R-:W-:Y:S02]  /*6ee0*/  IMAD R13, R0, R32, R13 ;  /* 0x00000020000d7224 */ /* 0x000fe400078e020d */
[----:B------:R-:W-:Y:S02]  /*6ef0*/  @!P3 IMAD.IADD R2, R2, 0x1, -R0 ;  /* 0x000000010202b824 */ /* 0x000fe400078e0a00 */
[----:B------:R-:W-:Y:S01]  /*6f00*/  IMAD.MOV R27, RZ, RZ, -R27 ;  /* 0x000000ffff1b7224 */ /* 0x000fe200078e0a1b */
[C---:B------:R-:W-:Y:S01]  /*6f10*/  ISETP.GT.U32.AND P3, PT, R0.reuse, R13, PT ;  /* 0x0000000d0000720c */ /* 0x040fe20003f64070 */
[----:B0-----:R-:W-:Y:S01]  /*6f20*/  IMAD.MOV.U32 R3, RZ, RZ, R14 ;  /* 0x000000ffff037224 */ /* 0x001fe200078e000e */
[C---:B------:R-:W-:Y:S01]  /*6f30*/  ISETP.GT.U32.AND P2, PT, R0.reuse, R17, PT ;  /* 0x000000110000720c */ /* 0x040fe20003f44070 */
[----:B------:R-:W-:Y:S02]  /*6f40*/  IMAD R27, R0, R27, R7 ;  /* 0x0000001b001b7224 */ /* 0x000fe400078e0207 */
[----:B------:R-:W-:-:S02]  /*6f50*/  @!P0 IMAD.MOV R3, RZ, RZ, -R3 ;  /* 0x000000ffff038224 */ /* 0x000fc400078e0a03 */
[--C-:B------:R-:W-:Y:S01]  /*6f60*/  @!P5 IMAD.IADD R16, R16, 0x1, -R0.reuse ;  /* 0x000000011010d824 */ /* 0x100fe200078e0a00 */
[----:B------:R-:W-:Y:S01]  /*6f70*/  ISETP.GT.U32.AND P5, PT, R0, R27, PT ;  /* 0x0000001b0000720c */ /* 0x000fe20003fa4070 */
[----:B------:R-:W-:Y:S01]  /*6f80*/  @!P4 IMAD.IADD R20, R20, 0x1, -R0 ;  /* 0x000000011414c824 */ /* 0x000fe200078e0a00 */
[----:B------:R0:W-:Y:S01]  /*6f90*/  STL [R1+0x64], R3 ;  /* 0x0000640301007387 */ /* 0x0001e20000100800 */
[----:B------:R-:W-:-:S03]  /*6fa0*/  ISETP.GE.AND P4, PT, R47, RZ, PT ;  /* 0x000000ff2f00720c */ /* 0x000fc60003f86270 */
[----:B------:R-:W4:Y:S01]  /*6fb0*/  LDL.LU R47, [R1+0x29c] ;  /* 0x00029c00012f7983 */ /* 0x000f220000300800 */
[--C-:B------:R-:W-:Y:S01]  /*6fc0*/  @!P3 IMAD.IADD R13, R13, 0x1, -R0.reuse ;  /* 0x000000010d0db824 */ /* 0x100fe200078e0a00 */
[----:B------:R-:W-:Y:S02]  /*6fd0*/  ISETP.GE.AND P3, PT, R42, RZ, PT ;  /* 0x000000ff2a00720c */ /* 0x000fe40003f66270 */
[----:B------:R-:W4:Y:S01]  /*6fe0*/  LDL.LU R42, [R1+0x2a0] ;  /* 0x0002a000012a7983 */ /* 0x000f220000300800 */
[----:B------:R-:W-:Y:S01]  /*6ff0*/  @!P2 IMAD.IADD R17, R17, 0x1, -R0 ;  /* 0x000000011111a824 */ /* 0x000fe200078e0a00 */
[----:B------:R-:W-:Y:S01]  /*7000*/  ISETP.GE.AND P2, PT, R52, RZ, PT ;  /* 0x000000ff3400720c */ /* 0x000fe20003f46270 */
[----:B------:R-:W-:Y:S02]  /*7010*/  IMAD.MOV.U32 R4, RZ, RZ, R2 ;  /* 0x000000ffff047224 */ /* 0x000fe400078e0002 */
[----:B0-----:R-:W-:Y:S02]  /*7020*/  IMAD.MOV.U32 R3, RZ, RZ, R17 ;  /* 0x000000ffff037224 */ /* 0x001fe400078e0011 */
[----:B------:R-:W-:-:S02]  /*7030*/  @!P5 IMAD.IADD R27, R27, 0x1, -R0 ;  /* 0x000000011b1bd824 */ /* 0x000fc400078e0a00 */
[----:B------:R-:W-:Y:S01]  /*7040*/  @!P1 IMAD.MOV R4, RZ, RZ, -R4 ;  /* 0x000000ffff049224 */ /* 0x000fe200078e0a04 */
[C---:B------:R-:W-:Y:S01]  /*7050*/  ISETP.GT.U32.AND P5, PT, R0.reuse, R13, PT ;  /* 0x0000000d0000720c */ /* 0x040fe20003fa4070 */
[----:B------:R-:W-:Y:S01]  /*7060*/  @!P6 IMAD.MOV R3, RZ, RZ, -R3 ;  /* 0x000000ffff03e224 */ /* 0x000fe200078e0a03 */
[----:B------:R-:W-:Y:S02]  /*7070*/  ISETP.GT.U32.AND P6, PT, R0, R27, PT ;  /* 0x0000001b0000720c */ /* 0x000fe40003fc4070 */
[----:B------:R0:W-:Y:S01]  /*7080*/  STL [R1+0x60], R4 ;  /* 0x0000600401007387 */ /* 0x0001e20000100800 */
[----:B------:R-:W-:-:S03]  /*7090*/  IABS R22, R55 ;  /* 0x0000003700167213 */ /* 0x000fc60000000000 */
[----:B------:R1:W-:Y:S01]  /*70a0*/  STL [R1+0x5c], R3 ;  /* 0x00005c0301007387 */ /* 0x0003e20000100800 */
[----:B0-----:R-:W-:Y:S02]  /*70b0*/  IMAD.MOV.U32 R4, RZ, RZ, R16 ;  /* 0x000000ffff047224 */ /* 0x001fe400078e0010 */
[----:B-1----:R-:W-:Y:S02]  /*70c0*/  IMAD.MOV.U32 R3, RZ, RZ, R20 ;  /* 0x000000ffff037224 */ /* 0x002fe400078e0014 */
[----:B------:R-:W-:Y:S02]  /*70d0*/  @!P2 IMAD.MOV R4, RZ, RZ, -R4 ;  /* 0x000000ffff04a224 */ /* 0x000fe400078e0a04 */
[----:B------:R-:W-:Y:S02]  /*70e0*/  @!P4 IMAD.MOV R3, RZ, RZ, -R3 ;  /* 0x000000ffff03c224 */ /* 0x000fe400078e0a03 */
[----:B------:R-:W-:Y:S01]  /*70f0*/  IMAD.HI.U32 R21, R12, R22, RZ ;  /* 0x000000160c157227 */ /* 0x000fe200078e00ff */
[----:B------:R-:W-:Y:S01]  /*7100*/  STL [R1+0x58], R4 ;  /* 0x0000580401007387 */ /* 0x000fe20000100800 */
[----:B------:R-:W-:-:S02]  /*7110*/  IABS R7, R37 ;  /* 0x0000002500077213 */ /* 0x000fc40000000000 */
[--C-:B------:R-:W-:Y:S01]  /*7120*/  @!P5 IMAD.IADD R13, R13, 0x1, -R0.reuse ;  /* 0x000000010d0dd824 */ /* 0x100fe200078e0a00 */
[----:B------:R0:W-:Y:S01]  /*7130*/  STL [R1+0x50], R3 ;  /* 0x0000500301007387 */ /* 0x0001e20000100800 */
[----:B------:R-:W-:Y:S01]  /*7140*/  ISETP.GE.AND P5, PT, R37, RZ, PT ;  /* 0x000000ff2500720c */ /* 0x000fe20003fa6270 */
[----:B------:R-:W-:Y:S02]  /*7150*/  @!P6 IMAD.IADD R27, R27, 0x1, -R0 ;  /* 0x000000011b1be824 */ /* 0x000fe400078e0a00 */
[----:B------:R-:W-:Y:S01]  /*7160*/  IMAD.MOV R21, RZ, RZ, -R21 ;  /* 0x000000ffff157224 */ /* 0x000fe200078e0a15 */
[----:B------:R-:W4:Y:S03]  /*7170*/  LDL.LU R37, [R1+0x2a4] ;  /* 0x0002a40001257983 */ /* 0x000f260000300800 */
[----:B------:R-:W-:Y:S02]  /*7180*/  IMAD R21, R0, R21, R22 ;  /* 0x0000001500157224 */ /* 0x000fe400078e0216 */
[----:B------:R-:W-:-:S04]  /*7190*/  IMAD.HI.U32 R22, R12, R7, RZ ;  /* 0x000000070c167227 */ /* 0x000fc800078e00ff */
[----:B------:R-:W-:-:S04]  /*71a0*/  IMAD.MOV R22, RZ, RZ, -R22 ;  /* 0x000000ffff167224 */ /* 0x000fc800078e0a16 */
[----:B------:R-:W-:-:S05]  /*71b0*/  IMAD R7, R0, R22, R7 ;  /* 0x0000001600077224 */ /* 0x000fca00078e0207 */
[----:B------:R-:W-:-:S13]  /*71c0*/  ISETP.GT.U32.AND P2, PT, R0, R7, PT ;  /* 0x000000070000720c */ /* 0x000fda0003f44070 */
[----:B------:R-:W-:Y:S01]  /*71d0*/  @!P2 IMAD.IADD R7, R7, 0x1, -R0 ;  /* 0x000000010707a824 */ /* 0x000fe200078e0a00 */
[----:B--2---:R-:W-:Y:S02]  /*71e0*/  IABS R18, R56 ;  /* 0x0000003800127213 */ /* 0x004fe40000000000 */
[----:B------:R-:W-:Y:S02]  /*71f0*/  ISETP.GE.AND P6, PT, R56, RZ, PT ;  /* 0x000000ff3800720c */ /* 0x000fe40003fc6270 */
[----:B------:R-:W2:Y:S01]  /*7200*/  LDL.LU R56, [R1+0x2a8] ;  /* 0x0002a80001387983 */ /* 0x000ea20000300800 */
[----:B---3--:R-:W-:Y:S02]  /*7210*/  IABS R17, R57 ;  /* 0x0000003900117213 */ /* 0x008fe40000000000 */
[----:B------:R-:W-:Y:S02]  /*7220*/  ISETP.GE.AND P2, PT, R57, RZ, PT ;  /* 0x000000ff3900720c */ /* 0x000fe40003f46270 */
[----:B------:R-:W3:Y:S01]  /*7230*/  LDL.LU R57, [R1+0x2ac] ;  /* 0x0002ac0001397983 */ /* 0x000ee20000300800 */
[----:B------:R-:W-:Y:S01]  /*7240*/  ISETP.GT.U32.AND P0, PT, R0, R21, PT ;  /* 0x000000150000720c */ /* 0x000fe20003f04070 */
[----:B------:R-:W-:-:S12]  /*7250*/  IMAD.HI.U32 R14, R12, R18, RZ ;  /* 0x000000120c0e7227 */ /* 0x000fd800078e00ff */
[----:B------:R-:W-:-:S05]  /*7260*/  @!P0 IMAD.IADD R21, R21, 0x1, -R0 ;  /* 0x0000000115158824 */ /* 0x000fca00078e0a00 */
[----:B------:R-:W-:Y:S01]  /*7270*/  ISETP.GT.U32.AND P1, PT, R0, R21, PT ;  /* 0x000000150000720c */ /* 0x000fe20003f24070 */
[----:B------:R-:W-:Y:S01]  /*7280*/  IMAD.MOV R2, RZ, RZ, -R14 ;  /* 0x000000ffff027224 */ /* 0x000fe200078e0a0e */
[----:B------:R-:W-:-:S03]  /*7290*/  ISETP.GE.AND P0, PT, R55, RZ, PT ;  /* 0x000000ff3700720c */ /* 0x000fc60003f06270 */
[----:B------:R-:W-:-:S08]  /*72a0*/  IMAD R18, R0, R2, R18 ;  /* 0x0000000200127224 */ /* 0x000fd000078e0212 */
[----:B------:R-:W-:Y:S01]  /*72b0*/  @!P1 IMAD.IADD R21, R21, 0x1, -R0 ;  /* 0x0000000115159824 */ /* 0x000fe200078e0a00 */
[----:B------:R-:W-:-:S03]  /*72c0*/  ISETP.GT.U32.AND P1, PT, R0, R18, PT ;  /* 0x000000120000720c */ /* 0x000fc60003f24070 */
[----:B0-----:R-:W-:-:S04]  /*72d0*/  IMAD.MOV.U32 R3, RZ, RZ, R21 ;  /* 0x000000ffff037224 */ /* 0x001fc800078e0015 */
[----:B------:R-:W-:Y:S02]  /*72e0*/  @!P0 IMAD.MOV R3, RZ, RZ, -R3 ;  /* 0x000000ffff038224 */ /* 0x000fe400078e0a03 */
[----:B------:R-:W-:-:S03]  /*72f0*/  IMAD.HI.U32 R16, R12, R17, RZ ;  /* 0x000000110c107227 */ /* 0x000fc600078e00ff */
[----:B------:R0:W-:Y:S01]  /*7300*/  STL [R1+0x48], R3 ;  /* 0x0000480301007387 */ /* 0x0001e20000100800 */
[----:B------:R-:W-:Y:S01]  /*7310*/  ISETP.GE.AND P4, PT, R54, RZ, PT ;  /* 0x000000ff3600720c */ /* 0x000fe20003f86270 */
[----:B------:R-:W-:Y:S02]  /*7320*/  IMAD.MOV R16, RZ, RZ, -R16 ;  /* 0x000000ffff107224 */ /* 0x000fe400078e0a10 */
[----:B------:R-:W-:Y:S01]  /*7330*/  @!P1 IMAD.IADD R18, R18, 0x1, -R0 ;  /* 0x0000000112129824 */ /* 0x000fe200078e0a00 */
[C---:B------:R-:W-:Y:S01]  /*7340*/  ISETP.GT.U32.AND P1, PT, R0.reuse, R7, PT ;  /* 0x000000070000720c */ /* 0x040fe20003f24070 */
[----:B0-----:R-:W3:Y:S04]  /*7350*/  LDL.LU R3, [R1+0x2b0] ;  /* 0x0002b00001037983 */ /* 0x001ee80000300800 */
[----:B------:R-:W3:Y:S01]  /*7360*/  LDL.LU R55, [R1+0x2b4] ;  /* 0x0002b40001377983 */ /* 0x000ee20000300800 */
[----:B------:R-:W-:-:S02]  /*7370*/  IMAD R17, R0, R16, R17 ;  /* 0x0000001000117224 */ /* 0x000fc400078e0211 */
[----:B------:R-:W-:Y:S02]  /*7380*/  IMAD.MOV.U32 R5, RZ, RZ, R13 ;  /* 0x000000ffff057224 */ /* 0x000fe400078e000d */
[----:B------:R-:W-:Y:S02]  /*7390*/  IMAD.MOV.U32 R4, RZ, RZ, R27 ;  /* 0x000000ffff047224 */ /* 0x000fe400078e001b */
[----:B------:R-:W-:Y:S01]  /*73a0*/  @!P3 IMAD.MOV R5, RZ, RZ, -R5 ;  /* 0x000000ffff05b224 */ /* 0x000fe200078e0a05 */
[C---:B------:R-:W-:Y:S01]  /*73b0*/  ISETP.GT.U32.AND P3, PT, R0.reuse, R17, PT ;  /* 0x000000110000720c */ /* 0x040fe20003f64070 */
[----:B------:R-:W-:Y:S01]  /*73c0*/  @!P4 IMAD.MOV R4, RZ, RZ, -R4 ;  /* 0x000000ffff04c224 */ /* 0x000fe200078e0a04 */
[----:B------:R-:W-:Y:S01]  /*73d0*/  ISETP.GT.U32.AND P0, PT, R0, R18, PT ;  /* 0x000000120000720c */ /* 0x000fe20003f04070 */
[--C-:B------:R-:W-:Y:S01]  /*73e0*/  @!P1 IMAD.IADD R7, R7, 0x1, -R0.reuse ;  /* 0x0000000107079824 */ /* 0x100fe200078e0a00 */
[----:B------:R-:W-:Y:S04]  /*73f0*/  STL [R1+0x44], R5 ;  /* 0x0000440501007387 */ /* 0x000fe80000100800 */
[----:B------:R0:W-:Y:S04]  /*7400*/  STL [R1+0x40], R4 ;  /* 0x0000400401007387 */ /* 0x0001e80000100800 */
[----:B------:R-:W3:Y:S01]  /*7410*/  LDL.LU R54, [R1+0x2b8] ;  /* 0x0002b80001367983 */ /* 0x000ee20000300800 */
[----:B------:R-:W-:-:S02]  /*7420*/  @!P3 IMAD.IADD R17, R17, 0x1, -R0 ;  /* 0x000000011111b824 */ /* 0x000fc400078e0a00 */
[----:B0-----:R-:W-:-:S04]  /*7430*/  IMAD.MOV.U32 R4, RZ, RZ, R7 ;  /* 0x000000ffff047224 */ /* 0x001fc800078e0007 */
[----:B------:R-:W-:Y:S01]  /*7440*/  @!P5 IMAD.MOV R4, RZ, RZ, -R4 ;  /* 0x000000ffff04d224 */ /* 0x000fe200078e0a04 */
[----:B------:R-:W-:Y:S01]  /*7450*/  ISETP.GT.U32.AND P5, PT, R0, R17, PT ;  /* 0x000000110000720c */ /* 0x000fe20003fa4070 */
[----:B------:R-:W-:-:S03]  /*7460*/  @!P0 IMAD.IADD R18, R18, 0x1, -R0 ;  /* 0x0000000112128824 */ /* 0x000fc600078e0a00 */
[----:B------:R0:W-:Y:S01]  /*7470*/  STL [R1+0x3c], R4 ;  /* 0x00003c0401007387 */ /* 0x0001e20000100800 */
[----:B----4-:R-:W-:Y:S02]  /*7480*/  IABS R14, R47 ;  /* 0x0000002f000e7213 */ /* 0x010fe40000000000 */
[----:B------:R-:W-:-:S03]  /*7490*/  IABS R2, R42 ;  /* 0x0000002a00027213 */ /* 0x000fc60000000000 */
[C---:B------:R-:W-:Y:S01]  /*74a0*/  IMAD.HI.U32 R16, R12.reuse, R14, RZ ;  /* 0x0000000e0c107227 */ /* 0x040fe200078e00ff */
[----:B------:R-:W-:Y:S02]  /*74b0*/  ISETP.GE.AND P4, PT, R47, RZ, PT ;  /* 0x000000ff2f00720c */ /* 0x000fe40003f86270 */
[----:B------:R-:W4:Y:S01]  /*74c0*/  LDL.LU R47, [R1+0x2bc] ;  /* 0x0002bc00012f7983 */ /* 0x000f220000300800 */
[----:B------:R-:W-:-:S03]  /*74d0*/  IMAD.HI.U32 R13, R12, R2, RZ ;  /* 0x000000020c0d7227 */ /* 0x000fc600078e00ff */
[----:B------:R-:W4:Y:S01]  /*74e0*/  LDL.LU R60, [R1+0x2c0] ;  /* 0x0002c000013c7983 */ /* 0x000f220000300800 */
[----:B------:R-:W-:Y:S02]  /*74f0*/  IMAD.MOV R16, RZ, RZ, -R16 ;  /* 0x000000ffff107224 */ /* 0x000fe400078e0a10 */
[----:B------:R-:W-:Y:S02]  /*7500*/  IMAD.MOV R13, RZ, RZ, -R13 ;  /* 0x000000ffff0d7224 */ /* 0x000fe400078e0a0d */
[C---:B------:R-:W-:Y:S02]  /*7510*/  IMAD R14, R0.reuse, R16, R14 ;  /* 0x00000010000e7224 */ /* 0x040fe400078e020e */
[----:B0-----:R-:W-:Y:S02]  /*7520*/  IMAD.MOV.U32 R4, RZ, RZ, R18 ;  /* 0x000000ffff047224 */ /* 0x001fe400078e0012 */
[C---:B------:R-:W-:Y:S02]  /*7530*/  IMAD R13, R0.reuse, R13, R2 ;  /* 0x0000000d000d7224 */ /* 0x040fe400078e0202 */
[----:B------:R-:W-:Y:S01]  /*7540*/  @!P6 IMAD.MOV R4, RZ, RZ, -R4 ;  /* 0x000000ffff04e224 */ /* 0x000fe200078e0a04 */
[C---:B------:R-:W-:Y:S01]  /*7550*/  ISETP.GT.U32.AND P6, PT, R0.reuse, R14, PT ;  /* 0x0000000e0000720c */ /* 0x040fe20003fc4070 */
[----:B------:R-:W-:Y:S01]  /*7560*/  @!P5 IMAD.IADD R17, R17, 0x1, -R0 ;  /* 0x000000011111d824 */ /* 0x000fe200078e0a00 */
[----:B------:R-:W-:-:S02]  /*7570*/  ISETP.GT.U32.AND P5, PT, R0, R13, PT ;  /* 0x0000000d0000720c */ /* 0x000fc40003fa4070 */
[----:B------:R0:W-:Y:S04]  /*7580*/  STL [R1+0x38], R4 ;  /* 0x0000380401007387 */ /* 0x0001e80000100800 */
[----:B------:R-:W4:Y:S05]  /*7590*/  LDL.LU R52, [R1+0x2c4] ;  /* 0x0002c40001347983 */ /* 0x000f2a0000300800 */
[--C-:B------:R-:W-:Y:S02]  /*75a0*/  @!P6 IMAD.IADD R14, R14, 0x1, -R0.reuse ;  /* 0x000000010e0ee824 */ /* 0x100fe400078e0a00 */
[----:B------:R-:W-:-:S03]  /*75b0*/  @!P5 IMAD.IADD R13, R13, 0x1, -R0 ;  /* 0x000000010d0dd824 */ /* 0x000fc600078e0a00 */
[----:B------:R-:W-:Y:S01]  /*75c0*/  ISETP.GT.U32.AND P5, PT, R0, R14, PT ;  /* 0x0000000e0000720c */ /* 0x000fe20003fa4070 */
[----:B0-----:R-:W-:-:S04]  /*75d0*/  IMAD.MOV.U32 R4, RZ, RZ, R17 ;  /* 0x000000ffff047224 */ /* 0x001fc800078e0011 */
[----:B------:R-:W-:-:S08]  /*75e0*/  @!P2 IMAD.MOV R4, RZ, RZ, -R4 ;  /* 0x000000ffff04a224 */ /* 0x000fd000078e0a04 */
[----:B------:R-:W-:Y:S01]  /*75f0*/  @!P5 IMAD.IADD R14, R14, 0x1, -R0 ;  /* 0x000000010e0ed824 */ /* 0x000fe200078e0a00 */
[----:B--2---:R-:W-:-:S05]  /*7600*/  IABS R16, R56 ;  /* 0x0000003800107213 */ /* 0x004fca0000000000 */
[----:B------:R-:W-:-:S04]  /*7610*/  IMAD.HI.U32 R21, R12, R16, RZ ;  /* 0x000000100c157227 */ /* 0x000fc800078e00ff */
[----:B------:R-:W-:-:S04]  /*7620*/  IMAD.MOV R21, RZ, RZ, -R21 ;  /* 0x000000ffff157224 */ /* 0x000fc800078e0a15 */
[----:B------:R-:W-:Y:S01]  /*7630*/  IMAD R16, R0, R21, R16 ;  /* 0x0000001500107224 */ /* 0x000fe200078e0210 */
[----:B------:R-:W-:Y:S02]  /*7640*/  ISETP.GE.AND P3, PT, R56, RZ, PT ;  /* 0x000000ff3800720c */ /* 0x000fe40003f66270 */
[----:B------:R-:W2:Y:S02]  /*7650*/  LDL.LU R56, [R1+0x2c8] ;  /* 0x0002c80001387983 */ /* 0x000ea40000300800 */
[----:B------:R-:W-:Y:S02]  /*7660*/  ISETP.GT.U32.AND P5, PT, R0, R16, PT ;  /* 0x000000100000720c */ /* 0x000fe40003fa4070 */
[----:B------:R0:W-:Y:S02]  /*7670*/  STL [R1+0x30], R4 ;  /* 0x0000300401007387 */ /* 0x0001e40000100800 */
[----:B0-----:R-:W-:-:S04]  /*7680*/  IMAD.MOV.U32 R4, RZ, RZ, R14 ;  /* 0x000000ffff047224 */ /* 0x001fc800078e000e */
[----:B------:R-:W-:-:S05]  /*7690*/  @!P4 IMAD.MOV R4, RZ, RZ, -R4 ;  /* 0x000000ffff04c224 */ /* 0x000fca00078e0a04 */
[----:B------:R-:W-:Y:S01]  /*76a0*/  @!P5 IMAD.IADD R16, R16, 0x1, -R0 ;  /* 0x000000011010d824 */ /* 0x000fe200078e0a00 */
[----:B------:R-:W-:Y:S01]  /*76b0*/  STL [R1+0x34], R4 ;  /* 0x0000340401007387 */ /* 0x000fe20000100800 */
[----:B---3--:R-:W-:Y:S02]  /*76c0*/  IABS R22, R57 ;  /* 0x0000003900167213 */ /* 0x008fe40000000000 */
[----:B------:R-:W-:Y:S02]  /*76d0*/  ISETP.GE.AND P5, PT, R57, RZ, PT ;  /* 0x000000ff3900720c */ /* 0x000fe40003fa6270 */
[----:B------:R-:W3:Y:S01]  /*76e0*/  LDL.LU R57, [R1+0x2cc] ;  /* 0x0002cc0001397983 */ /* 0x000ee20000300800 */
[----:B------:R-:W-:Y:S01]  /*76f0*/  IABS R2, R37 ;  /* 0x0000002500027213 */ /* 0x000fe20000000000 */
[----:B------:R-:W-:-:S04]  /*7700*/  IMAD.MOV.U32 R18, RZ, RZ, R22 ;  /* 0x000000ffff127224 */ /* 0x000fc800078e0016 */
[----:B------:R-:W-:-:S04]  /*7710*/  IMAD.HI.U32 R27, R12, R2, RZ ;  /* 0x000000020c1b7227 */ /* 0x000fc800078e00ff */
[----:B------:R-:W-:-:S04]  /*7720*/  IMAD.MOV R22, RZ, RZ, -R27 ;  /* 0x000000ffff167224 */ /* 0x000fc800078e0a1b */
[----:B------:R-:W-:-:S05]  /*7730*/  IMAD R2, R0, R22, R2 ;  /* 0x0000001600027224 */ /* 0x000fca00078e0202 */
[C---:B------:R-:W-:Y:S02]  /*7740*/  ISETP.GT.U32.AND P6, PT, R0.reuse, R2, PT ;  /* 0x000000020000720c */ /* 0x040fe40003fc4070 */
[----:B------:R-:W-:-:S11]  /*7750*/  ISETP.GT.U32.AND P2, PT, R0, R13, PT ;  /* 0x0000000d0000720c */ /* 0x000fd60003f44070 */
[----:B------:R-:W-:-:S05]  /*7760*/  @!P6 IMAD.IADD R2, R2, 0x1, -R0 ;  /* 0x000000010202e824 */ /* 0x000fca00078e0a00 */
[----:B------:R-:W-:Y:S01]  /*7770*/  ISETP.GT.U32.AND P6, PT, R0, R2, PT ;  /* 0x000000020000720c */ /* 0x000fe20003fc4070 */
[----:B------:R-:W-:Y:S01]  /*7780*/  IMAD.HI.U32 R27, R12, R18, RZ ;  /* 0x000000120c1b7227 */ /* 0x000fe200078e00ff */
[----:B------:R-:W-:Y:S02]  /*7790*/  IABS R20, R3 ;  /* 0x0000000300147213 */ /* 0x000fe40000000000 */
[----:B------:R-:W-:-:S03]  /*77a0*/  IABS R7, R55 ;  /* 0x0000003700077213 */ /* 0x000fc60000000000 */
[----:B------:R-:W-:-:S04]  /*77b0*/  IMAD.HI.U32 R22, R12, R20, RZ ;  /* 0x000000140c167227 */ /* 0x000fc800078e00ff */
[----:B------:R-:W-:-:S04]  /*77c0*/  IMAD.HI.U32 R21, R12, R7, RZ ;  /* 0x000000070c157227 */ /* 0x000fc800078e00ff */
[----:B------:R-:W-:Y:S02]  /*77d0*/  IMAD.MOV R22, RZ, RZ, -R22 ;  /* 0x000000ffff167224 */ /* 0x000fe400078e0a16 */
[----:B------:R-:W-:Y:S02]  /*77e0*/  IMAD.MOV R21, RZ, RZ, -R21 ;  /* 0x000000ffff157224 */ /* 0x000fe400078e0a15 */
[C---:B------:R-:W-:Y:S02]  /*77f0*/  IMAD R20, R0.reuse, R22, R20 ;  /* 0x0000001600147224 */ /* 0x040fe400078e0214 */
[C---:B------:R-:W-:Y:S02]  /*7800*/  IMAD R7, R0.reuse, R21, R7 ;  /* 0x0000001500077224 */ /* 0x040fe400078e0207 */
[----:B------:R-:W-:Y:S02]  /*7810*/  IMAD.MOV R27, RZ, RZ, -R27 ;  /* 0x000000ffff1b7224 */ /* 0x000fe400078e0a1b */
[--C-:B------:R-:W-:Y:S01]  /*7820*/  @!P2 IMAD.IADD R13, R13, 0x1, -R0.reuse ;  /* 0x000000010d0da824 */ /* 0x100fe200078e0a00 */
[----:B------:R-:W-:Y:S01]  /*7830*/  ISETP.GT.U32.AND P2, PT, R0, R20, PT ;  /* 0x000000140000720c */ /* 0x000fe20003f44070 */
[----:B------:R-:W-:Y:S01]  /*7840*/  @!P6 IMAD.IADD R2, R2, 0x1, -R0 ;  /* 0x000000010202e824 */ /* 0x000fe200078e0a00 */
[C---:B------:R-:W-:Y:S01]  /*7850*/  ISETP.GT.U32.AND P6, PT, R0.reuse, R7, PT ;  /* 0x000000070000720c */ /* 0x040fe20003fc4070 */
[----:B------:R-:W-:Y:S01]  /*7860*/  IMAD R18, R0, R27, R18 ;  /* 0x0000001b00127224 */ /* 0x000fe200078e0212 */
[----:B------:R-:W-:-:S04]  /*7870*/  ISETP.GE.AND P1, PT, R42, RZ, PT ;  /* 0x000000ff2a00720c */ /* 0x000fc80003f26270 */
[----:B------:R-:W-:Y:S02]  /*7880*/  ISETP.GT.U32.AND P4, PT, R0, R18, PT ;  /* 0x000000120000720c */ /* 0x000fe40003f84070 */
[----:B------:R-:W-:-:S03]  /*7890*/  ISETP.GE.AND P0, PT, R37, RZ, PT ;  /* 0x000000ff2500720c */ /* 0x000fc60003f06270 */
[--C-:B------:R-:W-:Y:S02]  /*78a0*/  @!P2 IMAD.IADD R20, R20, 0x1, -R0.reuse ;  /* 0x000000011414a824 */ /* 0x100fe400078e0a00 */
[--C-:B------:R-:W-:Y:S02]  /*78b0*/  @!P6 IMAD.IADD R7, R7, 0x1, -R0.reuse ;  /* 0x000000010707e824 */ /* 0x100fe400078e0a00 */
[----:B------:R-:W-:Y:S01]  /*78c0*/  @!P1 IMAD.MOV R13, RZ, RZ, -R13 ;  /* 0x000000ffff0d9224 */ /* 0x000fe200078e0a0d */
[C---:B------:R-:W-:Y:S02]  /*78d0*/  ISETP.GT.U32.AND P6, PT, R0.reuse, R20, PT ;  /* 0x000000140000720c */ /* 0x040fe40003fc4070 */
[----:B------:R-:W-:Y:S01]  /*78e0*/  ISETP.GT.U32.AND P1, PT, R0, R7, PT ;  /* 0x000000070000720c */ /* 0x000fe20003f24070 */
[----:B------:R-:W-:Y:S01]  /*78f0*/  @!P4 IMAD.IADD R18, R18, 0x1, -R0 ;  /* 0x000000011212c824 */ /* 0x000fe200078e0a00 */
[----:B------:R-:W-:Y:S01]  /*7900*/  IABS R22, R54 ;  /* 0x0000003600167213 */ /* 0x000fe20000000000 */
[----:B------:R-:W-:Y:S01]  /*7910*/  @!P0 IMAD.MOV R2, RZ, RZ, -R2 ;  /* 0x000000ffff028224 */ /* 0x000fe200078e0a02 */
[----:B----4-:R-:W-:-:S05]  /*7920*/  IABS R32, R60 ;  /* 0x0000003c00207213 */ /* 0x010fca0000000000 */
[----:B------:R-:W-:Y:S01]  /*7930*/  IMAD.HI.U32 R14, R12, R32, RZ ;  /* 0x000000200c0e7227 */ /* 0x000fe200078e00ff */
[----:B------:R-:W-:-:S03]  /*7940*/  ISETP.GT.U32.AND P2, PT, R0, R18, PT ;  /* 0x000000120000720c */ /* 0x000fc60003f44070 */
[----:B------:R-:W-:Y:S02]  /*7950*/  IMAD.MOV R14, RZ, RZ, -R14 ;  /* 0x000000ffff0e7224 */ /* 0x000fe400078e0a0e */
[----:B------:R-:W-:-:S04]  /*7960*/  IMAD.HI.U32 R21, R12, R22, RZ ;  /* 0x000000160c157227 */ /* 0x000fc800078e00ff */
[----:B------:R-:W-:Y:S02]  /*7970*/  IMAD R32, R0, R14, R32 ;  /* 0x0000000e00207224 */ /* 0x000fe400078e0220 */
[----:B------:R-:W-:Y:S01]  /*7980*/  IMAD.MOV R21, RZ, RZ, -R21 ;  /* 0x000000ffff157224 */ /* 0x000fe200078e0a15 */
[----:B------:R0:W-:Y:S01]  /*7990*/  STL [R1+0x28], R2 ;  /* 0x0000280201007387 */ /* 0x0001e20000100800 */
[--C-:B------:R-:W-:Y:S01]  /*79a0*/  @!P6 IMAD.IADD R20, R20, 0x1, -R0.reuse ;  /* 0x000000011414e824 */ /* 0x100fe200078e0a00 */
[C---:B------:R-:W-:Y:S01]  /*79b0*/  ISETP.GT.U32.AND P6, PT, R0.reuse, R32, PT ;  /* 0x000000200000720c */ /* 0x040fe20003fc4070 */
[----:B------:R-:W-:Y:S01]  /*79c0*/  @!P1 IMAD.IADD R7, R7, 0x1, -R0 ;  /* 0x0000000107079824 */ /* 0x000fe200078e0a00 */
[----:B------:R-:W-:Y:S01]  /*79d0*/  ISETP.GE.AND P1, PT, R55, RZ, PT ;  /* 0x000000ff3700720c */ /* 0x000fe20003f26270 */
[----:B------:R-:W-:Y:S01]  /*79e0*/  IMAD R22, R0, R21, R22 ;  /* 0x0000001500167224 */ /* 0x000fe200078e0216 */
[----:B------:R-:W4:Y:S01]  /*79f0*/  LDL.LU R55, [R1+0x2d0] ;  /* 0x0002d00001377983 */ /* 0x000f220000300800 */
[----:B------:R-:W-:-:S02]  /*7a00*/  IABS R27, R47 ;  /* 0x0000002f001b7213 */ /* 0x000fc40000000000 */
[----:B------:R-:W-:Y:S01]  /*7a10*/  IABS R37, R52 ;  /* 0x0000003400257213 */ /* 0x000fe20000000000 */
[----:B------:R-:W-:Y:S01]  /*7a20*/  @!P2 IMAD.IADD R18, R18, 0x1, -R0 ;  /* 0x000000011212a824 */ /* 0x000fe200078e0a00 */
[----:B------:R-:W-:Y:S01]  /*7a30*/  ISETP.GT.U32.AND P0, PT, R0, R22, PT ;  /* 0x000000160000720c */ /* 0x000fe20003f04070 */
[----:B------:R-:W-:Y:S01]  /*7a40*/  IMAD.HI.U32 R17, R12, R27, RZ ;  /* 0x0000001b0c117227 */ /* 0x000fe200078e00ff */
[----:B------:R-:W-:Y:S02]  /*7a50*/  ISETP.GT.U32.AND P4, PT, R0, R16, PT ;  /* 0x000000100000720c */ /* 0x000fe40003f84070 */
[----:B------:R-:W-:Y:S01]  /*7a60*/  ISETP.GE.AND P2, PT, R3, RZ, PT ;  /* 0x000000ff0300720c */ /* 0x000fe20003f46270 */
[----:B------:R-:W-:-:S04]  /*7a70*/  IMAD.HI.U32 R14, R12, R37, RZ ;  /* 0x000000250c0e7227 */ /* 0x000fc800078e00ff */
[----:B------:R-:W-:Y:S02]  /*7a80*/  IMAD.MOV R17, RZ, RZ, -R17 ;  /* 0x000000ffff117224 */ /* 0x000fe400078e0a11 */
[----:B------:R-:W-:Y:S02]  /*7a90*/  IMAD.MOV R14, RZ, RZ, -R14 ;  /* 0x000000ffff0e7224 */ /* 0x000fe400078e0a0e */
[----:B------:R-:W-:Y:S02]  /*7aa0*/  @!P6 IMAD.IADD R32, R32, 0x1, -R0 ;  /* 0x000000012020e824 */ /* 0x000fe400078e0a00 */
[C---:B------:R-:W-:Y:S02]  /*7ab0*/  IMAD R27, R0.reuse, R17, R27 ;  /* 0x00000011001b7224 */ /* 0x040fe400078e021b */
[C---:B------:R-:W-:Y:S02]  /*7ac0*/  IMAD R37, R0.reuse, R14, R37 ;  /* 0x0000000e00257224 */ /* 0x040fe400078e0225 */
[----:B------:R-:W-:Y:S01]  /*7ad0*/  @!P5 IMAD.MOV R18, RZ, RZ, -R18 ;  /* 0x000000ffff12d224 */ /* 0x000fe200078e0a12 */
[----:B------:R-:W-:Y:S01]  /*7ae0*/  ISETP.GT.U32.AND P5, PT, R0, R32, PT ;  /* 0x000000200000720c */ /* 0x000fe20003fa4070 */
[--C-:B------:R-:W-:Y:S01]  /*7af0*/  @!P0 IMAD.IADD R22, R22, 0x1, -R0.reuse ;  /* 0x0000000116168824 */ /* 0x100fe200078e0a00 */
[----:B------:R-:W-:Y:S01]  /*7b00*/  ISETP.GE.AND P0, PT, R54, RZ, PT ;  /* 0x000000ff3600720c */ /* 0x000fe20003f06270 */
[----:B------:R-:W-:Y:S01]  /*7b10*/  @!P4 IMAD.IADD R16, R16, 0x1, -R0 ;  /* 0x000000011010c824 */ /* 0x000fe200078e0a00 */
[C---:B------:R-:W-:Y:S01]  /*7b20*/  ISETP.GT.U32.AND P4, PT, R0.reuse, R27, PT ;  /* 0x0000001b0000720c */ /* 0x040fe20003f84070 */
[----:B------:R-:W4:Y:S01]  /*7b30*/  LDL.LU R54, [R1+0x2d4] ;  /* 0x0002d40001367983 */ /* 0x000f220000300800 */
[----:B------:R-:W-:Y:S01]  /*7b40*/  @!P2 IMAD.MOV R20, RZ, RZ, -R20 ;  /* 0x000000ffff14a224 */ /* 0x000fe200078e0a14 */
[----:B------:R-:W-:-:S06]  /*7b50*/  ISETP.GT.U32.AND P2, PT, R0, R37, PT ;  /* 0x000000250000720c */ /* 0x000fcc0003f44070 */
[----:B------:R-:W-:-:S04]  /*7b60*/  @!P5 IMAD.IADD R32, R32, 0x1, -R0 ;  /* 0x000000012020d824 */ /* 0x000fc800078e0a00 */
[--C-:B------:R-:W-:Y:S01]  /*7b70*/  @!P4 IMAD.IADD R27, R27, 0x1, -R0.reuse ;  /* 0x000000011b1bc824 */ /* 0x100fe200078e0a00 */
[----:B------:R-:W-:Y:S02]  /*7b80*/  ISETP.GE.AND P4, PT, R47, RZ, PT ;  /* 0x000000ff2f00720c */ /* 0x000fe40003f86270 */
[----:B------:R-:W-:Y:S01]  /*7b90*/  @!P2 IMAD.IADD R37, R37, 0x1, -R0 ;  /* 0x000000012525a824 */ /* 0x000fe200078e0a00 */
[----:B--2---:R-:W-:Y:S02]  /*7ba0*/  IABS R42, R56 ;  /* 0x00000038002a7213 */ /* 0x004fe40000000000 */
[----:B------:R-:W-:Y:S02]  /*7bb0*/  ISETP.GE.AND P5, PT, R56, RZ, PT ;  /* 0x000000ff3800720c */ /* 0x000fe40003fa6270 */
[----:B------:R-:W2:Y:S01]  /*7bc0*/  LDL.LU R56, [R1+0x2d8] ;  /* 0x0002d80001387983 */ /* 0x000ea20000300800 */
[----:B---3--:R-:W-:Y:S02]  /*7bd0*/  IABS R47, R57 ;  /* 0x00000039002f7213 */ /* 0x008fe40000000000 */
[----:B------:R-:W-:-:S02]  /*7be0*/  ISETP.GE.AND P2, PT, R57, RZ, PT ;  /* 0x000000ff3900720c */ /* 0x000fc40003f46270 */
[----:B------:R-:W3:Y:S04]  /*7bf0*/  LDL.LU R57, [R1+0x2dc] ;  /* 0x0002dc0001397983 */ /* 0x000ee80000300800 */
[----:B------:R-:W3:Y:S04]  /*7c00*/  LDL.LU R26, [R1+0x2e0] ;  /* 0x0002e000011a7983 */ /* 0x000ee80000300800 */
[----:B------:R-:W3:Y:S04]  /*7c10*/  LDL.LU R25, [R1+0x2e4] ;  /* 0x0002e40001197983 */ /* 0x000ee80000300800 */
[----:B------:R-:W3:Y:S04]  /*7c20*/  LDL.LU R24, [R1+0x2e8] ;  /* 0x0002e80001187983 */ /* 0x000ee80000300800 */
[----:B------:R-:W3:Y:S04]  /*7c30*/  LDL.LU R23, [R1+0x2ec] ;  /* 0x0002ec0001177983 */ /* 0x000ee80000300800 */
[----:B------:R-:W3:Y:S04]  /*7c40*/  LDL.LU R58, [R1+0x2f0] ;  /* 0x0002f000013a7983 */ /* 0x000ee80000300800 */
[----:B------:R-:W3:Y:S04]  /*7c50*/  LDL.LU R59, [R1+0x2f4] ;  /* 0x0002f400013b7983 */ /* 0x000ee80000300800 */
[----:B------:R-:W3:Y:S01]  /*7c60*/  LDL.LU R61, [R1+0x2f8] ;  /* 0x0002f800013d7983 */ /* 0x000ee20000300800 */
[----:B------:R-:W-:Y:S01]  /*7c70*/  @!P3 IMAD.MOV R16, RZ, RZ, -R16 ;  /* 0x000000ffff10b224 */ /* 0x000fe200078e0a10 */
[----:B------:R-:W-:Y:S01]  /*7c80*/  ISETP.GT.U32.AND P3, PT, R0, R22, PT ;  /* 0x000000160000720c */ /* 0x000fe20003f64070 */
[----:B0-----:R-:W-:-:S04]  /*7c90*/  IMAD.HI.U32 R2, R12, R42, RZ ;  /* 0x0000002a0c027227 */ /* 0x001fc800078e00ff */
[----:B------:R-:W-:-:S04]  /*7ca0*/  IMAD.MOV R2, RZ, RZ, -R2 ;  /* 0x000000ffff027224 */ /* 0x000fc800078e0a02 */
[----:B------:R-:W-:Y:S02]  /*7cb0*/  IMAD R42, R0, R2, R42 ;  /* 0x00000002002a7224 */ /* 0x000fe400078e022a */
[----:B------:R-:W-:Y:S02]  /*7cc0*/  IMAD.MOV.U32 R3, RZ, RZ, R7 ;  /* 0x000000ffff037224 */ /* 0x000fe400078e0007 */
[----:B------:R-:W-:Y:S01]  /*7cd0*/  @!P3 IMAD.IADD R22, R22, 0x1, -R0 ;  /* 0x000000011616b824 */ /* 0x000fe200078e0a00 */
[C---:B------:R-:W-:Y:S01]  /*7ce0*/  ISETP.GT.U32.AND P3, PT, R0.reuse, R42, PT ;  /* 0x0000002a0000720c */ /* 0x040fe20003f64070 */
[----:B------:R-:W-:Y:S01]  /*7cf0*/  @!P1 IMAD.MOV R3, RZ, RZ, -R3 ;  /* 0x000000ffff039224 */ /* 0x000fe200078e0a03 */
[----:B------:R-:W-:Y:S01]  /*7d00*/  ISETP.GT.U32.AND P6, PT, R0, R27, PT ;  /* 0x0000001b0000720c */ /* 0x000fe20003fc4070 */
[----:B------:R-:W-:Y:S01]  /*7d10*/  IMAD.HI.U32 R14, R12, R47, RZ ;  /* 0x0000002f0c0e7227 */ /* 0x000fe200078e00ff */
[----:B------:R-:W-:-:S03]  /*7d20*/  ISETP.GE.AND P1, PT, R60, RZ, PT ;  /* 0x000000ff3c00720c */ /* 0x000fc60003f26270 */
[----:B------:R-:W-:-:S04]  /*7d30*/  IMAD.MOV R14, RZ, RZ, -R14 ;  /* 0x000000ffff0e7224 */ /* 0x000fc800078e0a0e */
[----:B------:R-:W-:Y:S02]  /*7d40*/  IMAD R47, R0, R14, R47 ;  /* 0x0000000e002f7224 */ /* 0x000fe400078e022f */
[--C-:B------:R-:W-:Y:S01]  /*7d50*/  @!P3 IMAD.IADD R42, R42, 0x1, -R0.reuse ;  /* 0x000000012a2ab824 */ /* 0x100fe200078e0a00 */
[----:B------:R-:W-:Y:S01]  /*7d60*/  ISETP.GT.U32.AND P3, PT, R0, R37, PT ;  /* 0x000000250000720c */ /* 0x000fe20003f64070 */
[----:B------:R-:W-:Y:S01]  /*7d70*/  @!P6 IMAD.IADD R27, R27, 0x1, -R0 ;  /* 0x000000011b1be824 */ /* 0x000fe200078e0a00 */
[----:B------:R-:W-:Y:S01]  /*7d80*/  ISETP.GE.AND P6, PT, R52, RZ, PT ;  /* 0x000000ff3400720c */ /* 0x000fe20003fc6270 */
[----:B------:R-:W-:Y:S01]  /*7d90*/  @!P1 IMAD.MOV R32, RZ, RZ, -R32 ;  /* 0x000000ffff209224 */ /* 0x000fe200078e0a20 */
[----:B------:R-:W-:-:S09]  /*7da0*/  ISETP.GT.U32.AND P1, PT, R0, R47, PT ;  /* 0x0000002f0000720c */ /* 0x000fd20003f24070 */
[----:B------:R-:W-:-:S04]  /*7db0*/  @!P3 IMAD.IADD R37, R37, 0x1, -R0 ;  /* 0x000000012525b824 */ /* 0x000fc800078e0a00 */
[----:B------:R-:W-:Y:S02]  /*7dc0*/  @!P6 IMAD.MOV R37, RZ, RZ, -R37 ;  /* 0x000000ffff25e224 */ /* 0x000fe400078e0a25 */
[----:B------:R-:W-:Y:S02]  /*7dd0*/  @!P1 IMAD.IADD R47, R47, 0x1, -R0 ;  /* 0x000000012f2f9824 */ /* 0x000fe400078e0a00 */
[----:B------:R-:W-:Y:S01]  /*7de0*/  @!P0 IMAD.MOV R22, RZ, RZ, -R22 ;  /* 0x000000ffff168224 */ /* 0x000fe200078e0a16 */
[C---:B------:R-:W-:Y:S02]  /*7df0*/  ISETP.GT.U32.AND P0, PT, R0.reuse, R42, PT ;  /* 0x0000002a0000720c */ /* 0x040fe40003f04070 */
[----:B------:R-:W-:-:S11]  /*7e00*/  ISETP.GT.U32.AND P1, PT, R0, R47, PT ;  /* 0x0000002f0000720c */ /* 0x000fd60003f24070 */
[--C-:B------:R-:W-:Y:S02]  /*7e10*/  @!P0 IMAD.IADD R42, R42, 0x1, -R0.reuse ;  /* 0x000000012a2a8824 */ /* 0x100fe400078e0a00 */
[----:B------:R-:W-:Y:S01]  /*7e20*/  @!P1 IMAD.IADD R47, R47, 0x1, -R0 ;  /* 0x000000012f2f9824 */ /* 0x000fe200078e0a00 */
[----:B----4-:R-:W-:-:S05]  /*7e30*/  IABS R2, R55 ;  /* 0x0000003700027213 */ /* 0x010fca0000000000 */
[----:B------:R-:W-:-:S04]  /*7e40*/  IMAD.HI.U32 R14, R12, R2, RZ ;  /* 0x000000020c0e7227 */ /* 0x000fc800078e00ff */
[----:B------:R-:W-:-:S04]  /*7e50*/  IMAD.MOV R14, RZ, RZ, -R14 ;  /* 0x000000ffff0e7224 */ /* 0x000fc800078e0a0e */
[----:B------:R-:W-:-:S05]  /*7e60*/  IMAD R2, R0, R14, R2 ;  /* 0x0000000e00027224 */ /* 0x000fca00078e0202 */
[----:B------:R-:W-:Y:S02]  /*7e70*/  ISETP.GT.U32.AND P6, PT, R0, R2, PT ;  /* 0x000000020000720c */ /* 0x000fe40003fc4070 */
[----:B------:R-:W-:-:S05]  /*7e80*/  IABS R7, R54 ;  /* 0x0000003600077213 */ /* 0x000fca0000000000 */
[----:B------:R-:W-:Y:S01]  /*7e90*/  IMAD.HI.U32 R17, R12, R7, RZ ;  /* 0x000000070c117227 */ /* 0x000fe200078e00ff */
[----:B------:R-:W-:-:S03]  /*7ea0*/  ISETP.GE.AND P3, PT, R54, RZ, PT ;  /* 0x000000ff3600720c */ /* 0x000fc60003f66270 */
[----:B------:R-:W-:Y:S02]  /*7eb0*/  IMAD.MOV R17, RZ, RZ, -R17 ;  /* 0x000000ffff117224 */ /* 0x000fe400078e0a11 */
[----:B------:R-:W-:Y:S02]  /*7ec0*/  @!P6 IMAD.IADD R2, R2, 0x1, -R0 ;  /* 0x000000010202e824 */ /* 0x000fe400078e0a00 */
[----:B------:R-:W-:-:S03]  /*7ed0*/  IMAD R7, R0, R17, R7 ;  /* 0x0000001100077224 */ /* 0x000fc600078e0207 */
[C---:B------:R-:W-:Y:S02]  /*7ee0*/  ISETP.GT.U32.AND P6, PT, R0.reuse, R2, PT ;  /* 0x000000020000720c */ /* 0x040fe40003fc4070 */
[----:B------:R-:W-:Y:S01]  /*7ef0*/  ISETP.GT.U32.AND P1, PT, R0, R7, PT ;  /* 0x000000070000720c */ /* 0x000fe20003f24070 */
[----:B------:R-:W-:Y:S01]  /*7f00*/  @!P4 IMAD.MOV R27, RZ, RZ, -R27 ;  /* 0x000000ffff1bc224 */ /* 0x000fe200078e0a1b */
[----:B------:R-:W-:Y:S01]  /*7f10*/  ISETP.GE.AND P4, PT, R55, RZ, PT ;  /* 0x000000ff3700720c */ /* 0x000fe20003f86270 */
[----:B------:R-:W-:-:S08]  /*7f20*/  @!P2 IMAD.MOV R47, RZ, RZ, -R47 ;  /* 0x000000ffff2fa224 */ /* 0x000fd000078e0a2f */
[--C-:B------:R-:W-:Y:S02]  /*7f30*/  @!P6 IMAD.IADD R2, R2, 0x1, -R0.reuse ;  /* 0x000000010202e824 */ /* 0x100fe400078e0a00 */
[----:B------:R-:W-:-:S05]  /*7f40*/  @!P1 IMAD.IADD R7, R7, 0x1, -R0 ;  /* 0x0000000107079824 */ /* 0x000fca00078e0a00 */
[----:B------:R-:W-:Y:S01]  /*7f50*/  ISETP.GT.U32.AND P2, PT, R0, R7, PT ;  /* 0x000000070000720c */ /* 0x000fe20003f44070 */
[----:B------:R-:W-:Y:S02]  /*7f60*/  @!P5 IMAD.MOV R42, RZ, RZ, -R42 ;  /* 0x000000ffff2ad224 */ /* 0x000fe400078e0a2a */
[----:B------:R-:W-:-:S10]  /*7f70*/  @!P4 IMAD.MOV R2, RZ, RZ, -R2 ;  /* 0x000000ffff02c224 */ /* 0x000fd400078e0a02 */
[----:B------:R-:W-:Y:S01]  /*7f80*/  @!P2 IMAD.IADD R7, R7, 0x1, -R0 ;  /* 0x000000010707a824 */ /* 0x000fe200078e0a00 */
[----:B------:R-:W0:Y:S01]  /*7f90*/  S2R R28, SR_TID.X ;  /* 0x00000000001c7919 */ /* 0x000e220000002100 */
[----:B--2---:R-:W-:Y:S02]  /*7fa0*/  IABS R54, R56 ;  /* 0x0000003800367213 */ /* 0x004fe40000000000 */
[----:B------:R-:W-:-:S03]  /*7fb0*/  ISETP.GE.AND P0, PT, R56, RZ, PT ;  /* 0x000000ff3800720c */ /* 0x000fc60003f06270 */
[----:B------:R-:W-:-:S04]  /*7fc0*/  IMAD.HI.U32 R52, R12, R54, RZ ;  /* 0x000000360c347227 */ /* 0x000fc800078e00ff */
[----:B------:R-:W-:-:S04]  /*7fd0*/  IMAD.MOV R52, RZ, RZ, -R52 ;  /* 0x000000ffff347224 */ /* 0x000fc800078e0a34 */
[----:B------:R-:W-:-:S05]  /*7fe0*/  IMAD R54, R0, R52, R54 ;  /* 0x0000003400367224 */ /* 0x000fca00078e0236 */
[----:B------:R-:W-:Y:S02]  /*7ff0*/  ISETP.GT.U32.AND P6, PT, R0, R54, PT ;  /* 0x000000360000720c */ /* 0x000fe40003fc4070 */
[----:B---3--:R-:W-:-:S05]  /*8000*/  IABS R14, R57 ;  /* 0x00000039000e7213 */ /* 0x008fca0000000000 */
[----:B------:R-:W-:Y:S01]  /*8010*/  IMAD.HI.U32 R56, R12, R14, RZ ;  /* 0x0000000e0c387227 */ /* 0x000fe200078e00ff */
[----:B------:R-:W-:-:S03]  /*8020*/  IABS R17, R26 ;  /* 0x0000001a00117213 */ /* 0x000fc60000000000 */
[----:B------:R-:W-:Y:S01]  /*8030*/  IMAD.MOV R56, RZ, RZ, -R56 ;  /* 0x000000ffff387224 */ /* 0x000fe200078e0a38 */
[----:B------:R-:W-:-:S03]  /*8040*/  IABS R21, R25 ;  /* 0x0000001900157213 */ /* 0x000fc60000000000 */
[----:B------:R-:W-:Y:S02]  /*8050*/  IMAD R14, R0, R56, R14 ;  /* 0x00000038000e7224 */ /* 0x000fe400078e020e */
[----:B------:R-:W-:-:S03]  /*8060*/  IMAD.HI.U32 R55, R12, R17, RZ ;  /* 0x000000110c377227 */ /* 0x000fc600078e00ff */
[----:B------:R-:W-:Y:S01]  /*8070*/  ISETP.GT.U32.AND P1, PT, R0, R14, PT ;  /* 0x0000000e0000720c */ /* 0x000fe20003f24070 */
[----:B------:R-:W-:Y:S02]  /*8080*/  IMAD.MOV R55, RZ, RZ, -R55 ;  /* 0x000000ffff377224 */ /* 0x000fe400078e0a37 */
[----:B------:R-:W-:Y:S01]  /*8090*/  IMAD.HI.U32 R52, R12, R21, RZ ;  /* 0x000000150c347227 */ /* 0x000fe200078e00ff */
[----:B------:R-:W-:-:S03]  /*80a0*/  ISETP.GE.AND P5, PT, R57, RZ, PT ;  /* 0x000000ff3900720c */ /* 0x000fc60003fa6270 */
[----:B------:R-:W-:Y:S02]  /*80b0*/  IMAD R17, R0, R55, R17 ;  /* 0x0000003700117224 */ /* 0x000fe400078e0211 */
[----:B------:R-:W-:Y:S01]  /*80c0*/  IMAD.MOV R52, RZ, RZ, -R52 ;  /* 0x000000ffff347224 */ /* 0x000fe200078e0a34 */
[----:B------:R-:W-:Y:S01]  /*80d0*/  IABS R57, R24 ;  /* 0x0000001800397213 */ /* 0x000fe20000000000 */
[--C-:B------:R-:W-:Y:S01]  /*80e0*/  @!P6 IMAD.IADD R54, R54, 0x1, -R0.reuse ;  /* 0x000000013636e824 */ /* 0x100fe200078e0a00 */
[C---:B------:R-:W-:Y:S01]  /*80f0*/  ISETP.GT.U32.AND P4, PT, R0.reuse, R17, PT ;  /* 0x000000110000720c */ /* 0x040fe20003f84070 */
[----:B------:R-:W-:Y:S01]  /*8100*/  IMAD R21, R0, R52, R21 ;  /* 0x0000003400157224 */ /* 0x000fe200078e0215 */
[----:B------:R-:W-:Y:S01]  /*8110*/  IABS R56, R23 ;  /* 0x0000001700387213 */ /* 0x000fe20000000000 */
[----:B------:R-:W-:Y:S01]  /*8120*/  @!P1 IMAD.IADD R14, R14, 0x1, -R0 ;  /* 0x000000010e0e9824 */ /* 0x000fe200078e0a00 */
[----:B------:R-:W-:Y:S01]  /*8130*/  ISETP.GT.U32.AND P6, PT, R0, R54, PT ;  /* 0x000000360000720c */ /* 0x000fe20003fc4070 */
[----:B------:R-:W-:Y:S01]  /*8140*/  IMAD.HI.U32 R55, R12, R57, RZ ;  /* 0x000000390c377227 */ /* 0x000fe200078e00ff */
[----:B------:R-:W-:-:S02]  /*8150*/  ISETP.GT.U32.AND P2, PT, R0, R21, PT ;  /* 0x000000150000720c */ /* 0x000fc40003f44070 */
[----:B------:R-:W-:Y:S01]  /*8160*/  ISETP.GT.U32.AND P1, PT, R0, R14, PT ;  /* 0x0000000e0000720c */ /* 0x000fe20003f24070 */
[----:B------:R-:W-:Y:S02]  /*8170*/  IMAD.MOV R55, RZ, RZ, -R55 ;  /* 0x000000ffff377224 */ /* 0x000fe400078e0a37 */
[----:B------:R-:W-:Y:S01]  /*8180*/  IMAD.HI.U32 R60, R12, R56, RZ ;  /* 0x000000380c3c7227 */ /* 0x000fe200078e00ff */
[----:B------:R-:W-:-:S03]  /*8190*/  IABS R52, R59 ;  /* 0x0000003b00347213 */ /* 0x000fc60000000000 */
[C---:B------:R-:W-:Y:S01]  /*81a0*/  IMAD R57, R0.reuse, R55, R57 ;  /* 0x0000003700397224 */ /* 0x040fe200078e0239 */
[----:B------:R-:W-:Y:S01]  /*81b0*/  IABS R55, R58 ;  /* 0x0000003a00377213 */ /* 0x000fe20000000000 */
[----:B------:R-:W-:Y:S02]  /*81c0*/  IMAD.MOV R60, RZ, RZ, -R60 ;  /* 0x000000ffff3c7224 */ /* 0x000fe400078e0a3c */
[----:B------:R-:W-:Y:S02]  /*81d0*/  @!P4 IMAD.IADD R17, R17, 0x1, -R0 ;  /* 0x000000011111c824 */ /* 0x000fe400078e0a00 */
[----:B------:R-:W-:Y:S02]  /*81e0*/  IMAD R56, R0, R60, R56 ;  /* 0x0000003c00387224 */ /* 0x000fe400078e0238 */
[----:B------:R-:W-:Y:S01]  /*81f0*/  @!P6 IMAD.IADD R54, R54, 0x1, -R0 ;  /* 0x000000013636e824 */ /* 0x000fe200078e0a00 */
[----:B------:R-:W-:Y:S01]  /*8200*/  ISETP.GT.U32.AND P6, PT, R0, R57, PT ;  /* 0x000000390000720c */ /* 0x000fe20003fc4070 */
[----:B------:R-:W-:-:S04]  /*8210*/  IMAD.HI.U32 R60, R12, R55, RZ ;  /* 0x000000370c3c7227 */ /* 0x000fc800078e00ff */
[----:B------:R-:W-:Y:S01]  /*8220*/  @!P2 IMAD.IADD R21, R21, 0x1, -R0 ;  /* 0x000000011515a824 */ /* 0x000fe200078e0a00 */
[----:B------:R-:W-:Y:S01]  /*8230*/  ISETP.GT.U32.AND P2, PT, R0, R17, PT ;  /* 0x000000110000720c */ /* 0x000fe20003f44070 */
[----:B------:R-:W-:-:S04]  /*8240*/  IMAD.HI.U32 R5, R12, R52, RZ ;  /* 0x000000340c057227 */ /* 0x000fc800078e00ff */
[----:B------:R-:W-:Y:S01]  /*8250*/  @!P1 IMAD.IADD R14, R14, 0x1, -R0 ;  /* 0x000000010e0e9824 */ /* 0x000fe200078e0a00 */
[C---:B------:R-:W-:Y:S01]  /*8260*/  ISETP.GT.U32.AND P1, PT, R0.reuse, R56, PT ;  /* 0x000000380000720c */ /* 0x040fe20003f24070 */
[----:B------:R-:W-:Y:S01]  /*8270*/  IMAD.MOV R60, RZ, RZ, -R60 ;  /* 0x000000ffff3c7224 */ /* 0x000fe200078e0a3c */
[----:B------:R-:W-:Y:S01]  /*8280*/  IABS R4, R61 ;  /* 0x0000003d00047213 */ /* 0x000fe20000000000 */
[----:B------:R-:W-:Y:S02]  /*8290*/  IMAD.MOV R5, RZ, RZ, -R5 ;  /* 0x000000ffff057224 */ /* 0x000fe400078e0a05 */
[C---:B------:R-:W-:Y:S02]  /*82a0*/  IMAD R55, R0.reuse, R60, R55 ;  /* 0x0000003c00377224 */ /* 0x040fe400078e0237 */
[----:B------:R-:W-:Y:S02]  /*82b0*/  IMAD R52, R0, R5, R52 ;  /* 0x0000000500347224 */ /* 0x000fe400078e0234 */
[----:B------:R-:W-:-:S02]  /*82c0*/  IMAD.MOV.U32 R60, RZ, RZ, R4 ;  /* 0x000000ffff3c7224 */ /* 0x000fc400078e0004 */
[--C-:B------:R-:W-:Y:S01]  /*82d0*/  @!P6 IMAD.IADD R57, R57, 0x1, -R0.reuse ;  /* 0x000000013939e824 */ /* 0x100fe200078e0a00 */
[C---:B------:R-:W-:Y:S01]  /*82e0*/  ISETP.GT.U32.AND P6, PT, R0.reuse, R55, PT ;  /* 0x000000370000720c */ /* 0x040fe20003fc4070 */
[----:B------:R-:W-:Y:S01]  /*82f0*/  @!P2 IMAD.IADD R17, R17, 0x1, -R0 ;  /* 0x000000011111a824 */ /* 0x000fe200078e0a00 */
[----:B------:R-:W-:Y:S01]  /*8300*/  ISETP.GT.U32.AND P2, PT, R0, R52, PT ;  /* 0x000000340000720c */ /* 0x000fe20003f44070 */
[----:B------:R-:W-:-:S04]  /*8310*/  IMAD.HI.U32 R4, R12, R60, RZ ;  /* 0x0000003c0c047227 */ /* 0x000fc800078e00ff */
[----:B------:R-:W-:Y:S02]  /*8320*/  IMAD.MOV.U32 R12, RZ, RZ, R54 ;  /* 0x000000ffff0c7224 */ /* 0x000fe400078e0036 */
[----:B------:R-:W-:Y:S02]  /*8330*/  @!P1 IMAD.IADD R56, R56, 0x1, -R0 ;  /* 0x0000000138389824 */ /* 0x000fe400078e0a00 */
[----:B------:R-:W-:-:S03]  /*8340*/  @!P0 IMAD.MOV R12, RZ, RZ, -R12 ;  /* 0x000000ffff0c8224 */ /* 0x000fc600078e0a0c */
[C---:B------:R-:W-:Y:S01]  /*8350*/  ISETP.GT.U32.AND P0, PT, R0.reuse, R56, PT ;  /* 0x000000380000720c */ /* 0x040fe20003f04070 */
[----:B------:R-:W-:Y:S01]  /*8360*/  @!P3 IMAD.MOV R7, RZ, RZ, -R7 ;  /* 0x000000ffff07b224 */ /* 0x000fe200078e0a07 */
[----:B------:R-:W-:Y:S01]  /*8370*/  ISETP.GT.U32.AND P3, PT, R0, R57, PT ;  /* 0x000000390000720c */ /* 0x000fe20003f64070 */
[--C-:B------:R-:W-:Y:S01]  /*8380*/  @!P6 IMAD.IADD R55, R55, 0x1, -R0.reuse ;  /* 0x000000013737e824 */ /* 0x100fe200078e0a00 */
[----:B------:R-:W-:Y:S01]  /*8390*/  ISETP.GE.AND P4, PT, R26, RZ, PT ;  /* 0x000000ff1a00720c */ /* 0x000fe20003f86270 */
[----:B------:R-:W-:Y:S01]  /*83a0*/  @!P2 IMAD.IADD R52, R52, 0x1, -R0 ;  /* 0x000000013434a824 */ /* 0x000fe200078e0a00 */
[----:B------:R-:W2:Y:S01]  /*83b0*/  LDL.LU R26, [R1+0x150] ;  /* 0x00015000011a7983 */ /* 0x000ea20000300800 */
[----:B------:R-:W-:Y:S01]  /*83c0*/  @!P5 IMAD.MOV R14, RZ, RZ, -R14 ;  /* 0x000000ffff0ed224 */ /* 0x000fe200078e0a0e */
[----:B------:R-:W-:Y:S01]  /*83d0*/  ISETP.GT.U32.AND P5, PT, R0, R55, PT ;  /* 0x000000370000720c */ /* 0x000fe20003fa4070 */
[----:B0-----:R-:W-:Y:S01]  /*83e0*/  IMAD.SHL.U32 R19, R28, 0x8, RZ ;  /* 0x000000081c137824 */ /* 0x001fe200078e00ff */
[----:B------:R-:W-:Y:S01]  /*83f0*/  ISETP.GT.U32.AND P2, PT, R0, R52, PT ;  /* 0x000000340000720c */ /* 0x000fe20003f44070 */
[----:B------:R-:W-:Y:S01]  /*8400*/  IMAD.MOV R54, RZ, RZ, -R4 ;  /* 0x000000ffff367224 */ /* 0x000fe200078e0a04 */
[----:B------:R-:W-:Y:S01]  /*8410*/  LOP3.LUT R4, R28, 0x7, RZ, 0xc0, !PT ;  /* 0x000000071c047812 */ /* 0x000fe200078ec0ff */
[----:B------:R-:W-:Y:S01]  /*8420*/  @!P0 IMAD.IADD R56, R56, 0x1, -R0 ;  /* 0x0000000138388824 */ /* 0x000fe200078e0a00 */
[----:B------:R-:W-:-:S02]  /*8430*/  ISETP.GE.AND P0, PT, R23, RZ, PT ;  /* 0x000000ff1700720c */ /* 0x000fc40003f06270 */
[----:B------:R-:W-:Y:S01]  /*8440*/  LOP3.LUT R23, R19, 0x30, RZ, 0xc0, !PT ;  /* 0x0000003013177812 */ /* 0x000fe200078ec0ff */
[----:B------:R-:W-:Y:S01]  /*8450*/  @!P3 IMAD.IADD R57, R57, 0x1, -R0 ;  /* 0x000000013939b824 */ /* 0x000fe200078e0a00 */
[----:B------:R-:W-:Y:S01]  /*8460*/  ISETP.GE.AND P6, PT, R25, RZ, PT ;  /* 0x000000ff1900720c */ /* 0x000fe20003fc6270 */
[----:B------:R-:W-:Y:S01]  /*8470*/  IMAD R54, R0, R54, R60 ;  /* 0x0000003600367224 */ /* 0x000fe200078e023c */
[----:B------:R-:W3:Y:S01]  /*8480*/  LDL.LU R25, [R1+0x14c] ;  /* 0x00014c0001197983 */ /* 0x000ee20000300800 */
[----:B------:R-:W-:Y:S01]  /*8490*/  ISETP.GE.AND P3, PT, R24, RZ, PT ;  /* 0x000000ff1800720c */ /* 0x000fe20003f66270 */
[C---:B------:R-:W-:Y:S02]  /*84a0*/  IMAD R60, R4.reuse, 0x90, RZ ;  /* 0x00000090043c7824 */ /* 0x040fe400078e02ff */
[----:B------:R-:W4:Y:S01]  /*84b0*/  LDL.LU R24, [R1+0x148] ;  /* 0x0001480001187983 */ /* 0x000f220000300800 */
[----:B------:R-:W-:Y:S02]  /*84c0*/  IMAD R4, R4, 0x40, R23 ;  /* 0x0000004004047824 */ /* 0x000fe400078e0217 */
[----:B------:R-:W-:Y:S01]  /*84d0*/  @!P4 IMAD.MOV R17, RZ, RZ, -R17 ;  /* 0x000000ffff11c224 */ /* 0x000fe200078e0a11 */
[----:B------:R-:W4:Y:S01]  /*84e0*/  LDL.LU R23, [R1+0xf4] ;  /* 0x0000f40001177983 */ /* 0x000f220000300800 */
[----:B------:R-:W-:Y:S01]  /*84f0*/  ISETP.GE.AND P4, PT, R58, RZ, PT ;  /* 0x000000ff3a00720c */ /* 0x000fe20003f86270 */
[--C-:B------:R-:W-:Y:S01]  /*8500*/  @!P5 IMAD.IADD R55, R55, 0x1, -R0.reuse ;  /* 0x000000013737d824 */ /* 0x100fe200078e0a00 */
[----:B------:R-:W-:Y:S01]  /*8510*/  ISETP.GE.AND P5, PT, R59, RZ, PT ;  /* 0x000000ff3b00720c */ /* 0x000fe20003fa6270 */
[----:B------:R-:W4:Y:S01]  /*8520*/  LDL.LU R58, [R1+0xfc] ;  /* 0x0000fc00013a7983 */ /* 0x000f220000300800 */
[----:B------:R-:W-:Y:S01]  /*8530*/  @!P2 IMAD.IADD R52, R52, 0x1, -R0 ;  /* 0x000000013434a824 */ /* 0x000fe200078e0a00 */
[----:B------:R-:W-:-:S02]  /*8540*/  ISETP.GE.AND P2, PT, R61, RZ, PT ;  /* 0x000000ff3d00720c */ /* 0x000fc40003f46270 */
[----:B------:R-:W4:Y:S04]  /*8550*/  LDL.LU R59, [R1+0x108] ;  /* 0x00010800013b7983 */ /* 0x000f280000300800 */
[----:B------:R-:W4:Y:S01]  /*8560*/  LDL.LU R61, [R1+0x10c] ;  /* 0x00010c00013d7983 */ /* 0x000f220000300800 */
[----:B------:R-:W-:Y:S01]  /*8570*/  ISETP.GT.U32.AND P1, PT, R0, R21, PT ;  /* 0x000000150000720c */ /* 0x000fe20003f24070 */
[----:B------:R-:W-:-:S12]  /*8580*/  IMAD.SHL.U32 R5, R28, 0x2, RZ ;  /* 0x000000021c057824 */ /* 0x000fd800078e00ff */
[----:B------:R-:W-:Y:S01]  /*8590*/  @!P1 IMAD.IADD R21, R21, 0x1, -R0 ;  /* 0x0000000115159824 */ /* 0x000fe200078e0a00 */
[----:B------:R-:W-:Y:S01]  /*85a0*/  ISETP.GT.U32.AND P1, PT, R0, R54, PT ;  /* 0x000000360000720c */ /* 0x000fe20003f24070 */
[----:B------:R-:W-:Y:S01]  /*85b0*/  IMAD.SHL.U32 R19, R28, 0x40, RZ ;  /* 0x000000401c137824 */ /* 0x000fe200078e00ff */
[----:B------:R-:W-:Y:S02]  /*85c0*/  LOP3.LUT R60, R60, 0x10, R5, 0x78, !PT ;  /* 0x000000103c3c7812 */ /* 0x000fe400078e7805 */
[----:B------:R-:W-:Y:S02]  /*85d0*/  LOP3.LUT R28, R28, 0x1f, RZ, 0xc0, !PT ;  /* 0x0000001f1c1c7812 */ /* 0x000fe400078ec0ff */
[----:B------:R-:W-:-:S07]  /*85e0*/  LOP3.LUT R19, R60, 0x400, R19, 0xf8, !PT ;  /* 0x000004003c137812 */ /* 0x000fce00078ef813 */
[----:B------:R-:W-:Y:S01]  /*85f0*/  @!P1 IMAD.IADD R54, R54, 0x1, -R0 ;  /* 0x0000000136369824 */ /* 0x000fe200078e0a00 */
[----:B------:R-:W-:-:S04]  /*8600*/  LOP3.LUT R60, R4, 0x30, R5, 0x78, !PT ;  /* 0x00000030043c7812 */ /* 0x000fc800078e7805 */
[----:B------:R-:W-:Y:S01]  /*8610*/  ISETP.GT.U32.AND P1, PT, R0, R54, PT ;  /* 0x000000360000720c */ /* 0x000fe20003f24070 */
[----:B------:R0:W-:Y:S01]  /*8620*/  STL [R1+0xb20], R60 ;  /* 0x000b203c01007387 */ /* 0x0001e20000100800 */
[----:B------:R-:W-:Y:S02]  /*8630*/  @!P6 IMAD.MOV R21, RZ, RZ, -R21 ;  /* 0x000000ffff15e224 */ /* 0x000fe400078e0a15 */
[----:B0-----:R-:W-:-:S09]  /*8640*/  IMAD R60, R28, UR6, RZ ;  /* 0x000000061c3c7c24 */ /* 0x001fd2000f8e02ff */
[----:B------:R-:W-:Y:S01]  /*8650*/  @!P1 IMAD.IADD R54, R54, 0x1, -R0 ;  /* 0x0000000136369824 */ /* 0x000fe200078e0a00 */
[----:B------:R-:W-:Y:S02]  /*8660*/  ISETP.NE.AND P1, PT, R53, RZ, PT ;  /* 0x000000ff3500720c */ /* 0x000fe40003f25270 */
[----:B------:R-:W-:Y:S02]  /*8670*/  LEA R0, P6, R60, UR10, 0x1 ;  /* 0x0000000a3c007c11 */ /* 0x000fe4000f8c08ff */
[----:B------:R-:W-:-:S03]  /*8680*/  LOP3.LUT R53, RZ, R53, RZ, 0x33, !PT ;  /* 0x00000035ff357212 */ /* 0x000fc600078e33ff */
[----:B------:R2:W-:Y:S02]  /*8690*/  STL [R1+0xb5c], R0 ;  /* 0x000b5c0001007387 */ /* 0x0005e40000100800 */
[----:B--2---:R-:W-:-:S05]  /*86a0*/  SEL R0, R53, R26, !P1 ;  /* 0x0000001a35007207 */ /* 0x004fca0004800000 */
[----:B------:R0:W-:Y:S01]  /*86b0*/  STL [R1+0x20], R0 ;  /* 0x0000200001007387 */ /* 0x0001e20000100800 */
[C---:B---3--:R-:W-:Y:S02]  /*86c0*/  SEL R5, R53.reuse, R25, !P1 ;  /* 0x0000001935057207 */ /* 0x048fe40004800000 */
[----:B----4-:R-:W-:-:S03]  /*86d0*/  SEL R4, R53, R24, !P1 ;  /* 0x0000001835047207 */ /* 0x010fc60004800000 */
[----:B------:R1:W-:Y:S01]  /*86e0*/  STL [R1+0xe4], R5 ;  /* 0x0000e40501007387 */ /* 0x0003e20000100800 */
[----:B0-----:R-:W-:-:S03]  /*86f0*/  SEL R0, R53, R23, !P1 ;  /* 0x0000001735007207 */ /* 0x001fc60004800000 */
[----:B------:R0:W-:Y:S01]  /*8700*/  STL [R1+0xec], R4 ;  /* 0x0000ec0401007387 */ /* 0x0001e20000100800 */
[----:B-1----:R-:W-:-:S03]  /*8710*/  SEL R5, R53, R58, !P1 ;  /* 0x0000003a35057207 */ /* 0x002fc60004800000 */
[----:B------:R1:W-:Y:S01]  /*8720*/  STL [R1+0xf4], R0 ;  /* 0x0000f40001007387 */ /* 0x0003e20000100800 */
[----:B0-----:R-:W-:-:S03]  /*8730*/  SEL R4, R53, R59, !P1 ;  /* 0x0000003b35047207 */ /* 0x001fc60004800000 */
[----:B------:R0:W-:Y:S01]  /*8740*/  STL [R1+0xfc], R5 ;  /* 0x0000fc0501007387 */ /* 0x0001e20000100800 */
[----:B-1----:R-:W-:-:S03]  /*8750*/  SEL R0, R53, R61, !P1 ;  /* 0x0000003d35007207 */ /* 0x002fc60004800000 */
[----:B0-----:R-:W2:Y:S04]  /*8760*/  LDL.LU R5, [R1+0x110] ;  /* 0x0001100001057983 */ /* 0x001ea80000300800 */
[----:B------:R0:W-:Y:S04]  /*8770*/  STL [R1+0x108], R4 ;  /* 0x0001080401007387 */ /* 0x0001e80000100800 */
[----:B0-----:R-:W3:Y:S04]  /*8780*/  LDL.LU R4, [R1+0x118] ;  /* 0x0001180001047983 */ /* 0x001ee80000300800 */
[----:B------:R0:W-:Y:S04]  /*8790*/  STL [R1+0x10c], R0 ;  /* 0x00010c0001007387 */ /* 0x0001e80000100800 */
[----:B------:R-:W4:Y:S04]  /*87a0*/  LDL.LU R19, [R1+0x11c] ;  /* 0x00011c0001137983 */ /* 0x000f280000300800 */
        /* <DEDUP_REMOVED lines=27> */
[----:B0-----:R-:W4:Y:S01]  /*8960*/  LDL.LU R0, [R1] ;  /* 0x0000000001007983 */ /* 0x001f220000300800 */
[----:B--2---:R-:W-:-:S05]  /*8970*/  SEL R5, R53, R5, !P1 ;  /* 0x0000000535057207 */ /* 0x004fca0004800000 */
[----:B------:R0:W-:Y:S01]  /*8980*/  STL [R1+0x110], R5 ;  /* 0x0001100501007387 */ /* 0x0001e20000100800 */
[----:B---3--:R-:W-:-:S03]  /*8990*/  SEL R4, R53, R4, !P1 ;  /* 0x0000000435047207 */ /* 0x008fc60004800000 */
[----:B0-----:R-:W2:Y:S04]  /*89a0*/  LDL.LU R5, [R1+0xc4c] ;  /* 0x000c4c0001057983 */ /* 0x001ea80000300800 */
[----:B------:R0:W-:Y:S01]  /*89b0*/  STL [R1+0x118], R4 ;  /* 0x0001180401007387 */ /* 0x0001e20000100800 */
[C---:B----4-:R-:W-:Y:S02]  /*89c0*/  SEL R19, R53.reuse, R19, !P1 ;  /* 0x0000001335137207 */ /* 0x050fe40004800000 */
[C---:B------:R-:W-:Y:S01]  /*89d0*/  SEL R51, R53.reuse, R51, !P1 ;  /* 0x0000003335337207 */ /* 0x040fe20004800000 */
[----:B0-----:R-:W3:Y:S01]  /*89e0*/  LDL.LU R4, [R1+0xc48] ;  /* 0x000c480001047983 */ /* 0x001ee20000300800 */
[----:B------:R-:W-:-:S03]  /*89f0*/  SEL R50, R53, R50, !P1 ;  /* 0x0000003235327207 */ /* 0x000fc60004800000 */
[----:B------:R0:W-:Y:S01]  /*8a00*/  STL [R1+0x11c], R19 ;  /* 0x00011c1301007387 */ /* 0x0001e20000100800 */
[C---:B------:R-:W-:Y:S02]  /*8a10*/  SEL R49, R53.reuse, R49, !P1 ;  /* 0x0000003135317207 */ /* 0x040fe40004800000 */
[C---:B------:R-:W-:Y:S01]  /*8a20*/  SEL R48, R53.reuse, R48, !P1 ;  /* 0x0000003035307207 */ /* 0x040fe20004800000 */
[----:B0-----:R-:W4:Y:S01]  /*8a30*/  LDL.LU R19, [R1+0xc44] ;  /* 0x000c440001137983 */ /* 0x001f220000300800 */
[----:B------:R-:W-:-:S03]  /*8a40*/  SEL R46, R53, R46, !P1 ;  /* 0x0000002e352e7207 */ /* 0x000fc60004800000 */
[----:B------:R0:W-:Y:S01]  /*8a50*/  STL [R1+0x1c4], R51 ;  /* 0x0001c43301007387 */ /* 0x0001e20000100800 */
[C---:B------:R-:W-:Y:S02]  /*8a60*/  SEL R45, R53.reuse, R45, !P1 ;  /* 0x0000002d352d7207 */ /* 0x040fe40004800000 */
[C---:B------:R-:W-:Y:S01]  /*8a70*/  SEL R44, R53.reuse, R44, !P1 ;  /* 0x0000002c352c7207 */ /* 0x040fe20004800000 */
[----:B0-----:R-:W2:Y:S04]  /*8a80*/  LDL.LU R51, [R1+0xc40] ;  /* 0x000c400001337983 */ /* 0x001ea80000300800 */
[----:B------:R0:W-:Y:S01]  /*8a90*/  STL [R1+0x1c0], R50 ;  /* 0x0001c03201007387 */ /* 0x0001e20000100800 */
[----:B------:R-:W-:-:S03]  /*8aa0*/  SEL R43, R53, R43, !P1 ;  /* 0x0000002b352b7207 */ /* 0x000fc60004800000 */
        /* <DEDUP_REMOVED lines=58> */
[----:B------:R0:W-:Y:S04]  /*8e50*/  STL [R1+0x170], R25 ;  /* 0x0001701901007387 */ /* 0x0001e80000100800 */
        /* <DEDUP_REMOVED lines=10> */
[----:B0-----:R-:W2:Y:S01]  /*8f00*/  LDL.LU R61, [R1+0xbd8] ;  /* 0x000bd800013d7983 */ /* 0x001ea20000300800 */
[----:B------:R-:W-:-:S05]  /*8f10*/  SEL R0, R53, R0, !P1 ;  /* 0x0000000035007207 */ /* 0x000fca0004800000 */
[----:B------:R0:W-:Y:S01]  /*8f20*/  STL [R1+0x158], R0 ;  /* 0x0001580001007387 */ /* 0x0001e20000100800 */
[C---:B----4-:R-:W-:Y:S02]  /*8f30*/  SEL R19, R53.reuse, R19, !P1 ;  /* 0x0000001335137207 */ /* 0x050fe40004800000 */
[C---:B---3--:R-:W-:Y:S02]  /*8f40*/  SEL R4, R53.reuse, R4, !P1 ;  /* 0x0000000435047207 */ /* 0x048fe40004800000 */
[C---:B--2---:R-:W-:Y:S02]  /*8f50*/  SEL R23, R53.reuse, R23, !P1 ;  /* 0x0000001735177207 */ /* 0x044fe40004800000 */
[C---:B------:R-:W-:Y:S02]  /*8f60*/  SEL R58, R53.reuse, R58, !P1 ;  /* 0x0000003a353a7207 */ /* 0x040fe40004800000 */
[C---:B0-----:R-:W-:Y:S02]  /*8f70*/  SEL R0, R53.reuse, R59, !P1 ;  /* 0x0000003b35007207 */ /* 0x041fe40004800000 */
[----:B------:R-:W-:-:S05]  /*8f80*/  SEL R61, R53, R61, !P1 ;  /* 0x0000003d353d7207 */ /* 0x000fca0004800000 */
[----:B------:R-:W-:Y:S04]  /*8f90*/  STL [R1+0x154], R61 ;  /* 0x0001543d01007387 */ /* 0x000fe80000100800 */
[----:B------:R0:W-:Y:S04]  /*8fa0*/  STL [R1+0x150], R0 ;  /* 0x0001500001007387 */ /* 0x0001e80000100800 */
[----:B------:R-:W-:Y:S01]  /*8fb0*/  STL [R1+0x14c], R58 ;  /* 0x00014c3a01007387 */ /* 0x000fe20000100800 */
[----:B0-----:R-:W-:-:S03]  /*8fc0*/  SEL R0, R53, R24, !P1 ;  /* 0x0000001835007207 */ /* 0x001fc60004800000 */
[----:B------:R0:W-:Y:S01]  /*8fd0*/  STL [R1+0x148], R23 ;  /* 0x0001481701007387 */ /* 0x0001e20000100800 */
[----:B------:R-:W-:-:S03]  /*8fe0*/  SEL R24, R53, R25, !P1 ;  /* 0x0000001935187207 */ /* 0x000fc60004800000 */
        /* <DEDUP_REMOVED lines=20> */
[----:B------:R-:W-:Y:S04]  /*9130*/  STL [R1+0x114], R24 ;  /* 0x0001141801007387 */ /* 0x000fe80000100800 */
[----:B------:R-:W2:Y:S01]  /*9140*/  LDL.LU R30, [R1+0xd0] ;  /* 0x0000d000011e7983 */ /* 0x000ea20000300800 */
[----:B0-----:R-:W-:-:S03]  /*9150*/  SEL R0, R53, R39, !P1 ;  /* 0x0000002735007207 */ /* 0x001fc60004800000 */
[----:B------:R-:W-:Y:S04]  /*9160*/  STL [R1+0x104], R23 ;  /* 0x0001041701007387 */ /* 0x000fe80000100800 */
[----:B------:R-:W3:Y:S04]  /*9170*/  LDL.LU R28, [R1+0xd8] ;  /* 0x0000d800011c7983 */ /* 0x000ee80000300800 */
[----:B------:R0:W-:Y:S01]  /*9180*/  STL [R1+0x100], R0 ;  /* 0x0001000001007387 */ /* 0x0001e20000100800 */
[----:B------:R-:W-:-:S03]  /*9190*/  SEL R29, R53, R41, !P1 ;  /* 0x00000029351d7207 */ /* 0x000fc60004800000 */
[----:B------:R-:W4:Y:S04]  /*91a0*/  LDL.LU R26, [R1+0xdc] ;  /* 0x0000dc00011a7983 */ /* 0x000f280000300800 */
[----:B------:R-:W4:Y:S01]  /*91b0*/  LDL.LU R25, [R1+0xe0] ;  /* 0x0000e00001197983 */ /* 0x000f220000300800 */
[----:B0-----:R-:W-:-:S03]  /*91c0*/  SEL R0, R53, R40, !P1 ;  /* 0x0000002835007207 */ /* 0x001fc60004800000 */
[----:B------:R-:W4:Y:S01]  /*91d0*/  LDL.LU R24, [R1+0xc0] ;  /* 0x0000c00001187983 */ /* 0x000f220000300800 */
[----:B------:R-:W-:-:S03]  /*91e0*/  SEL R31, R53, R43, !P1 ;  /* 0x0000002b351f7207 */ /* 0x000fc60004800000 */
[----:B------:R0:W-:Y:S04]  /*91f0*/  STL [R1+0xf8], R0 ;  /* 0x0000f80001007387 */ /* 0x0001e80000100800 */
[----:B------:R-:W4:Y:S04]  /*9200*/  LDL.LU R23, [R1+0xc4] ;  /* 0x0000c40001177983 */ /* 0x000f280000300800 */
[----:B0-----:R-:W4:Y:S04]  /*9210*/  LDL.LU R0, [R1+0xb4] ;  /* 0x0000b40001007983 */ /* 0x001f280000300800 */
[----:B------:R0:W-:Y:S04]  /*9220*/  STL [R1+0xf0], R29 ;  /* 0x0000f01d01007387 */ /* 0x0001e80000100800 */
[----:B------:R1:W-:Y:S04]  /*9230*/  STL [R1+0xe8], R31 ;  /* 0x0000e81f01007387 */ /* 0x0003e80000100800 */
[----:B------:R-:W4:Y:S01]  /*9240*/  LDL.LU R61, [R1+0x7c] ;  /* 0x00007c00013d7983 */ /* 0x000f220000300800 */
[----:B0-----:R-:W-:-:S02]  /*9250*/  SEL R29, R53, R44, !P1 ;  /* 0x0000002c351d7207 */ /* 0x001fc40004800000 */
[----:B-1----:R-:W-:-:S03]  /*9260*/  SEL R31, R53, R45, !P1 ;  /* 0x0000002d351f7207 */ /* 0x002fc60004800000 */
[----:B------:R0:W-:Y:S04]  /*9270*/  STL [R1+0xd4], R29 ;  /* 0x0000d41d01007387 */ /* 0x0001e80000100800 */
[----:B------:R1:W-:Y:S04]  /*9280*/  STL [R1+0xcc], R31 ;  /* 0x0000cc1f01007387 */ /* 0x0003e80000100800 */
[----:B------:R-:W4:Y:S01]  /*9290*/  LDL.LU R59, [R1+0x88] ;  /* 0x00008800013b7983 */ /* 0x000f220000300800 */
[C---:B0-----:R-:W-:Y:S02]  /*92a0*/  SEL R29, R53.reuse, R46, !P1 ;  /* 0x0000002e351d7207 */ /* 0x041fe40004800000 */
[----:B-1----:R-:W-:-:S03]  /*92b0*/  SEL R31, R53, R48, !P1 ;  /* 0x00000030351f7207 */ /* 0x002fc60004800000 */
[----:B------:R0:W-:Y:S04]  /*92c0*/  STL [R1+0xc8], R29 ;  /* 0x0000c81d01007387 */ /* 0x0001e80000100800 */
[----:B------:R1:W-:Y:S04]  /*92d0*/  STL [R1+0xbc], R31 ;  /* 0x0000bc1f01007387 */ /* 0x0003e80000100800 */
[----:B------:R-:W4:Y:S01]  /*92e0*/  LDL.LU R58, [R1+0xa8] ;  /* 0x0000a800013a7983 */ /* 0x000f220000300800 */
[C---:B0-----:R-:W-:Y:S02]  /*92f0*/  SEL R29, R53.reuse, R49, !P1 ;  /* 0x00000031351d7207 */ /* 0x041fe40004800000 */
[----:B-1----:R-:W-:-:S03]  /*9300*/  SEL R31, R53, R50, !P1 ;  /* 0x00000032351f7207 */ /* 0x002fc60004800000 */
[----:B------:R0:W-:Y:S04]  /*9310*/  STL [R1+0xb8], R29 ;  /* 0x0000b81d01007387 */ /* 0x0001e80000100800 */
[----:B------:R-:W-:Y:S01]  /*9320*/  STL [R1+0xb0], R31 ;  /* 0x0000b01f01007387 */ /* 0x000fe20000100800 */
[----:B0-----:R-:W-:-:S05]  /*9330*/  SEL R29, R53, R51, !P1 ;  /* 0x00000033351d7207 */ /* 0x001fca0004800000 */
[----:B------:R0:W-:Y:S04]  /*9340*/  STL [R1+0xa4], R29 ;  /* 0x0000a41d01007387 */ /* 0x0001e80000100800 */
[----:B0-----:R-:W4:Y:S04]  /*9350*/  LDL.LU R29, [R1+0xac] ;  /* 0x0000ac00011d7983 */ /* 0x001f280000300800 */
[----:B------:R0:W-:Y:S04]  /*9360*/  STL [R1+0x9c], R19 ;  /* 0x00009c1301007387 */ /* 0x0001e80000100800 */
[----:B------:R1:W-:Y:S01]  /*9370*/  STL [R1+0x84], R4 ;  /* 0x0000840401007387 */ /* 0x0003e20000100800 */
[----:B0-----:R-:W-:-:S02]  /*9380*/  SEL R19, R53, R5, !P1 ;  /* 0x0000000535137207 */ /* 0x001fc40004800000 */
[C---:B------:R-:W-:Y:S02]  /*9390*/  SEL R5, R53.reuse, R6, !P1 ;  /* 0x0000000635057207 */ /* 0x040fe40004800000 */
[C---:B-1----:R-:W-:Y:S01]  /*93a0*/  SEL R4, R53.reuse, R8, !P1 ;  /* 0x0000000835047207 */ /* 0x042fe20004800000 */
[----:B------:R-:W-:Y:S01]  /*93b0*/  STL [R1+0x80], R19 ;  /* 0x0000801301007387 */ /* 0x000fe20000100800 */
[----:B------:R-:W-:-:S03]  /*93c0*/  SEL R6, R53, R9, !P1 ;  /* 0x0000000935067207 */ /* 0x000fc60004800000 */
[----:B------:R-:W4:Y:S04]  /*93d0*/  LDL.LU R31, [R1+0x8c] ;  /* 0x00008c00011f7983 */ /* 0x000f280000300800 */
[----:B------:R0:W-:Y:S04]  /*93e0*/  STL [R1+0x74], R5 ;  /* 0x0000740501007387 */ /* 0x0001e80000100800 */
[----:B------:R1:W-:Y:S04]  /*93f0*/  STL [R1+0x6c], R4 ;  /* 0x00006c0401007387 */ /* 0x0003e80000100800 */
[----:B------:R2:W-:Y:S04]  /*9400*/  STL [R1+0x54], R6 ;  /* 0x0000540601007387 */ /* 0x0005e80000100800 */
[----:B------:R-:W4:Y:S01]  /*9410*/  LDL.LU R34, [R1+0xa0] ;  /* 0x0000a00001227983 */ /* 0x000f220000300800 */
[----:B0-----:R-:W-:-:S02]  /*9420*/  SEL R5, R53, R10, !P1 ;  /* 0x0000000a35057207 */ /* 0x001fc40004800000 */
[----:B-1----:R-:W-:-:S03]  /*9430*/  SEL R4, R53, R11, !P1 ;  /* 0x0000000b35047207 */ /* 0x002fc60004800000 */
[----:B------:R3:W-:Y:S04]  /*9440*/  STL [R1+0x4c], R5 ;  /* 0x00004c0501007387 */ /* 0x0007e80000100800 */
[----:B------:R4:W-:Y:S01]  /*9450*/  STL [R1+0x2c], R4 ;  /* 0x00002c0401007387 */ /* 0x0009e20000100800 */
[----:B--2---:R-:W-:-:S05]  /*9460*/  SEL R6, R53, R30, !P1 ;  /* 0x0000001e35067207 */ /* 0x004fca0004800000 */
[----:B------:R0:W-:Y:S01]  /*9470*/  STL [R1+0x1c], R6 ;  /* 0x00001c0601007387 */ /* 0x0001e20000100800 */
[----:B---3--:R-:W-:-:S03]  /*9480*/  SEL R5, R53, R28, !P1 ;  /* 0x0000001c35057207 */ /* 0x008fc60004800000 */
[----:B------:R-:W2:Y:S01]  /*9490*/  LDL.LU R36, [R1+0x90] ;  /* 0x0000900001247983 */ /* 0x000ea20000300800 */
[----:B----4-:R-:W-:-:S03]  /*94a0*/  SEL R4, R53, R26, !P1 ;  /* 0x0000001a35047207 */ /* 0x010fc60004800000 */
[----:B------:R-:W-:Y:S01]  /*94b0*/  STL [R1+0x18], R5 ;  /* 0x0000180501007387 */ /* 0x000fe20000100800 */
[----:B0-----:R-:W-:-:S03]  /*94c0*/  SEL R6, R53, R25, !P1 ;  /* 0x0000001935067207 */ /* 0x001fc60004800000 */
[----:B------:R0:W-:Y:S04]  /*94d0*/  STL [R1+0x14], R4 ;  /* 0x0000140401007387 */ /* 0x0001e80000100800 */
[----:B------:R-:W-:Y:S04]  /*94e0*/  STL [R1+0x10], R6 ;  /* 0x0000100601007387 */ /* 0x000fe80000100800 */
[----:B------:R-:W3:Y:S01]  /*94f0*/  LDL.LU R35, [R1+0x98] ;  /* 0x0000980001237983 */ /* 0x000ee20000300800 */
[C---:B0-----:R-:W-:Y:S02]  /*9500*/  SEL R4, R53.reuse, R24, !P1 ;  /* 0x0000001835047207 */ /* 0x041fe40004800000 */
[----:B------:R-:W-:-:S03]  /*9510*/  SEL R5, R53, R23, !P1 ;  /* 0x0000001735057207 */ /* 0x000fc60004800000 */
[----:B------:R0:W-:Y:S01]  /*9520*/  STL [R1+0xc], R4 ;  /* 0x00000c0401007387 */ /* 0x0001e20000100800 */
[----:B------:R-:W-:-:S03]  /*9530*/  SEL R0, R53, R0, !P1 ;  /* 0x0000000035007207 */ /* 0x000fc60004800000 */
[----:B------:R-:W-:Y:S04]  /*9540*/  STL [R1+0x8], R5 ;  /* 0x0000080501007387 */ /* 0x000fe80000100800 */
[----:B------:R-:W4:Y:S01]  /*9550*/  LDL.LU R23, [R1+0x94] ;  /* 0x0000940001177983 */ /* 0x000f220000300800 */
[C---:B0-----:R-:W-:Y:S02]  /*9560*/  SEL R4, R53.reuse, R15, !P1 ;  /* 0x0000000f35047207 */ /* 0x041fe40004800000 */
[----:B------:R-:W-:-:S03]  /*9570*/  SEL R61, R53, R61, !P1 ;  /* 0x0000003d353d7207 */ /* 0x000fc60004800000 */
[----:B------:R0:W-:Y:S04]  /*9580*/  STL [R1+0x4], R4 ;  /* 0x0000040401007387 */ /* 0x0001e80000100800 */
[----:B------:R-:W-:Y:S04]  /*9590*/  STL [R1+0xb60], R0 ;  /* 0x000b600001007387 */ /* 0x000fe80000100800 */
[----:B------:R-:W4:Y:S01]  /*95a0*/  LDL.LU R24, [R1+0x70] ;  /* 0x0000700001187983 */ /* 0x000f220000300800 */
[----:B------:R-:W-:-:S03]  /*95b0*/  SEL R59, R53, R59, !P1 ;  /* 0x0000003b353b7207 */ /* 0x000fc60004800000 */
[----:B------:R-:W-:Y:S04]  /*95c0*/  STL [R1+0xb64], R61 ;  /* 0x000b643d01007387 */ /* 0x000fe80000100800 */
[----:B------:R-:W4:Y:S04]  /*95d0*/  LDL.LU R25, [R1+0x78] ;  /* 0x0000780001197983 */ /* 0x000f280000300800 */
[----:B------:R-:W-:Y:S04]  /*95e0*/  STL [R1+0xb68], R59 ;  /* 0x000b683b01007387 */ /* 0x000fe80000100800 */
[----:B------:R-:W4:Y:S01]  /*95f0*/  LDL.LU R26, [R1+0x68] ;  /* 0x00006800011a7983 */ /* 0x000f220000300800 */
[----:B------:R-:W-:-:S03]  /*9600*/  SEL R58, R53, R58, !P1 ;  /* 0x0000003a353a7207 */ /* 0x000fc60004800000 */
[----:B------:R-:W4:Y:S04]  /*9610*/  LDL.LU R28, [R1+0x64] ;  /* 0x00006400011c7983 */ /* 0x000f280000300800 */
[----:B------:R-:W-:Y:S01]  /*9620*/  STL [R1+0xb6c], R58 ;  /* 0x000b6c3a01007387 */ /* 0x000fe20000100800 */
[----:B------:R-:W-:-:S03]  /*9630*/  SEL R50, R53, R29, !P1 ;  /* 0x0000001d35327207 */ /* 0x000fc60004800000 */
[----:B------:R-:W4:Y:S04]  /*9640*/  LDL.LU R29, [R1+0x60] ;  /* 0x00006000011d7983 */ /* 0x000f280000300800 */
        /* <DEDUP_REMOVED lines=9> */
[----:B------:R-:W-:Y:S04]  /*96e0*/  STL [R1+0xb78], R11 ;  /* 0x000b780b01007387 */ /* 0x000fe80000100800 */
[----:B------:R-:W0:Y:S04]  /*96f0*/  LDL.LU R41, [R1+0x40] ;  /* 0x0000400001297983 */ /* 0x000e280000300800 */
[----:B------:R-:W4:Y:S01]  /*9700*/  LDL.LU R40, [R1+0x3c] ;  /* 0x00003c0001287983 */ /* 0x000f220000300800 */
[----:B--2---:R-:W-:-:S05]  /*9710*/  SEL R15, R53, R36, !P1 ;  /* 0x00000024350f7207 */ /* 0x004fca0004800000 */
[----:B------:R-:W-:Y:S04]  /*9720*/  STL [R1+0xb7c], R15 ;  /* 0x000b7c0f01007387 */ /* 0x000fe80000100800 */
[----:B------:R-:W2:Y:S01]  /*9730*/  LDL.LU R39, [R1+0x38] ;  /* 0x0000380001277983 */ /* 0x000ea20000300800 */
[----:B---3--:R-:W-:-:S05]  /*9740*/  SEL R19, R53, R35, !P1 ;  /* 0x0000002335137207 */ /* 0x008fca0004800000 */
[----:B------:R-:W-:Y:S04]  /*9750*/  STL [R1+0xb80], R19 ;  /* 0x000b801301007387 */ /* 0x000fe80000100800 */
[----:B------:R-:W3:Y:S04]  /*9760*/  LDL.LU R38, [R1+0x30] ;  /* 0x0000300001267983 */ /* 0x000ee80000300800 */
[----:B------:R-:W3:Y:S01]  /*9770*/  LDL.LU R36, [R1+0x34] ;  /* 0x0000340001247983 */ /* 0x000ee20000300800 */
[----:B----4-:R-:W-:-:S05]  /*9780*/  SEL R23, R53, R23, !P1 ;  /* 0x0000001735177207 */ /* 0x010fca0004800000 */
[----:B------:R-:W-:Y:S01]  /*9790*/  STL [R1+0xb84], R23 ;  /* 0x000b841701007387 */ /* 0x000fe20000100800 */
[----:B------:R-:W-:-:S05]  /*97a0*/  SEL R24, R53, R24, !P1 ;  /* 0x0000001835187207 */ /* 0x000fca0004800000 */
[----:B------:R-:W-:Y:S04]  /*97b0*/  STL [R1+0xb88], R24 ;  /* 0x000b881801007387 */ /* 0x000fe80000100800 */
[----:B------:R-:W4:Y:S01]  /*97c0*/  LDL.LU R35, [R1+0x28] ;  /* 0x0000280001237983 */ /* 0x000f220000300800 */
[C---:B------:R-:W-:Y:S02]  /*97d0*/  SEL R25, R53.reuse, R25, !P1 ;  /* 0x0000001935197207 */ /* 0x040fe40004800000 */
[----:B------:R-:W-:-:S03]  /*97e0*/  SEL R26, R53, R26, !P1 ;  /* 0x0000001a351a7207 */ /* 0x000fc60004800000 */
[----:B------:R-:W-:Y:S01]  /*97f0*/  STL [R1+0xb8c], R25 ;  /* 0x000b8c1901007387 */ /* 0x000fe20000100800 */
[----:B------:R-:W-:-:S03]  /*9800*/  SEL R28, R53, R28, !P1 ;  /* 0x0000001c351c7207 */ /* 0x000fc60004800000 */
[----:B------:R-:W-:Y:S04]  /*9810*/  STL [R1+0xb90], R26 ;  /* 0x000b901a01007387 */ /* 0x000fe80000100800 */
[----:B------:R1:W-:Y:S01]  /*9820*/  STL [R1+0xb94], R28 ;  /* 0x000b941c01007387 */ /* 0x0003e20000100800 */
[C---:B------:R-:W-:Y:S02]  /*9830*/  SEL R29, R53.reuse, R29, !P1 ;  /* 0x0000001d351d7207 */ /* 0x040fe40004800000 */
[----:B------:R-:W-:-:S03]  /*9840*/  SEL R30, R53, R30, !P1 ;  /* 0x0000001e351e7207 */ /* 0x000fc60004800000 */
[----:B------:R-:W-:Y:S04]  /*9850*/  STL [R1+0xb98], R29 ;  /* 0x000b981d01007387 */ /* 0x000fe80000100800 */
[----:B------:R-:W-:Y:S01]  /*9860*/  STL [R1+0xb9c], R30 ;  /* 0x000b9c1e01007387 */ /* 0x000fe20000100800 */
[C---:B------:R-:W-:Y:S02]  /*9870*/  SEL R31, R53.reuse, R31, !P1 ;  /* 0x0000001f351f7207 */ /* 0x040fe40004800000 */
[----:B------:R-:W-:-:S03]  /*9880*/  SEL R33, R53, R33, !P1 ;  /* 0x0000002135217207 */ /* 0x000fc60004800000 */
[----:B------:R-:W-:Y:S04]  /*9890*/  STL [R1+0xba0], R31 ;  /* 0x000ba01f01007387 */ /* 0x000fe80000100800 */
[----:B------:R-:W-:Y:S01]  /*98a0*/  STL [R1+0xba4], R33 ;  /* 0x000ba42101007387 */ /* 0x000fe20000100800 */
[C---:B------:R-:W-:Y:S02]  /*98b0*/  SEL R34, R53.reuse, R34, !P1 ;  /* 0x0000002235227207 */ /* 0x040fe40004800000 */
[----:B------:R-:W-:-:S03]  /*98c0*/  SEL R6, R53, R43, !P1 ;  /* 0x0000002b35067207 */ /* 0x000fc60004800000 */
[----:B------:R-:W-:Y:S01]  /*98d0*/  STL [R1+0xba8], R34 ;  /* 0x000ba82201007387 */ /* 0x000fe20000100800 */
[----:B0-----:R-:W-:-:S03]  /*98e0*/  SEL R4, R53, R41, !P1 ;  /* 0x0000002935047207 */ /* 0x001fc60004800000 */
[----:B------:R-:W-:Y:S04]  /*98f0*/  STL [R1+0xbac], R6 ;  /* 0x000bac0601007387 */ /* 0x000fe80000100800 */
[----:B------:R0:W-:Y:S04]  /*9900*/  STL [R1+0xbb0], R4 ;  /* 0x000bb00401007387 */ /* 0x0001e80000100800 */
[----:B------:R-:W4:Y:S01]  /*9910*/  LDL.LU R43, [R1+0x214] ;  /* 0x00021400012b7983 */ /* 0x000f220000300800 */
[C---:B------:R-:W-:Y:S02]  /*9920*/  SEL R5, R53.reuse, R40, !P1 ;  /* 0x0000002835057207 */ /* 0x040fe40004800000 */
[----:B------:R-:W-:-:S02]  /*9930*/  SEL R13, R53, R13, !P1 ;  /* 0x0000000d350d7207 */ /* 0x000fc40004800000 */
[C---:B------:R-:W-:Y:S01]  /*9940*/  SEL R16, R53.reuse, R16, !P1 ;  /* 0x0000001035107207 */ /* 0x040fe20004800000 */
[----:B------:R0:W-:Y:S01]  /*9950*/  STL [R1+0xbb4], R5 ;  /* 0x000bb40501007387 */ /* 0x0001e20000100800 */
[C---:B------:R-:W-:Y:S02]  /*9960*/  SEL R18, R53.reuse, R18, !P1 ;  /* 0x0000001235127207 */ /* 0x040fe40004800000 */
[----:B--2---:R-:W-:-:S05]  /*9970*/  SEL R8, R53, R39, !P1 ;  /* 0x0000002735087207 */ /* 0x004fca0004800000 */
[----:B------:R-:W-:Y:S01]  /*9980*/  STL [R1+0xbb8], R8 ;  /* 0x000bb80801007387 */ /* 0x000fe20000100800 */
[C---:B------:R-:W-:Y:S02]  /*9990*/  SEL R39, R53.reuse, R7, !P1 ;  /* 0x0000000735277207 */ /* 0x040fe40004800000 */
[C---:B---3--:R-:W-:Y:S02]  /*99a0*/  SEL R9, R53.reuse, R38, !P1 ;  /* 0x0000002635097207 */ /* 0x048fe40004800000 */
[----:B------:R-:W-:-:S03]  /*99b0*/  SEL R10, R53, R36, !P1 ;  /* 0x00000024350a7207 */ /* 0x000fc60004800000 */
[----:B------:R-:W-:Y:S04]  /*99c0*/  STL [R1+0xbbc], R9 ;  /* 0x000bbc0901007387 */ /* 0x000fe80000100800 */
[----:B------:R-:W-:Y:S01]  /*99d0*/  STL [R1+0xbc0], R10 ;  /* 0x000bc00a01007387 */ /* 0x000fe20000100800 */
[----:B------:R-:W-:-:S03]  /*99e0*/  SEL R36, R53, R3, !P1 ;  /* 0x0000000335247207 */ /* 0x000fc60004800000 */
[----:B------:R-:W-:Y:S01]  /*99f0*/  STL [R1+0xbc4], R13 ;  /* 0x000bc40d01007387 */ /* 0x000fe20000100800 */
[----:B----4-:R-:W-:-:S05]  /*9a00*/  SEL R35, R53, R35, !P1 ;  /* 0x0000002335237207 */ /* 0x010fca0004800000 */
[----:B------:R-:W-:Y:S04]  /*9a10*/  STL [R1+0xbc8], R35 ;  /* 0x000bc82301007387 */ /* 0x000fe80000100800 */
[----:B------:R-:W-:Y:S04]  /*9a20*/  STL [R1+0xbcc], R16 ;  /* 0x000bcc1001007387 */ /* 0x000fe80000100800 */
[----:B------:R-:W-:Y:S04]  /*9a30*/  STL [R1+0xbd0], R18 ;  /* 0x000bd01201007387 */ /* 0x000fe80000100800 */
[----:B------:R-:W2:Y:S04]  /*9a40*/  LDL.LU R3, [R1+0xbd4] ;  /* 0x000bd40001037983 */ /* 0x000ea80000300800 */
[----:B------:R-:W3:Y:S01]  /*9a50*/  LDL.LU R46, [R1+0x20] ;  /* 0x00002000012e7983 */ /* 0x000ee20000300800 */
[----:B------:R-:W-:-:S03]  /*9a60*/  IMAD R7, R43, UR12, RZ ;  /* 0x0000000c2b077c24 */ /* 0x000fc6000f8e02ff */
[----:B------:R-:W4:Y:S04]  /*9a70*/  LDL.LU R43, [R1+0xe4] ;  /* 0x0000e400012b7983 */ /* 0x000f280000300800 */
[----:B-1----:R-:W3:Y:S04]  /*9a80*/  LDL.LU R28, [R1+0xec] ;  /* 0x0000ec00011c7983 */ /* 0x002ee80000300800 */
[----:B------:R-:W3:Y:S04]  /*9a90*/  LDL.LU R26, [R1+0xf4] ;  /* 0x0000f400011a7983 */ /* 0x000ee80000300800 */
[----:B------:R-:W3:Y:S04]  /*9aa0*/  LDL.LU R25, [R1+0xfc] ;  /* 0x0000fc0001197983 */ /* 0x000ee80000300800 */
[----:B------:R-:W3:Y:S04]  /*9ab0*/  LDL.LU R24, [R1+0x108] ;  /* 0x0001080001187983 */ /* 0x000ee80000300800 */
[----:B------:R-:W3:Y:S04]  /*9ac0*/  LDL.LU R23, [R1+0x10c] ;  /* 0x00010c0001177983 */ /* 0x000ee80000300800 */
[----:B------:R-:W3:Y:S04]  /*9ad0*/  LDL.LU R49, [R1+0x110] ;  /* 0x0001100001317983 */ /* 0x000ee80000300800 */
[----:B------:R-:W3:Y:S04]  /*9ae0*/  LDL.LU R51, [R1+0x118] ;  /* 0x0001180001337983 */ /* 0x000ee80000300800 */
[----:B------:R-:W3:Y:S04]  /*9af0*/  LDL.LU R19, [R1+0x11c] ;  /* 0x00011c0001137983 */ /* 0x000ee80000300800 */
[----:B------:R-:W3:Y:S04]  /*9b00*/  LDL.LU R15, [R1+0x1c4] ;  /* 0x0001c400010f7983 */ /* 0x000ee80000300800 */
[----:B------:R-:W4:Y:S04]  /*9b10*/  LDL.LU R11, [R1+0x1c0] ;  /* 0x0001c000010b7983 */ /* 0x000f280000300800 */
[----:B------:R-:W4:Y:S04]  /*9b20*/  LDL.LU R48, [R1+0x1bc] ;  /* 0x0001bc0001307983 */ /* 0x000f280000300800 */
[----:B------:R-:W4:Y:S04]  /*9b30*/  LDL.LU R50, [R1+0x1b8] ;  /* 0x0001b80001327983 */ /* 0x000f280000300800 */
[----:B------:R-:W4:Y:S04]  /*9b40*/  LDL.LU R58, [R1+0x1b4] ;  /* 0x0001b400013a7983 */ /* 0x000f280000300800 */
[----:B------:R-:W4:Y:S04]  /*9b50*/  LDL.LU R59, [R1+0x1b0] ;  /* 0x0001b000013b7983 */ /* 0x000f280000300800 */
[----:B------:R-:W4:Y:S04]  /*9b60*/  LDL.LU R61, [R1+0x1ac] ;  /* 0x0001ac00013d7983 */ /* 0x000f280000300800 */
[----:B------:R-:W4:Y:S01]  /*9b70*/  LDL.LU R0, [R1+0x1a8] ;  /* 0x0001a80001007983 */ /* 0x000f220000300800 */
[----:B------:R-:W-:Y:S01]  /*9b80*/  SEL R40, R53, R12, !P1 ;  /* 0x0000000c35287207 */ /* 0x000fe20004800000 */
[----:B------:R-:W-:Y:S01]  /*9b90*/  @!P0 IMAD.MOV R56, RZ, RZ, -R56 ;  /* 0x000000ffff388224 */ /* 0x000fe200078e0a38 */
[----:B0-----:R-:W-:Y:S01]  /*9ba0*/  LEA R4, P0, R7, UR14, 0x1 ;  /* 0x0000000e07047c11 */ /* 0x001fe2000f8008ff */
[----:B------:R-:W-:Y:S01]  /*9bb0*/  @!P2 IMAD.MOV R54, RZ, RZ, -R54 ;  /* 0x000000ffff36a224 */ /* 0x000fe200078e0a36 */
[----:B------:R-:W-:-:S02]  /*9bc0*/  SEL R38, R53, R2, !P1 ;  /* 0x0000000235267207 */ /* 0x000fc40004800000 */
[----:B------:R-:W-:Y:S02]  /*9bd0*/  LEA.HI.X.SX32 R5, R7, UR15, 0x1, P0 ;  /* 0x0000000f07057c11 */ /* 0x000fe400080f0eff */
[----:B------:R-:W-:Y:S02]  /*9be0*/  LEA.HI.X.SX32 R2, R60, UR11, 0x1, P6 ;  /* 0x0000000b3c027c11 */ /* 0x000fe4000b0f0eff */
[C---:B------:R-:W-:Y:S01]  /*9bf0*/  SEL R45, R53.reuse, R21, !P1 ;  /* 0x00000015352d7207 */ /* 0x040fe20004800000 */
[----:B------:R-:W-:Y:S01]  /*9c00*/  @!P3 IMAD.MOV R57, RZ, RZ, -R57 ;  /* 0x000000ffff39b224 */ /* 0x000fe200078e0a39 */
[C---:B------:R-:W-:Y:S01]  /*9c10*/  SEL R44, R53.reuse, R17, !P1 ;  /* 0x00000011352c7207 */ /* 0x040fe20004800000 */
[----:B------:R-:W-:Y:S01]  /*9c20*/  @!P4 IMAD.MOV R55, RZ, RZ, -R55 ;  /* 0x000000ffff37c224 */ /* 0x000fe200078e0a37 */
[C---:B------:R-:W-:Y:S01]  /*9c30*/  SEL R41, R53.reuse, R14, !P1 ;  /* 0x0000000e35297207 */ /* 0x040fe20004800000 */
[----:B------:R-:W-:Y:S01]  /*9c40*/  @!P5 IMAD.MOV R52, RZ, RZ, -R52 ;  /* 0x000000ffff34d224 */ /* 0x000fe200078e0a34 */
[----:B------:R-:W-:-:S02]  /*9c50*/  SEL R20, R53, R20, !P1 ;  /* 0x0000001435147207 */ /* 0x000fc40004800000 */
[C---:B------:R-:W-:Y:S02]  /*9c60*/  SEL R22, R53.reuse, R22, !P1 ;  /* 0x0000001635167207 */ /* 0x040fe40004800000 */
[C---:B------:R-:W-:Y:S02]  /*9c70*/  SEL R27, R53.reuse, R27, !P1 ;  /* 0x0000001b351b7207 */ /* 0x040fe40004800000 */
[C---:B------:R-:W-:Y:S02]  /*9c80*/  SEL R32, R53.reuse, R32, !P1 ;  /* 0x0000002035207207 */ /* 0x040fe40004800000 */
[C---:B------:R-:W-:Y:S02]  /*9c90*/  SEL R37, R53.reuse, R37, !P1 ;  /* 0x0000002535257207 */ /* 0x040fe40004800000 */
[C---:B------:R-:W-:Y:S02]  /*9ca0*/  SEL R42, R53.reuse, R42, !P1 ;  /* 0x0000002a352a7207 */ /* 0x040fe40004800000 */
[----:B------:R-:W-:-:S02]  /*9cb0*/  SEL R47, R53, R47, !P1 ;  /* 0x0000002f352f7207 */ /* 0x000fc40004800000 */
[C---:B------:R-:W-:Y:S02]  /*9cc0*/  SEL R57, R53.reuse, R57, !P1 ;  /* 0x0000003935397207 */ /* 0x040fe40004800000 */
[C---:B------:R-:W-:Y:S02]  /*9cd0*/  SEL R56, R53.reuse, R56, !P1 ;  /* 0x0000003835387207 */ /* 0x040fe40004800000 */
[C---:B------:R-:W-:Y:S02]  /*9ce0*/  SEL R55, R53.reuse, R55, !P1 ;  /* 0x0000003735377207 */ /* 0x040fe40004800000 */
[C---:B------:R-:W-:Y:S02]  /*9cf0*/  SEL R52, R53.reuse, R52, !P1 ;  /* 0x0000003435347207 */ /* 0x040fe40004800000 */
[----:B------:R-:W-:Y:S01]  /*9d00*/  SEL R53, R53, R54, !P1 ;  /* 0x0000003635357207 */ /* 0x000fe20004800000 */
[----:B--2---:R-:W-:-:S05]  /*9d10*/  IMAD R12, R3, UR12, RZ ;  /* 0x0000000c030c7c24 */ /* 0x004fca000f8e02ff */
[----:B------:R-:W-:-:S04]  /*9d20*/  LEA R3, P2, R12, UR14, 0x1 ;  /* 0x0000000e0c037c11 */ /* 0x000fc8000f8408ff */
[----:B------:R-:W-:Y:S01]  /*9d30*/  LEA.HI.X.SX32 R60, R12, UR15, 0x1, P2 ;  /* 0x0000000f0c3c7c11 */ /* 0x000fe200090f0eff */
[----:B------:R-:W-:Y:S04]  /*9d40*/  STL [R1+0x510], R3 ;  /* 0x0005100301007387 */ /* 0x000fe80000100800 */
[----:B------:R3:W-:Y:S04]  /*9d50*/  STL [R1+0xb24], R3 ;  /* 0x000b240301007387 */ /* 0x0007e80000100800 */
[----:B------:R4:W-:Y:S04]  /*9d60*/  STL.64 [R1+0x450], R4 ;  /* 0x0004500401007387 */ /* 0x0009e80000100a00 */
[----:B------:R-:W-:Y:S04]  /*9d70*/  STL [R1+0x50c], R60 ;  /* 0x00050c3c01007387 */ /* 0x000fe80000100800 */
[----:B------:R-:W-:Y:S01]  /*9d80*/  STL [R1+0xb28], R60 ;  /* 0x000b283c01007387 */ /* 0x000fe20000100800 */
[----:B---3--:R-:W-:-:S02]  /*9d90*/  IMAD R3, R15, UR7, RZ ;  /* 0x000000070f037c24 */ /* 0x008fc4000f8e02ff */
[----:B----4-:R-:W-:-:S03]  /*9da0*/  IMAD R5, R11, UR7, RZ ;  /* 0x000000070b057c24 */ /* 0x010fc6000f8e02ff */
[----:B------:R0:W-:Y:S01]  /*9db0*/  STL [R1+0x20], R3 ;  /* 0x0000200301007387 */ /* 0x0001e20000100800 */
[----:B------:R-:W-:-:S03]  /*9dc0*/  IMAD R4, R48, UR7, RZ ;  /* 0x0000000730047c24 */ /* 0x000fc6000f8e02ff */
[----:B------:R1:W-:Y:S04]  /*9dd0*/  STL [R1+0x24], R5 ;  /* 0x0000240501007387 */ /* 0x0003e80000100800 */
[----:B------:R2:W-:Y:S01]  /*9de0*/  STL [R1+0x28], R4 ;  /* 0x0000280401007387 */ /* 0x0005e20000100800 */
[----:B0-----:R-:W-:Y:S02]  /*9df0*/  IMAD R3, R50, UR7, RZ ;  /* 0x0000000732037c24 */ /* 0x001fe4000f8e02ff */
[----:B-1----:R-:W-:-:S03]  /*9e00*/  IMAD R5, R58, UR7, RZ ;  /* 0x000000073a057c24 */ /* 0x002fc6000f8e02ff */
[----:B------:R0:W-:Y:S01]  /*9e10*/  STL [R1+0x30], R3 ;  /* 0x0000300301007387 */ /* 0x0001e20000100800 */
[----:B--2---:R-:W-:-:S03]  /*9e20*/  IMAD R4, R59, UR7, RZ ;  /* 0x000000073b047c24 */ /* 0x004fc6000f8e02ff */
[----:B------:R-:W-:Y:S04]  /*9e30*/  STL [R1+0x34], R5 ;  /* 0x0000340501007387 */ /* 0x000fe80000100800 */
[----:B------:R-:W-:Y:S01]  /*9e40*/  STL [R1+0x38], R4 ;  /* 0x0000380401007387 */ /* 0x000fe20000100800 */
[----:B0-----:R-:W-:-:S03]  /*9e50*/  IMAD R3, R61, UR7, RZ ;  /* 0x000000073d037c24 */ /* 0x001fc6000f8e02ff */
[----:B------:R-:W2:Y:S01]  /*9e60*/  LDL.LU R60, [R1+0x1a4] ;  /* 0x0001a400013c7983 */ /* 0x000ea20000300800 */
[----:B------:R-:W-:-:S03]  /*9e70*/  IMAD R0, R0, UR7, RZ ;  /* 0x0000000700007c24 */ /* 0x000fc6000f8e02ff */
        /* <DEDUP_REMOVED lines=15> */
[----:B------:R-:W4:Y:S01]  /*9f70*/  LDL.LU R31, [R1+0x16c] ;  /* 0x00016c00011f7983 */ /* 0x000f220000300800 */
[----:B------:R-:W-:-:S03]  /*9f80*/  IMAD R21, R28, UR7, RZ ;  /* 0x000000071c157c24 */ /* 0x000fc6000f8e02ff */
[----:B------:R-:W4:Y:S04]  /*9f90*/  LDL.LU R30, [R1+0x168] ;  /* 0x00016800011e7983 */ /* 0x000f280000300800 */
[----:B------:R-:W4:Y:S01]  /*9fa0*/  LDL.LU R29, [R1+0x164] ;  /* 0x00016400011d7983 */ /* 0x000f220000300800 */
[----:B------:R-:W-:-:S03]  /*9fb0*/  IMAD R17, R26, UR7, RZ ;  /* 0x000000071a117c24 */ /* 0x000fc6000f8e02ff */
        /* <DEDUP_REMOVED lines=17> */
[----:B0-----:R-:W4:Y:S01]  /*a0d0*/  LDL.LU R0, [R1+0x12c] ;  /* 0x00012c0001007983 */ /* 0x001f220000300800 */
[----:B--2---:R-:W-:-:S05]  /*a0e0*/  IMAD R60, R60, UR7, RZ ;  /* 0x000000073c3c7c24 */ /* 0x004fca000f8e02ff */
[----:B------:R3:W-:Y:S02]  /*a0f0*/  STL [R1+0x44], R60 ;  /* 0x0000443c01007387 */ /* 0x0007e40000100800 */
[----:B---3--:R-:W-:Y:S02]  /*a100*/  IMAD R60, R3, UR7, RZ ;  /* 0x00000007033c7c24 */ /* 0x008fe4000f8e02ff */
[----:B----4-:R-:W-:-:S03]  /*a110*/  IMAD R3, R18, UR7, RZ ;  /* 0x0000000712037c24 */ /* 0x010fc6000f8e02ff */
[----:B------:R-:W-:Y:S01]  /*a120*/  STL [R1+0x48], R60 ;  /* 0x0000483c01007387 */ /* 0x000fe20000100800 */
[----:B------:R-:W-:-:S03]  /*a130*/  IMAD R18, R16, UR7, RZ ;  /* 0x0000000710127c24 */ /* 0x000fc6000f8e02ff */
[----:B------:R0:W-:Y:S01]  /*a140*/  STL [R1+0x50], R3 ;  /* 0x0000500301007387 */ /* 0x0001e20000100800 */
[----:B------:R-:W-:-:S03]  /*a150*/  IMAD R16, R35, UR7, RZ ;  /* 0x0000000723107c24 */ /* 0x000fc6000f8e02ff */
[----:B------:R-:W-:Y:S01]  /*a160*/  STL [R1+0x58], R18 ;  /* 0x0000581201007387 */ /* 0x000fe20000100800 */
[----:B0-----:R-:W-:-:S03]  /*a170*/  IMAD R3, R13, UR7, RZ ;  /* 0x000000070d037c24 */ /* 0x001fc6000f8e02ff */
[----:B------:R-:W-:Y:S01]  /*a180*/  STL [R1+0x5c], R16 ;  /* 0x00005c1001007387 */ /* 0x000fe20000100800 */
[----:B------:R-:W-:Y:S02]  /*a190*/  IMAD R10, R10, UR7, RZ ;  /* 0x000000070a0a7c24 */ /* 0x000fe4000f8e02ff */
[----:B------:R-:W-:Y:S01]  /*a1a0*/  IMAD R9, R9, UR7, RZ ;  /* 0x0000000709097c24 */ /* 0x000fe2000f8e02ff */
[----:B------:R0:W-:Y:S04]  /*a1b0*/  STL [R1+0x60], R3 ;  /* 0x0000600301007387 */ /* 0x0001e80000100800 */
[----:B------:R-:W-:Y:S01]  /*a1c0*/  STL [R1+0x64], R10 ;  /* 0x0000640a01007387 */ /* 0x000fe20000100800 */
[----:B------:R-:W-:Y:S02]  /*a1d0*/  IMAD R5, R5, UR7, RZ ;  /* 0x0000000705057c24 */ /* 0x000fe4000f8e02ff */
[----:B0-----:R-:W-:Y:S01]  /*a1e0*/  IMAD R3, R8, UR7, RZ ;  /* 0x0000000708037c24 */ /* 0x001fe2000f8e02ff */
[----:B------:R-:W-:Y:S01]  /*a1f0*/  STL [R1+0x68], R9 ;  /* 0x0000680901007387 */ /* 0x000fe20000100800 */
[----:B------:R-:W-:-:S03]  /*a200*/  IMAD R4, R4, UR7, RZ ;  /* 0x0000000704047c24 */ /* 0x000fc6000f8e02ff */
[----:B------:R0:W-:Y:S04]  /*a210*/  STL [R1+0x70], R3 ;  /* 0x0000700301007387 */ /* 0x0001e80000100800 */
[----:B------:R1:W-:Y:S01]  /*a220*/  STL [R1+0x78], R5 ;  /* 0x0000780501007387 */ /* 0x0003e20000100800 */
[----:B0-----:R-:W-:-:S03]  /*a230*/  IMAD R3, R6, UR7, RZ ;  /* 0x0000000706037c24 */ /* 0x001fc6000f8e02ff */
[----:B------:R0:W-:Y:S01]  /*a240*/  STL [R1+0x7c], R4 ;  /* 0x00007c0401007387 */ /* 0x0001e20000100800 */
[----:B-1----:R-:W-:-:S03]  /*a250*/  IMAD R5, R34, UR7, RZ ;  /* 0x0000000722057c24 */ /* 0x002fc6000f8e02ff */
[----:B------:R1:W-:Y:S01]  /*a260*/  STL [R1+0x88], R3 ;  /* 0x0000880301007387 */ /* 0x0003e20000100800 */
[----:B0-----:R-:W-:-:S03]  /*a270*/  IMAD R4, R33, UR7, RZ ;  /* 0x0000000721047c24 */ /* 0x001fc6000f8e02ff */
[----:B------:R0:W-:Y:S01]  /*a280*/  STL [R1+0x8c], R5 ;  /* 0x00008c0501007387 */ /* 0x0001e20000100800 */
[----:B-1----:R-:W-:-:S03]  /*a290*/  IMAD R3, R31, UR7, RZ ;  /* 0x000000071f037c24 */ /* 0x002fc6000f8e02ff */
[----:B------:R1:W-:Y:S04]  /*a2a0*/  STL [R1+0x90], R4 ;  /* 0x0000900401007387 */ /* 0x0003e80000100800 */
[----:B------:R2:W-:Y:S01]  /*a2b0*/  STL [R1+0x94], R3 ;  /* 0x0000940301007387 */ /* 0x0005e20000100800 */
[----:B0-----:R-:W-:Y:S02]  /*a2c0*/  IMAD R5, R30, UR7, RZ ;  /* 0x000000071e057c24 */ /* 0x001fe4000f8e02ff */
[----:B-1----:R-:W-:-:S03]  /*a2d0*/  IMAD R4, R29, UR7, RZ ;  /* 0x000000071d047c24 */ /* 0x002fc6000f8e02ff */
[----:B------:R0:W-:Y:S01]  /*a2e0*/  STL [R1+0x98], R5 ;  /* 0x0000980501007387 */ /* 0x0001e20000100800 */
[----:B--2---:R-:W-:-:S03]  /*a2f0*/  IMAD R3, R28, UR7, RZ ;  /* 0x000000071c037c24 */ /* 0x004fc6000f8e02ff */
        /* <DEDUP_REMOVED lines=18> */
[----:B------:R1:W-:Y:S01]  /*a420*/  STL [R1+0xe0], R4 ;  /* 0x0000e00401007387 */ /* 0x0003e20000100800 */
[----:B------:R-:W-:-:S03]  /*a430*/  IMAD R0, R0, UR7, RZ ;  /* 0x0000000700007c24 */ /* 0x000fc6000f8e02ff */
[----:B------:R2:W-:Y:S01]  /*a440*/  STL [R1+0xe4], R3 ;  /* 0x0000e40301007387 */ /* 0x0005e20000100800 */
[----:B0-----:R-:W-:Y:S02]  /*a450*/  IMAD R5, R58, UR7, RZ ;  /* 0x000000073a057c24 */ /* 0x001fe4000f8e02ff */
[----:B-1----:R-:W-:-:S03]  /*a460*/  IMAD R4, R59, UR7, RZ ;  /* 0x000000073b047c24 */ /* 0x002fc6000f8e02ff */
[----:B------:R0:W-:Y:S01]  /*a470*/  STL [R1+0xec], R5 ;  /* 0x0000ec0501007387 */ /* 0x0001e20000100800 */
[----:B--2---:R-:W-:-:S03]  /*a480*/  IMAD R3, R61, UR7, RZ ;  /* 0x000000073d037c24 */ /* 0x004fc6000f8e02ff */
[----:B------:R1:W-:Y:S04]  /*a490*/  STL [R1+0xf4], R4 ;  /* 0x0000f40401007387 */ /* 0x0003e80000100800 */
[----:B------:R-:W2:Y:S04]  /*a4a0*/  LDL.LU R18, [R1+0x128] ;  /* 0x0001280001127983 */ /* 0x000ea80000300800 */
[----:B------:R-:W-:Y:S04]  /*a4b0*/  STL [R1+0xfc], R3 ;  /* 0x0000fc0301007387 */ /* 0x000fe80000100800 */
[----:B------:R-:W3:Y:S04]  /*a4c0*/  LDL.LU R16, [R1+0x124] ;  /* 0x0001240001107983 */ /* 0x000ee80000300800 */
[----:B------:R4:W-:Y:S04]  /*a4d0*/  STL [R1+0x108], R0 ;  /* 0x0001080001007387 */ /* 0x0009e80000100800 */
[----:B------:R-:W3:Y:S04]  /*a4e0*/  LDL.LU R35, [R1+0x120] ;  /* 0x0001200001237983 */ /* 0x000ee80000300800 */
[----:B------:R-:W3:Y:S04]  /*a4f0*/  LDL.LU R13, [R1+0x114] ;  /* 0x00011400010d7983 */ /* 0x000ee80000300800 */
[----:B------:R-:W3:Y:S04]  /*a500*/  LDL.LU R10, [R1+0x104] ;  /* 0x00010400010a7983 */ /* 0x000ee80000300800 */
[----:B------:R-:W3:Y:S04]  /*a510*/  LDL.LU R9, [R1+0x100] ;  /* 0x0001000001097983 */ /* 0x000ee80000300800 */
[----:B------:R-:W3:Y:S04]  /*a520*/  LDL.LU R8, [R1+0xf8] ;  /* 0x0000f80001087983 */ /* 0x000ee80000300800 */
[----:B0-----:R-:W3:Y:S04]  /*a530*/  LDL.LU R5, [R1+0xf0] ;  /* 0x0000f00001057983 */ /* 0x001ee80000300800 */
        /* <DEDUP_REMOVED lines=20> */
[----:B----4-:R-:W4:Y:S04]  /*a680*/  LDL.LU R0, [R1+0xc] ;  /* 0x00000c0001007983 */ /* 0x010f280000300800 */
[----:B------:R-:W4:Y:S04]  /*a690*/  LDL.LU R60, [R1+0x8] ;  /* 0x00000800013c7983 */ /* 0x000f280000300800 */
[----:B------:R-:W4:Y:S01]  /*a6a0*/  LDL.LU R3, [R1+0x4] ;  /* 0x0000040001037983 */ /* 0x000f220000300800 */
[----:B--2---:R-:W-:-:S05]  /*a6b0*/  IMAD R18, R18, UR7, RZ ;  /* 0x0000000712127c24 */ /* 0x004fca000f8e02ff */
[----:B------:R0:W-:Y:S01]  /*a6c0*/  STL [R1+0x10c], R18 ;  /* 0x00010c1201007387 */ /* 0x0001e20000100800 */
[----:B---3--:R-:W-:-:S03]  /*a6d0*/  IMAD R16, R16, UR7, RZ ;  /* 0x0000000710107c24 */ /* 0x008fc6000f8e02ff */
[----:B0-----:R-:W2:Y:S01]  /*a6e0*/  LDL.LU R18, [R1+0xbd0] ;  /* 0x000bd00001127983 */ /* 0x001ea20000300800 */
[----:B------:R-:W-:-:S03]  /*a6f0*/  IMAD R35, R35, UR7, RZ ;  /* 0x0000000723237c24 */ /* 0x000fc6000f8e02ff */
[----:B------:R0:W-:Y:S01]  /*a700*/  STL [R1+0x110], R16 ;  /* 0x0001101001007387 */ /* 0x0001e20000100800 */
[----:B------:R-:W-:Y:S02]  /*a710*/  IMAD R13, R13, UR7, RZ ;  /* 0x000000070d0d7c24 */ /* 0x000fe4000f8e02ff */
[----:B------:R-:W-:Y:S01]  /*a720*/  IMAD R10, R10, UR7, RZ ;  /* 0x000000070a0a7c24 */ /* 0x000fe2000f8e02ff */
[----:B0-----:R-:W3:Y:S01]  /*a730*/  LDL.LU R16, [R1+0xbcc] ;  /* 0x000bcc0001107983 */ /* 0x001ee20000300800 */
[----:B------:R-:W-:-:S03]  /*a740*/  IMAD R9, R9, UR7, RZ ;  /* 0x0000000709097c24 */ /* 0x000fc6000f8e02ff */
[----:B------:R0:W-:Y:S01]  /*a750*/  STL [R1+0x118], R35 ;  /* 0x0001182301007387 */ /* 0x0001e20000100800 */
[----:B------:R-:W-:Y:S02]  /*a760*/  IMAD R8, R8, UR7, RZ ;  /* 0x0000000708087c24 */ /* 0x000fe4000f8e02ff */
[----:B------:R-:W-:Y:S01]  /*a770*/  IMAD R5, R5, UR7, RZ ;  /* 0x0000000705057c24 */ /* 0x000fe2000f8e02ff */
[----:B0-----:R-:W2:Y:S04]  /*a780*/  LDL.LU R35, [R1+0xbc8] ;  /* 0x000bc80001237983 */ /* 0x001ea80000300800 */
[----:B------:R0:W-:Y:S01]  /*a790*/  STL [R1+0x114], R13 ;  /* 0x0001140d01007387 */ /* 0x0001e20000100800 */
[----:B------:R-:W-:Y:S02]  /*a7a0*/  IMAD R4, R4, UR7, RZ ;  /* 0x0000000704047c24 */ /* 0x000fe4000f8e02ff */
[----:B------:R-:W-:Y:S01]  /*a7b0*/  IMAD R6, R6, UR7, RZ ;  /* 0x0000000706067c24 */ /* 0x000fe2000f8e02ff */
[----:B0-----:R-:W2:Y:S04]  /*a7c0*/  LDL.LU R13, [R1+0xbc4] ;  /* 0x000bc400010d7983 */ /* 0x001ea80000300800 */
[----:B------:R0:W-:Y:S01]  /*a7d0*/  STL [R1+0x104], R10 ;  /* 0x0001040a01007387 */ /* 0x0001e20000100800 */
[----:B------:R-:W-:-:S03]  /*a7e0*/  IMAD R34, R34, UR7, RZ ;  /* 0x0000000722227c24 */ /* 0x000fc6000f8e02ff */
        /* <DEDUP_REMOVED lines=53> */
[----:B----4-:R-:W-:-:S03]  /*ab40*/  IMAD R0, R0, UR7, RZ ;  /* 0x0000000700007c24 */ /* 0x010fc6000f8e02ff */
[----:B0-----:R-:W4:Y:S04]  /*ab50*/  LDL.LU R11, [R1+0xb78] ;  /* 0x000b7800010b7983 */ /* 0x001f280000300800 */
[----:B------:R0:W-:Y:S04]  /*ab60*/  STL [R1+0x2c], R48 ;  /* 0x00002c3001007387 */ /* 0x0001e80000100800 */
[----:B0-----:R-:W3:Y:S04]  /*ab70*/  LDL.LU R48, [R1+0xb74] ;  /* 0x000b740001307983 */ /* 0x001ee80000300800 */
        /* <DEDUP_REMOVED lines=9> */
[----:B0-----:R-:W3:Y:S01]  /*ac10*/  LDL.LU R0, [R1+0xb60] ;  /* 0x000b600001007983 */ /* 0x001ee20000300800 */
[----:B------:R-:W-:-:S05]  /*ac20*/  IMAD R60, R60, UR7, RZ ;  /* 0x000000073c3c7c24 */ /* 0x000fca000f8e02ff */
[----:B------:R0:W-:Y:S02]  /*ac30*/  STL [R1+0x8], R60 ;  /* 0x0000083c01007387 */ /* 0x0001e40000100800 */
[----:B0-----:R-:W-:-:S05]  /*ac40*/  IMAD R60, R3, UR7, RZ ;  /* 0x00000007033c7c24 */ /* 0x001fca000f8e02ff */
[----:B------:R-:W-:Y:S01]  /*ac50*/  STL [R1+0xb2c], R60 ;  /* 0x000b2c3c01007387 */ /* 0x000fe20000100800 */
[----:B--2---:R-:W-:Y:S02]  /*ac60*/  IMAD R15, R15, UR7, RZ ;  /* 0x000000070f0f7c24 */ /* 0x004fe4000f8e02ff */
[----:B----4-:R-:W-:Y:S02]  /*ac70*/  IMAD R11, R11, UR7, RZ ;  /* 0x000000070b0b7c24 */ /* 0x010fe4000f8e02ff */
[----:B---3--:R-:W-:Y:S02]  /*ac80*/  IMAD R48, R48, UR7, RZ ;  /* 0x0000000730307c24 */ /* 0x008fe4000f8e02ff */
[----:B------:R-:W-:Y:S02]  /*ac90*/  IMAD R50, R50, UR7, RZ ;  /* 0x0000000732327c24 */ /* 0x000fe4000f8e02ff */
[----:B------:R-:W-:Y:S02]  /*aca0*/  IMAD R3, R0, UR7, RZ ;  /* 0x0000000700037c24 */ /* 0x000fe4000f8e02ff */
[----:B------:R-:W2:Y:S01]  /*acb0*/  LDL.LU R0, [R1+0xb5c] ;  /* 0x000b5c0001007983 */ /* 0x000ea20000300800 */
[----:B------:R-:W-:-:S02]  /*acc0*/  IMAD R61, R61, UR7, RZ ;  /* 0x000000073d3d7c24 */ /* 0x000fc4000f8e02ff */
[----:B------:R-:W-:Y:S02]  /*acd0*/  IMAD R59, R59, UR7, RZ ;  /* 0x000000073b3b7c24 */ /* 0x000fe4000f8e02ff */
[----:B------:R-:W-:Y:S01]  /*ace0*/  IMAD R58, R58, UR7, RZ ;  /* 0x000000073a3a7c24 */ /* 0x000fe2000f8e02ff */
[----:B------:R-:W-:Y:S04]  /*acf0*/  STL [R1+0xb30], R3 ;  /* 0x000b300301007387 */ /* 0x000fe80000100800 */
[----:B------:R-:W-:Y:S04]  /*ad00*/  STL [R1+0xb34], R61 ;  /* 0x000b343d01007387 */ /* 0x000fe80000100800 */
[----:B------:R-:W-:Y:S04]  /*ad10*/  STL [R1+0xb38], R59 ;  /* 0x000b383b01007387 */ /* 0x000fe80000100800 */
[----:B------:R-:W-:Y:S04]  /*ad20*/  STL [R1+0xb3c], R58 ;  /* 0x000b3c3a01007387 */ /* 0x000fe80000100800 */
[----:B------:R-:W-:Y:S04]  /*ad30*/  STL [R1+0xb40], R50 ;  /* 0x000b403201007387 */ /* 0x000fe80000100800 */
[----:B------:R0:W-:Y:S04]  /*ad40*/  STL [R1+0xb44], R48 ;  /* 0x000b443001007387 */ /* 0x0001e80000100800 */
[----:B0-----:R-:W3:Y:S04]  /*ad50*/  LDL.LU R48, [R1+0x28] ;  /* 0x0000280001307983 */ /* 0x001ee80000300800 */
[----:B------:R0:W-:Y:S04]  /*ad60*/  STL [R1+0xb48], R11 ;  /* 0x000b480b01007387 */ /* 0x0001e80000100800 */
[----:B0-----:R-:W4:Y:S04]  /*ad70*/  LDL.LU R11, [R1+0x24] ;  /* 0x00002400010b7983 */ /* 0x001f280000300800 */
[----:B------:R0:W-:Y:S04]  /*ad80*/  STL [R1+0xb4c], R15 ;  /* 0x000b4c0f01007387 */ /* 0x0001e80000100800 */
[----:B0-----:R-:W3:Y:S01]  /*ad90*/  LDL.LU R15, [R1+0x20] ;  /* 0x00002000010f7983 */ /* 0x001ee20000300800 */
[----:B------:R-:W-:-:S02]  /*ada0*/  IMAD R19, R19, UR7, RZ ;  /* 0x0000000713137c24 */ /* 0x000fc4000f8e02ff */
[----:B------:R-:W-:Y:S02]  /*adb0*/  IMAD R23, R23, UR7, RZ ;  /* 0x0000000717177c24 */ /* 0x000fe4000f8e02ff */
[----:B------:R-:W-:Y:S01]  /*adc0*/  IMAD R24, R24, UR7, RZ ;  /* 0x0000000718187c24 */ /* 0x000fe2000f8e02ff */
[----:B------:R0:W-:Y:S04]  /*add0*/  STL [R1+0xb50], R19 ;  /* 0x000b501301007387 */ /* 0x0001e80000100800 */
[----:B------:R-:W-:Y:S04]  /*ade0*/  STL [R1+0xb54], R23 ;  /* 0x000b541701007387 */ /* 0x000fe80000100800 */
[----:B------:R-:W-:Y:S04]  /*adf0*/  STL [R1+0xb58], R24 ;  /* 0x000b581801007387 */ /* 0x000fe80000100800 */
[----:B------:R-:W3:Y:S01]  /*ae00*/  LDL.LU R50, [R1+0x30] ;  /* 0x0000300001327983 */ /* 0x000ee20000300800 */
[----:B------:R-:W-:-:S02]  /*ae10*/  IMAD R46, R46, UR7, RZ ;  /* 0x000000072e2e7c24 */ /* 0x000fc4000f8e02ff */
[----:B------:R-:W-:Y:S02]  /*ae20*/  IMAD R43, R43, UR7, RZ ;  /* 0x000000072b2b7c24 */ /* 0x000fe4000f8e02ff */
[----:B------:R-:W-:Y:S02]  /*ae30*/  IMAD R49, R49, UR7, RZ ;  /* 0x0000000731317c24 */ /* 0x000fe4000f8e02ff */
[----:B------:R-:W-:Y:S01]  /*ae40*/  IMAD R51, R51, UR7, RZ ;  /* 0x0000000733337c24 */ /* 0x000fe2000f8e02ff */
[-C--:B--2---:R-:W-:Y:S02]  /*ae50*/  LEA R3, P5, R46, R0.reuse, 0x1 ;  /* 0x000000002e037211 */ /* 0x084fe400078a08ff */
[----:B0-----:R-:W-:-:S03]  /*ae60*/  LEA R19, P4, R43, R0, 0x1 ;  /* 0x000000002b137211 */ /* 0x001fc600078808ff */
[----:B------:R0:W-:Y:S04]  /*ae70*/  STL [R1+0xb00], R3 ;  /* 0x000b000301007387 */ /* 0x0001e80000100800 */
[----:B------:R-:W2:Y:S01]  /*ae80*/  LDL.LU R58, [R1+0x34] ;  /* 0x00003400013a7983 */ /* 0x000ea20000300800 */
[----:B0-----:R-:W-:-:S03]  /*ae90*/  LEA R3, P0, R21, R0, 0x1 ;  /* 0x0000000015037211 */ /* 0x001fc600078008ff */
[----:B------:R0:W-:Y:S04]  /*aea0*/  STL [R1+0x724], R19 ;  /* 0x0007241301007387 */ /* 0x0001e80000100800 */
[----:B------:R1:W-:Y:S04]  /*aeb0*/  STL [R1+0x72c], R3 ;  /* 0x00072c0301007387 */ /* 0x0003e80000100800 */
[----:B------:R-:W2:Y:S01]  /*aec0*/  LDL.LU R59, [R1+0x38] ;  /* 0x00003800013b7983 */ /* 0x000ea20000300800 */
[-C--:B0-----:R-:W-:Y:S02]  /*aed0*/  LEA R19, P1, R17, R0.reuse, 0x1 ;  /* 0x0000000011137211 */ /* 0x081fe400078208ff */
[----:B-1----:R-:W-:-:S03]  /*aee0*/  LEA R3, P2, R14, R0, 0x1 ;  /* 0x000000000e037211 */ /* 0x002fc600078408ff */
[----:B------:R0:W-:Y:S04]  /*aef0*/  STL [R1+0x734], R19 ;  /* 0x0007341301007387 */ /* 0x0001e80000100800 */
[----:B------:R1:W-:Y:S04]  /*af00*/  STL [R1+0x73c], R3 ;  /* 0x00073c0301007387 */ /* 0x0003e80000100800 */
[----:B------:R-:W2:Y:S01]  /*af10*/  LDL.LU R61, [R1+0x3c] ;  /* 0x00003c00013d7983 */ /* 0x000ea20000300800 */
[----:B0-----:R-:W-:Y:S02]  /*af20*/  LEA R19, P3, R12, R0, 0x1 ;  /* 0x000000000c137211 */ /* 0x001fe400078608ff */
[----:B-1----:R-:W-:-:S02]  /*af30*/  LEA.HI.X.SX32 R3, R46, R2, 0x1, P5 ;  /* 0x000000022e037211 */ /* 0x002fc400028f0eff */
[----:B------:R-:W-:Y:S01]  /*af40*/  LEA R23, P5, R7, R0, 0x1 ;  /* 0x0000000007177211 */ /* 0x000fe200078a08ff */
[----:B------:R0:W-:Y:S04]  /*af50*/  STL [R1+0x744], R19 ;  /* 0x0007441301007387 */ /* 0x0001e80000100800 */
[----:B------:R1:W-:Y:S01]  /*af60*/  STL [R1+0xafc], R3 ;  /* 0x000afc0301007387 */ /* 0x0003e20000100800 */
[----:B0-----:R-:W-:-:S03]  /*af70*/  LEA.HI.X.SX32 R19, R43, R2, 0x1, P4 ;  /* 0x000000022b137211 */ /* 0x001fc600020f0eff */
[----:B-1----:R-:W2:Y:S04]  /*af80*/  LDL.LU R3, [R1+0x40] ;  /* 0x0000400001037983 */ /* 0x002ea80000300800 */
[----:B------:R0:W-:Y:S04]  /*af90*/  STL [R1+0x74c], R23 ;  /* 0x00074c1701007387 */ /* 0x0001e80000100800 */
[----:B------:R1:W-:Y:S04]  /*afa0*/  STL [R1+0x720], R19 ;  /* 0x0007201301007387 */ /* 0x0003e80000100800 */
[----:B------:R-:W2:Y:S01]  /*afb0*/  LDL.LU R60, [R1+0x44] ;  /* 0x00004400013c7983 */ /* 0x000ea20000300800 */
[----:B0-----:R-:W-:-:S02]  /*afc0*/  LEA R23, P4, R49, R0, 0x1 ;  /* 0x0000000031177211 */ /* 0x001fc400078808ff */
[----:B-1----:R-:W-:-:S03]  /*afd0*/  LEA.HI.X.SX32 R19, R21, R2, 0x1, P0 ;  /* 0x0000000215137211 */ /* 0x002fc600000f0eff */
[----:B------:R0:W-:Y:S01]  /*afe0*/  STL [R1+0x754], R23 ;  /* 0x0007541701007387 */ /* 0x0001e20000100800 */
[----:B------:R-:W-:-:S03]  /*aff0*/  LEA.HI.X.SX32 R21, R17, R2, 0x1, P1 ;  /* 0x0000000211157211 */ /* 0x000fc600008f0eff */
[----:B------:R1:W-:Y:S01]  /*b000*/  STL [R1+0x728], R19 ;  /* 0x0007281301007387 */ /* 0x0003e20000100800 */
[----:B0-----:R-:W-:Y:S02]  /*b010*/  LEA R23, P0, R51, R0, 0x1 ;  /* 0x0000000033177211 */ /* 0x001fe400078008ff */
[----:B------:R-:W-:-:S03]  /*b020*/  LEA.HI.X.SX32 R17, R14, R2, 0x1, P2 ;  /* 0x000000020e117211 */ /* 0x000fc600010f0eff */
[----:B------:R-:W-:Y:S04]  /*b030*/  STL [R1+0x75c], R23 ;  /* 0x00075c1701007387 */ /* 0x000fe80000100800 */
[----:B------:R0:W-:Y:S04]  /*b040*/  STL [R1+0x730], R21 ;  /* 0x0007301501007387 */ /* 0x0001e80000100800 */
[----:B------:R-:W2:Y:S01]  /*b050*/  LDL.LU R14, [R1+0x48] ;  /* 0x00004800010e7983 */ /* 0x000ea20000300800 */
[----:B-1----:R-:W-:-:S05]  /*b060*/  LEA R19, P1, R54, R0, 0x1 ;  /* 0x0000000036137211 */ /* 0x002fca00078208ff */
[----:B------:R-:W-:Y:S04]  /*b070*/  STL [R1+0x764], R19 ;  /* 0x0007641301007387 */ /* 0x000fe80000100800 */
[----:B0-----:R-:W2:Y:S01]  /*b080*/  LDL.LU R21, [R1+0x50] ;  /* 0x0000500001157983 */ /* 0x001ea20000300800 */
[----:B------:R-:W-:-:S03]  /*b090*/  LEA.HI.X.SX32 R12, R12, R2, 0x1, P3 ;  /* 0x000000020c0c7211 */ /* 0x000fc600018f0eff */
[----:B------:R3:W-:Y:S04]  /*b0a0*/  STL [R1+0x738], R17 ;  /* 0x0007381101007387 */ /* 0x0007e80000100800 */
[----:B------:R-:W2:Y:S01]  /*b0b0*/  LDL.LU R43, [R1+0x58] ;  /* 0x00005800012b7983 */ /* 0x000ea20000300800 */
[----:B---3--:R-:W-:-:S05]  /*b0c0*/  LEA R17, P2, R15, R0, 0x1 ;  /* 0x000000000f117211 */ /* 0x008fca00078408ff */
[----:B------:R0:W-:Y:S04]  /*b0d0*/  STL [R1+0x76c], R17 ;  /* 0x00076c1101007387 */ /* 0x0001e80000100800 */
[----:B------:R1:W-:Y:S04]  /*b0e0*/  STL [R1+0x740], R12 ;  /* 0x0007400c01007387 */ /* 0x0003e80000100800 */
[----:B0-----:R-:W3:Y:S01]  /*b0f0*/  LDL.LU R17, [R1+0x5c] ;  /* 0x00005c0001117983 */ /* 0x001ee20000300800 */
[----:B----4-:R-:W-:Y:S02]  /*b100*/  LEA R19, P3, R11, R0, 0x1 ;  /* 0x000000000b137211 */ /* 0x010fe400078608ff */
[----:B-1----:R-:W-:-:S03]  /*b110*/  LEA.HI.X.SX32 R12, R7, R2, 0x1, P5 ;  /* 0x00000002070c7211 */ /* 0x002fc600028f0eff */
[----:B------:R-:W-:Y:S04]  /*b120*/  STL [R1+0x774], R19 ;  /* 0x0007741301007387 */ /* 0x000fe80000100800 */
[----:B------:R0:W-:Y:S04]  /*b130*/  STL [R1+0x748], R12 ;  /* 0x0007480c01007387 */ /* 0x0001e80000100800 */
[----:B------:R-:W4:Y:S01]  /*b140*/  LDL.LU R46, [R1+0x60] ;  /* 0x00006000012e7983 */ /* 0x000f220000300800 */
[----:B------:R-:W-:Y:S02]  /*b150*/  LEA R7, P5, R48, R0, 0x1 ;  /* 0x0000000030077211 */ /* 0x000fe400078a08ff */
[----:B0-----:R-:W-:-:S03]  /*b160*/  LEA.HI.X.SX32 R12, R49, R2, 0x1, P4 ;  /* 0x00000002310c7211 */ /* 0x001fc600020f0eff */
[----:B------:R0:W-:Y:S04]  /*b170*/  STL [R1+0x77c], R7 ;  /* 0x00077c0701007387 */ /* 0x0001e80000100800 */
[----:B------:R1:W-:Y:S04]  /*b180*/  STL [R1+0x750], R12 ;  /* 0x0007500c01007387 */ /* 0x0003e80000100800 */
[----:B------:R-:W4:Y:S01]  /*b190*/  LDL.LU R24, [R1+0x64] ;  /* 0x0000640001187983 */ /* 0x000f220000300800 */
[----:B0-----:R-:W-:Y:S02]  /*b1a0*/  LEA R7, P4, R50, R0, 0x1 ;  /* 0x0000000032077211 */ /* 0x001fe400078808ff */
[----:B-1----:R-:W-:-:S03]  /*b1b0*/  LEA.HI.X.SX32 R12, R51, R2, 0x1, P0 ;  /* 0x00000002330c7211 */ /* 0x002fc600000f0eff */
[----:B------:R-:W-:Y:S04]  /*b1c0*/  STL [R1+0x784], R7 ;  /* 0x0007840701007387 */ /* 0x000fe80000100800 */
[----:B------:R0:W-:Y:S04]  /*b1d0*/  STL [R1+0x758], R12 ;  /* 0x0007580c01007387 */ /* 0x0001e80000100800 */
[----:B------:R-:W4:Y:S01]  /*b1e0*/  LDL.LU R23, [R1+0x68] ;  /* 0x0000680001177983 */ /* 0x000f220000300800 */
[-C--:B0-----:R-:W-:Y:S02]  /*b1f0*/  LEA.HI.X.SX32 R12, R54, R2.reuse, 0x1, P1 ;  /* 0x00000002360c7211 */ /* 0x081fe400008f0eff */
[----:B------:R-:W-:-:S02]  /*b200*/  LEA.HI.X.SX32 R11, R11, R2, 0x1, P3 ;  /* 0x000000020b0b7211 */ /* 0x000fc400018f0eff */
[----:B--2---:R-:W-:-:S05]  /*b210*/  LEA R7, P0, R58, R0, 0x1 ;  /* 0x000000003a077211 */ /* 0x004fca00078008ff */
[----:B------:R0:W-:Y:S04]  /*b220*/  STL [R1+0x78c], R7 ;  /* 0x00078c0701007387 */ /* 0x0001e80000100800 */
[----:B------:R1:W-:Y:S04]  /*b230*/  STL [R1+0x760], R12 ;  /* 0x0007600c01007387 */ /* 0x0003e80000100800 */
[----:B------:R-:W2:Y:S01]  /*b240*/  LDL.LU R19, [R1+0x70] ;  /* 0x0000700001137983 */ /* 0x000ea20000300800 */
[----:B0-----:R-:W-:Y:S02]  /*b250*/  LEA R7, P1, R59, R0, 0x1 ;  /* 0x000000003b077211 */ /* 0x001fe400078208ff */
[----:B-1----:R-:W-:-:S03]  /*b260*/  LEA.HI.X.SX32 R12, R15, R2, 0x1, P2 ;  /* 0x000000020f0c7211 */ /* 0x002fc600010f0eff */
[----:B------:R0:W-:Y:S04]  /*b270*/  STL [R1+0x794], R7 ;  /* 0x0007940701007387 */ /* 0x0001e80000100800 */
[----:B------:R1:W-:Y:S04]  /*b280*/  STL [R1+0x768], R12 ;  /* 0x0007680c01007387 */ /* 0x0003e80000100800 */
[----:B------:R-:W2:Y:S01]  /*b290*/  LDL.LU R15, [R1+0x78] ;  /* 0x00007800010f7983 */ /* 0x000ea20000300800 */
[----:B0-----:R-:W-:-:S05]  /*b2a0*/  LEA R7, P2, R61, R0, 0x1 ;  /* 0x000000003d077211 */ /* 0x001fca00078408ff */
[----:B------:R-:W-:Y:S01]  /*b2b0*/  STL [R1+0x79c], R7 ;  /* 0x00079c0701007387 */ /* 0x000fe20000100800 */
[----:B-1----:R-:W-:-:S03]  /*b2c0*/  LEA.HI.X.SX32 R12, R48, R2, 0x1, P5 ;  /* 0x00000002300c7211 */ /* 0x002fc600028f0eff */
[----:B------:R0:W-:Y:S04]  /*b2d0*/  STL [R1+0x770], R11 ;  /* 0x0007700b01007387 */ /* 0x0001e80000100800 */
[----:B0-----:R-:W2:Y:S01]  /*b2e0*/  LDL.LU R11, [R1+0x7c] ;  /* 0x00007c00010b7983 */ /* 0x001ea20000300800 */
[----:B------:R-:W-:-:S05]  /*b2f0*/  LEA R7, P3, R3, R0, 0x1 ;  /* 0x0000000003077211 */ /* 0x000fca00078608ff */
[----:B------:R0:W-:Y:S04]  /*b300*/  STL [R1+0x7a4], R7 ;  /* 0x0007a40701007387 */ /* 0x0001e80000100800 */
[----:B------:R1:W-:Y:S04]  /*b310*/  STL [R1+0x778], R12 ;  /* 0x0007780c01007387 */ /* 0x0003e80000100800 */
[----:B------:R-:W2:Y:S01]  /*b320*/  LDL.LU R48, [R1+0x88] ;  /* 0x0000880001307983 */ /* 0x000ea20000300800 */
[----:B0-----:R-:W-:Y:S02]  /*b330*/  LEA R7, P5, R60, R0, 0x1 ;  /* 0x000000003c077211 */ /* 0x001fe400078a08ff */
[----:B-1----:R-:W-:-:S03]  /*b340*/  LEA.HI.X.SX32 R12, R50, R2, 0x1, P4 ;  /* 0x00000002320c7211 */ /* 0x002fc600020f0eff */
[----:B------:R-:W-:Y:S04]  /*b350*/  STL [R1+0x7ac], R7 ;  /* 0x0007ac0701007387 */ /* 0x000fe80000100800 */
[----:B------:R0:W-:Y:S04]  /*b360*/  STL [R1+0x780], R12 ;  /* 0x0007800c01007387 */ /* 0x0001e80000100800 */
[----:B------:R-:W2:Y:S01]  /*b370*/  LDL.LU R50, [R1+0x8c] ;  /* 0x00008c0001327983 */ /* 0x000ea20000300800 */
[----:B0-----:R-:W-:Y:S02]  /*b380*/  LEA.HI.X.SX32 R12, R58, R2, 0x1, P0 ;  /* 0x000000023a0c7211 */ /* 0x001fe400000f0eff */
[----:B------:R-:W-:-:S05]  /*b390*/  LEA R7, P4, R14, R0, 0x1 ;  /* 0x000000000e077211 */ /* 0x000fca00078808ff */
[----:B------:R0:W-:Y:S04]  /*b3a0*/  STL [R1+0x7b4], R7 ;  /* 0x0007b40701007387 */ /* 0x0001e80000100800 */
[----:B------:R1:W-:Y:S04]  /*b3b0*/  STL [R1+0x788], R12 ;  /* 0x0007880c01007387 */ /* 0x0003e80000100800 */
[----:B------:R-:W2:Y:S01]  /*b3c0*/  LDL.LU R58, [R1+0x90] ;  /* 0x00009000013a7983 */ /* 0x000ea20000300800 */
[----:B0-----:R-:W-:Y:S02]  /*b3d0*/  LEA R7, P0, R21, R0, 0x1 ;  /* 0x0000000015077211 */ /* 0x001fe400078008ff */
[----:B-1----:R-:W-:-:S03]  /*b3e0*/  LEA.HI.X.SX32 R12, R59, R2, 0x1, P1 ;  /* 0x000000023b0c7211 */ /* 0x002fc600008f0eff */
[----:B------:R0:W-:Y:S04]  /*b3f0*/  STL [R1+0x7bc], R7 ;  /* 0x0007bc0701007387 */ /* 0x0001e80000100800 */
[----:B------:R-:W2:Y:S01]  /*b400*/  LDL.LU R59, [R1+0x94] ;  /* 0x00009400013b7983 */ /* 0x000ea20000300800 */
[----:B0-----:R-:W-:-:S03]  /*b410*/  LEA R7, P1, R43, R0, 0x1 ;  /* 0x000000002b077211 */ /* 0x001fc600078208ff */
[----:B------:R0:W-:Y:S04]  /*b420*/  STL [R1+0x790], R12 ;  /* 0x0007900c01007387 */ /* 0x0001e80000100800 */
[----:B------:R3:W-:Y:S01]  /*b430*/  STL [R1+0x7c4], R7 ;  /* 0x0007c40701007387 */ /* 0x0007e20000100800 */
[----:B0-----:R-:W-:-:S03]  /*b440*/  LEA.HI.X.SX32 R12, R61, R2, 0x1, P2 ;  /* 0x000000023d0c7211 */ /* 0x001fc600010f0eff */
[----:B------:R-:W2:Y:S01]  /*b450*/  LDL.LU R61, [R1+0x98] ;  /* 0x00009800013d7983 */ /* 0x000ea20000300800 */
[----:B---3--:R-:W-:-:S03]  /*b460*/  LEA R7, P2, R17, R0, 0x1 ;  /* 0x0000000011077211 */ /* 0x008fc600078408ff */
[----:B------:R0:W-:Y:S04]  /*b470*/  STL [R1+0x798], R12 ;  /* 0x0007980c01007387 */ /* 0x0001e80000100800 */
[----:B------:R4:W-:Y:S01]  /*b480*/  STL [R1+0x7cc], R7 ;  /* 0x0007cc0701007387 */ /* 0x0009e20000100800 */
[----:B0-----:R-:W-:-:S03]  /*b490*/  LEA.HI.X.SX32 R12, R3, R2, 0x1, P3 ;  /* 0x00000002030c7211 */ /* 0x001fc600018f0eff */
[----:B------:R-:W3:Y:S01]  /*b4a0*/  LDL.LU R3, [R1+0xa0] ;  /* 0x0000a00001037983 */ /* 0x000ee20000300800 */
[----:B----4-:R-:W-:-:S03]  /*b4b0*/  LEA R7, P3, R46, R0, 0x1 ;  /* 0x000000002e077211 */ /* 0x010fc600078608ff */
[----:B------:R0:W-:Y:S04]  /*b4c0*/  STL [R1+0x7a0], R12 ;  /* 0x0007a00c01007387 */ /* 0x0001e80000100800 */
[----:B------:R1:W-:Y:S01]  /*b4d0*/  STL [R1+0x7d4], R7 ;  /* 0x0007d40701007387 */ /* 0x0003e20000100800 */
[----:B0-----:R-:W-:-:S03]  /*b4e0*/  LEA.HI.X.SX32 R12, R60, R2, 0x1, P5 ;  /* 0x000000023c0c7211 */ /* 0x001fc600028f0eff */
[----:B------:R-:W4:Y:S01]  /*b4f0*/  LDL.LU R60, [R1+0xa8] ;  /* 0x0000a800013c7983 */ /* 0x000f220000300800 */
[----:B------:R-:W-:Y:S02]  /*b500*/  LEA.HI.X.SX32 R14, R14, R2, 0x1, P4 ;  /* 0x000000020e0e7211 */ /* 0x000fe400020f0eff */
[----:B-1----:R-:W-:Y:S01]  /*b510*/  LEA R7, P5, R24, R0, 0x1 ;  /* 0x0000000018077211 */ /* 0x002fe200078a08ff */
[----:B------:R-:W-:Y:S04]  /*b520*/  STL [R1+0x7a8], R12 ;  /* 0x0007a80c01007387 */ /* 0x000fe80000100800 */
[----:B------:R0:W-:Y:S04]  /*b530*/  STL [R1+0x7dc], R7 ;  /* 0x0007dc0701007387 */ /* 0x0001e80000100800 */
[----:B------:R-:W-:Y:S01]  /*b540*/  STL [R1+0x7b0], R14 ;  /* 0x0007b00e01007387 */ /* 0x000fe20000100800 */
[----:B0-----:R-:W-:-:S03]  /*b550*/  LEA.HI.X.SX32 R7, R21, R2, 0x1, P0 ;  /* 0x0000000215077211 */ /* 0x001fc600000f0eff */
[----:B------:R-:W4:Y:S01]  /*b560*/  LDL.LU R21, [R1+0xac] ;  /* 0x0000ac0001157983 */ /* 0x000f220000300800 */
[----:B------:R-:W-:-:S05]  /*b570*/  LEA R12, P4, R23, R0, 0x1 ;  /* 0x00000000170c7211 */ /* 0x000fca00078808ff */
[----:B------:R-:W-:Y:S04]  /*b580*/  STL [R1+0x7e4], R12 ;  /* 0x0007e40c01007387 */ /* 0x000fe80000100800 */
[----:B------:R0:W-:Y:S02]  /*b590*/  STL [R1+0x7b8], R7 ;  /* 0x0007b80701007387 */ /* 0x0001e40000100800 */
[----:B0-----:R-:W-:Y:S02]  /*b5a0*/  LEA.HI.X.SX32 R7, R43, R2, 0x1, P1 ;  /* 0x000000022b077211 */ /* 0x001fe400008f0eff */
[----:B------:R-:W4:Y:S01]  /*b5b0*/  LDL.LU R43, [R1+0xb4] ;  /* 0x0000b400012b7983 */ /* 0x000f220000300800 */
[----:B--2---:R-:W-:-:S05]  /*b5c0*/  LEA R12, P0, R19, R0, 0x1 ;  /* 0x00000000130c7211 */ /* 0x004fca00078008ff */
[----:B------:R0:W-:Y:S04]  /*b5d0*/  STL [R1+0x7ec], R12 ;  /* 0x0007ec0c01007387 */ /* 0x0001e80000100800 */
[----:B------:R1:W-:Y:S01]  /*b5e0*/  STL [R1+0x7c0], R7 ;  /* 0x0007c00701007387 */ /* 0x0003e20000100800 */
[----:B------:R-:W-:-:S03]  /*b5f0*/  LEA R14, P1, R15, R0, 0x1 ;  /* 0x000000000f0e7211 */ /* 0x000fc600078208ff */
[----:B0-----:R-:W2:Y:S01]  /*b600*/  LDL.LU R12, [R1+0xc0] ;  /* 0x0000c000010c7983 */ /* 0x001ea20000300800 */
[----:B-1----:R-:W-:-:S03]  /*b610*/  LEA.HI.X.SX32 R7, R17, R2, 0x1, P2 ;  /* 0x0000000211077211 */ /* 0x002fc600010f0eff */
[----:B------:R0:W-:Y:S04]  /*b620*/  STL [R1+0x7f4], R14 ;  /* 0x0007f40e01007387 */ /* 0x0001e80000100800 */
[----:B------:R1:W-:Y:S01]  /*b630*/  STL [R1+0x7c8], R7 ;  /* 0x0007c80701007387 */ /* 0x0003e20000100800 */
[----:B0-----:R-:W-:Y:S02]  /*b640*/  LEA R14, P2, R11, R0, 0x1 ;  /* 0x000000000b0e7211 */ /* 0x001fe400078408ff */
[----:B-1----:R-:W-:Y:S02]  /*b650*/  LEA.HI.X.SX32 R7, R46, R2, 0x1, P3 ;  /* 0x000000022e077211 */ /* 0x002fe400018f0eff */
[----:B------:R-:W2:Y:S04]  /*b660*/  LDL.LU R46, [R1+0xc4] ;  /* 0x0000c400012e7983 */ /* 0x000ea80000300800 */
[----:B------:R0:W-:Y:S04]  /*b670*/  STL [R1+0x7fc], R14 ;  /* 0x0007fc0e01007387 */ /* 0x0001e80000100800 */
[----:B------:R1:W-:Y:S01]  /*b680*/  STL [R1+0x7d0], R7 ;  /* 0x0007d00701007387 */ /* 0x0003e20000100800 */
[----:B0-----:R-:W-:-:S02]  /*b690*/  LEA R14, P3, R48, R0, 0x1 ;  /* 0x00000000300e7211 */ /* 0x001fc400078608ff */
[-C--:B-1----:R-:W-:Y:S02]  /*b6a0*/  LEA.HI.X.SX32 R7, R24, R2.reuse, 0x1, P5 ;  /* 0x0000000218077211 */ /* 0x082fe400028f0eff */
[----:B------:R-:W2:Y:S04]  /*b6b0*/  LDL.LU R24, [R1+0xd0] ;  /* 0x0000d00001187983 */ /* 0x000ea80000300800 */
[----:B------:R0:W-:Y:S01]  /*b6c0*/  STL [R1+0x804], R14 ;  /* 0x0008040e01007387 */ /* 0x0001e20000100800 */
[----:B------:R-:W-:-:S03]  /*b6d0*/  LEA.HI.X.SX32 R17, R23, R2, 0x1, P4 ;  /* 0x0000000217117211 */ /* 0x000fc600020f0eff */
[----:B------:R-:W-:Y:S01]  /*b6e0*/  STL [R1+0x7d8], R7 ;  /* 0x0007d80701007387 */ /* 0x000fe20000100800 */
[----:B0-----:R-:W-:-:S05]  /*b6f0*/  LEA R14, P5, R50, R0, 0x1 ;  /* 0x00000000320e7211 */ /* 0x001fca00078a08ff */
[----:B------:R0:W-:Y:S04]  /*b700*/  STL [R1+0x80c], R14 ;  /* 0x00080c0e01007387 */ /* 0x0001e80000100800 */
[----:B0-----:R-:W2:Y:S01]  /*b710*/  LDL.LU R14, [R1+0xd8] ;  /* 0x0000d800010e7983 */ /* 0x001ea20000300800 */
[----:B------:R-:W-:-:S03]  /*b720*/  LEA R7, P4, R58, R0, 0x1 ;  /* 0x000000003a077211 */ /* 0x000fc600078808ff */
[----:B------:R0:W-:Y:S04]  /*b730*/  STL [R1+0x7e0], R17 ;  /* 0x0007e01101007387 */ /* 0x0001e80000100800 */
[----:B------:R1:W-:Y:S04]  /*b740*/  STL [R1+0x814], R7 ;  /* 0x0008140701007387 */ /* 0x0003e80000100800 */
[----:B------:R-:W2:Y:S01]  /*b750*/  LDL.LU R23, [R1+0xdc] ;  /* 0x0000dc0001177983 */ /* 0x000ea20000300800 */
[----:B0-----:R-:W-:Y:S02]  /*b760*/  LEA.HI.X.SX32 R17, R19, R2, 0x1, P0 ;  /* 0x0000000213117211 */ /* 0x001fe400000f0eff */
[----:B-1----:R-:W-:-:S03]  /*b770*/  LEA R7, P0, R59, R0, 0x1 ;  /* 0x000000003b077211 */ /* 0x002fc600078008ff */
[----:B------:R-:W-:Y:S04]  /*b780*/  STL [R1+0x7e8], R17 ;  /* 0x0007e81101007387 */ /* 0x000fe80000100800 */
[----:B------:R0:W-:Y:S04]  /*b790*/  STL [R1+0x81c], R7 ;  /* 0x00081c0701007387 */ /* 0x0001e80000100800 */
[----:B------:R-:W2:Y:S01]  /*b7a0*/  LDL.LU R19, [R1+0xe0] ;  /* 0x0000e00001137983 */ /* 0x000ea20000300800 */
[----:B------:R-:W-:Y:S02]  /*b7b0*/  LEA.HI.X.SX32 R15, R15, R2, 0x1, P1 ;  /* 0x000000020f0f7211 */ /* 0x000fe400008f0eff */
[----:B0-----:R-:W-:-:S03]  /*b7c0*/  LEA R7, P1, R61, R0, 0x1 ;  /* 0x000000003d077211 */ /* 0x001fc600078208ff */
[----:B------:R0:W-:Y:S01]  /*b7d0*/  STL [R1+0x7f0], R15 ;  /* 0x0007f00f01007387 */ /* 0x0001e20000100800 */
[----:B------:R-:W-:-:S03]  /*b7e0*/  LEA.HI.X.SX32 R11, R11, R2, 0x1, P2 ;  /* 0x000000020b0b7211 */ /* 0x000fc600010f0eff */
[----:B------:R3:W-:Y:S04]  /*b7f0*/  STL [R1+0x824], R7 ;  /* 0x0008240701007387 */ /* 0x0007e80000100800 */
[----:B0-----:R-:W2:Y:S01]  /*b800*/  LDL.LU R15, [R1+0xe4] ;  /* 0x0000e400010f7983 */ /* 0x001ea20000300800 */
[----:B---3--:R-:W-:-:S03]  /*b810*/  LEA R7, P2, R3, R0, 0x1 ;  /* 0x0000000003077211 */ /* 0x008fc600078408ff */
[----:B------:R0:W-:Y:S04]  /*b820*/  STL [R1+0x7f8], R11 ;  /* 0x0007f80b01007387 */ /* 0x0001e80000100800 */
[----:B------:R4:W-:Y:S04]  /*b830*/  STL [R1+0x82c], R7 ;  /* 0x00082c0701007387 */ /* 0x0009e80000100800 */
[----:B0-----:R-:W3:Y:S01]  /*b840*/  LDL.LU R11, [R1+0xec] ;  /* 0x0000ec00010b7983 */ /* 0x001ee20000300800 */
[----:B------:R-:W-:Y:S02]  /*b850*/  LEA.HI.X.SX32 R17, R48, R2, 0x1, P3 ;  /* 0x0000000230117211 */ /* 0x000fe400018f0eff */
[----:B----4-:R-:W-:-:S03]  /*b860*/  LEA R7, P3, R60, R0, 0x1 ;  /* 0x000000003c077211 */ /* 0x010fc600078608ff */
[----:B------:R0:W-:Y:S04]  /*b870*/  STL [R1+0x800], R17 ;  /* 0x0008001101007387 */ /* 0x0001e80000100800 */
[----:B------:R1:W-:Y:S04]  /*b880*/  STL [R1+0x834], R7 ;  /* 0x0008340701007387 */ /* 0x0003e80000100800 */
[----:B------:R-:W4:Y:S01]  /*b890*/  LDL.LU R48, [R1+0xf4] ;  /* 0x0000f40001307983 */ /* 0x000f220000300800 */
[----:B0-----:R-:W-:-:S05]  /*b8a0*/  LEA.HI.X.SX32 R17, R50, R2, 0x1, P5 ;  /* 0x0000000232117211 */ /* 0x001fca00028f0eff */
[----:B------:R0:W-:Y:S01]  /*b8b0*/  STL [R1+0x808], R17 ;  /* 0x0008081101007387 */ /* 0x0001e20000100800 */
[----:B-1----:R-:W-:-:S03]  /*b8c0*/  LEA R7, P5, R21, R0, 0x1 ;  /* 0x0000000015077211 */ /* 0x002fc600078a08ff */
[----:B------:R-:W4:Y:S01]  /*b8d0*/  LDL.LU R50, [R1+0xfc] ;  /* 0x0000fc0001327983 */ /* 0x000f220000300800 */
[----:B0-----:R-:W-:-:S03]  /*b8e0*/  LEA.HI.X.SX32 R17, R58, R2, 0x1, P4 ;  /* 0x000000023a117211 */ /* 0x001fc600020f0eff */
[----:B------:R-:W-:Y:S04]  /*b8f0*/  STL [R1+0x83c], R7 ;  /* 0x00083c0701007387 */ /* 0x000fe80000100800 */
[----:B------:R0:W-:Y:S04]  /*b900*/  STL [R1+0x810], R17 ;  /* 0x0008101101007387 */ /* 0x0001e80000100800 */
[----:B------:R-:W4:Y:S01]  /*b910*/  LDL.LU R58, [R1+0x108] ;  /* 0x00010800013a7983 */ /* 0x000f220000300800 */
[----:B0-----:R-:W-:Y:S02]  /*b920*/  LEA.HI.X.SX32 R17, R59, R2, 0x1, P0 ;  /* 0x000000023b117211 */ /* 0x001fe400000f0eff */
[----:B------:R-:W-:-:S05]  /*b930*/  LEA R7, P4, R43, R0, 0x1 ;  /* 0x000000002b077211 */ /* 0x000fca00078808ff */
[----:B------:R-:W-:Y:S04]  /*b940*/  STL [R1+0x844], R7 ;  /* 0x0008440701007387 */ /* 0x000fe80000100800 */
[----:B------:R0:W-:Y:S04]  /*b950*/  STL [R1+0x818], R17 ;  /* 0x0008181101007387 */ /* 0x0001e80000100800 */
[----:B------:R-:W4:Y:S01]  /*b960*/  LDL.LU R59, [R1+0x10c] ;  /* 0x00010c00013b7983 */ /* 0x000f220000300800 */
[-C--:B0-----:R-:W-:Y:S02]  /*b970*/  LEA.HI.X.SX32 R17, R61, R2.reuse, 0x1, P1 ;  /* 0x000000023d117211 */ /* 0x081fe400008f0eff */
[----:B------:R-:W-:-:S02]  /*b980*/  LEA.HI.X.SX32 R21, R21, R2, 0x1, P5 ;  /* 0x0000000215157211 */ /* 0x000fc400028f0eff */
[----:B------:R-:W-:Y:S02]  /*b990*/  LEA.HI.X.SX32 R43, R43, R2, 0x1, P4 ;  /* 0x000000022b2b7211 */ /* 0x000fe400020f0eff */
[----:B--2---:R-:W-:-:S05]  /*b9a0*/  LEA R7, P0, R12, R0, 0x1 ;  /* 0x000000000c077211 */ /* 0x004fca00078008ff */
[----:B------:R0:W-:Y:S04]  /*b9b0*/  STL [R1+0x84c], R7 ;  /* 0x00084c0701007387 */ /* 0x0001e80000100800 */
[----:B------:R-:W2:Y:S04]  /*b9c0*/  LDL.LU R61, [R1+0x110] ;  /* 0x00011000013d7983 */ /* 0x000ea80000300800 */
[----:B------:R1:W-:Y:S01]  /*b9d0*/  STL [R1+0x820], R17 ;  /* 0x0008201101007387 */ /* 0x0003e20000100800 */
[----:B0-----:R-:W-:Y:S02]  /*b9e0*/  LEA R7, P1, R46, R0, 0x1 ;  /* 0x000000002e077211 */ /* 0x001fe400078208ff */
[----:B-1----:R-:W-:-:S03]  /*b9f0*/  LEA.HI.X.SX32 R17, R3, R2, 0x1, P2 ;  /* 0x0000000203117211 */ /* 0x002fc600010f0eff */
[----:B------:R0:W-:Y:S04]  /*ba00*/  STL [R1+0x854], R7 ;  /* 0x0008540701007387 */ /* 0x0001e80000100800 */
[----:B------:R-:W2:Y:S04]  /*ba10*/  LDL.LU R3, [R1+0x118] ;  /* 0x0001180001037983 */ /* 0x000ea80000300800 */
[----:B------:R1:W-:Y:S01]  /*ba20*/  STL [R1+0x828], R17 ;  /* 0x0008281101007387 */ /* 0x0003e20000100800 */
[----:B0-----:R-:W-:Y:S02]  /*ba30*/  LEA R7, P2, R24, R0, 0x1 ;  /* 0x0000000018077211 */ /* 0x001fe400078408ff */
[----:B-1----:R-:W-:-:S03]  /*ba40*/  LEA.HI.X.SX32 R17, R60, R2, 0x1, P3 ;  /* 0x000000023c117211 */ /* 0x002fc600018f0eff */
[----:B------:R-:W-:Y:S04]  /*ba50*/  STL [R1+0x85c], R7 ;  /* 0x00085c0701007387 */ /* 0x000fe80000100800 */
[----:B------:R-:W2:Y:S04]  /*ba60*/  LDL.LU R60, [R1+0x114] ;  /* 0x00011400013c7983 */ /* 0x000ea80000300800 */
[----:B------:R0:W-:Y:S04]  /*ba70*/  STL [R1+0x830], R17 ;  /* 0x0008301101007387 */ /* 0x0001e80000100800 */
[----:B0-----:R-:W2:Y:S01]  /*ba80*/  LDL.LU R17, [R1+0x104] ;  /* 0x0001040001117983 */ /* 0x001ea20000300800 */
[----:B------:R-:W-:-:S05]  /*ba90*/  LEA R7, P3, R14, R0, 0x1 ;  /* 0x000000000e077211 */ /* 0x000fca00078608ff */
[----:B------:R0:W-:Y:S04]  /*baa0*/  STL [R1+0x864], R7 ;  /* 0x0008640701007387 */ /* 0x0001e80000100800 */
[----:B------:R1:W-:Y:S01]  /*bab0*/  STL [R1+0x838], R21 ;  /* 0x0008381501007387 */ /* 0x0003e20000100800 */
[----:B0-----:R-:W-:-:S03]  /*bac0*/  LEA R7, P5, R23, R0, 0x1 ;  /* 0x0000000017077211 */ /* 0x001fc600078a08ff */
[----:B-1----:R-:W2:Y:S04]  /*bad0*/  LDL.LU R21, [R1+0x100] ;  /* 0x0001000001157983 */ /* 0x002ea80000300800 */
[----:B------:R-:W-:Y:S04]  /*bae0*/  STL [R1+0x86c], R7 ;  /* 0x00086c0701007387 */ /* 0x000fe80000100800 */
[----:B------:R0:W-:Y:S04]  /*baf0*/  STL [R1+0x840], R43 ;  /* 0x0008402b01007387 */ /* 0x0001e80000100800 */
[----:B0-----:R-:W2:Y:S01]  /*bb00*/  LDL.LU R43, [R1+0xf8] ;  /* 0x0000f800012b7983 */ /* 0x001ea20000300800 */
[----:B------:R-:W-:-:S02]  /*bb10*/  LEA R7, P4, R19, R0, 0x1 ;  /* 0x0000000013077211 */ /* 0x000fc400078808ff */
[----:B------:R-:W-:-:S03]  /*bb20*/  LEA.HI.X.SX32 R49, R12, R2, 0x1, P0 ;  /* 0x000000020c317211 */ /* 0x000fc600000f0eff */
[----:B------:R0:W-:Y:S04]  /*bb30*/  STL [R1+0x874], R7 ;  /* 0x0008740701007387 */ /* 0x0001e80000100800 */
[----:B------:R3:W-:Y:S01]  /*bb40*/  STL [R1+0x848], R49 ;  /* 0x0008483101007387 */ /* 0x0007e20000100800 */
[----:B0-----:R-:W-:-:S03]  /*bb50*/  LEA.HI.X.SX32 R7, R46, R2, 0x1, P1 ;  /* 0x000000022e077211 */ /* 0x001fc600008f0eff */
[----:B------:R-:W2:Y:S01]  /*bb60*/  LDL.LU R46, [R1+0xf0] ;  /* 0x0000f000012e7983 */ /* 0x000ea20000300800 */
[-C--:B------:R-:W-:Y:S02]  /*bb70*/  LEA R12, P0, R15, R0.reuse, 0x1 ;  /* 0x000000000f0c7211 */ /* 0x080fe400078008ff */
[----:B---3--:R-:W-:-:S03]  /*bb80*/  LEA R49, P1, R11, R0, 0x1 ;  /* 0x000000000b317211 */ /* 0x008fc600078208ff */
[----:B------:R0:W-:Y:S04]  /*bb90*/  STL [R1+0x87c], R12 ;  /* 0x00087c0c01007387 */ /* 0x0001e80000100800 */
[----:B------:R4:W-:Y:S04]  /*bba0*/  STL [R1+0x850], R7 ;  /* 0x0008500701007387 */ /* 0x0009e80000100800 */
[----:B------:R-:W-:Y:S01]  /*bbb0*/  STL [R1+0x884], R49 ;  /* 0x0008843101007387 */ /* 0x000fe20000100800 */
[----:B0-----:R-:W-:-:S03]  /*bbc0*/  LEA.HI.X.SX32 R12, R24, R2, 0x1, P2 ;  /* 0x00000002180c7211 */ /* 0x001fc600010f0eff */
[----:B------:R-:W3:Y:S01]  /*bbd0*/  LDL.LU R24, [R1+0xe8] ;  /* 0x0000e80001187983 */ /* 0x000ee20000300800 */
[----:B------:R-:W-:Y:S02]  /*bbe0*/  LEA.HI.X.SX32 R14, R14, R2, 0x1, P3 ;  /* 0x000000020e0e7211 */ /* 0x000fe400018f0eff */
[----:B----4-:R-:W-:Y:S01]  /*bbf0*/  LEA R7, P2, R48, R0, 0x1 ;  /* 0x0000000030077211 */ /* 0x010fe200078408ff */
[----:B------:R-:W-:Y:S04]  /*bc00*/  STL [R1+0x858], R12 ;  /* 0x0008580c01007387 */ /* 0x000fe80000100800 */
[----:B------:R0:W-:Y:S04]  /*bc10*/  STL [R1+0x88c], R7 ;  /* 0x00088c0701007387 */ /* 0x0001e80000100800 */
[----:B------:R1:W-:Y:S01]  /*bc20*/  STL [R1+0x860], R14 ;  /* 0x0008600e01007387 */ /* 0x0003e20000100800 */
[----:B0-----:R-:W-:-:S03]  /*bc30*/  LEA.HI.X.SX32 R7, R23, R2, 0x1, P5 ;  /* 0x0000000217077211 */ /* 0x001fc600028f0eff */
[----:B------:R-:W4:Y:S01]  /*bc40*/  LDL.LU R23, [R1+0xd4] ;  /* 0x0000d40001177983 */ /* 0x000f220000300800 */
[-C--:B------:R-:W-:Y:S02]  /*bc50*/  LEA R12, P3, R50, R0.reuse, 0x1 ;  /* 0x00000000320c7211 */ /* 0x080fe400078608ff */
[----:B-1----:R-:W-:-:S03]  /*bc60*/  LEA R14, P5, R58, R0, 0x1 ;  /* 0x000000003a0e7211 */ /* 0x002fc600078a08ff */
[----:B------:R0:W-:Y:S04]  /*bc70*/  STL [R1+0x894], R12 ;  /* 0x0008940c01007387 */ /* 0x0001e80000100800 */
[----:B------:R-:W-:Y:S04]  /*bc80*/  STL [R1+0x868], R7 ;  /* 0x0008680701007387 */ /* 0x000fe80000100800 */
[----:B------:R1:W-:Y:S01]  /*bc90*/  STL [R1+0x89c], R14 ;  /* 0x00089c0e01007387 */ /* 0x0003e20000100800 */
[----:B0-----:R-:W-:-:S03]  /*bca0*/  LEA.HI.X.SX32 R12, R19, R2, 0x1, P4 ;  /* 0x00000002130c7211 */ /* 0x001fc600020f0eff */
[----:B------:R-:W4:Y:S01]  /*bcb0*/  LDL.LU R19, [R1+0xcc] ;  /* 0x0000cc0001137983 */ /* 0x000f220000300800 */
[----:B-1----:R-:W-:Y:S02]  /*bcc0*/  LEA.HI.X.SX32 R14, R15, R2, 0x1, P0 ;  /* 0x000000020f0e7211 */ /* 0x002fe400000f0eff */
[----:B------:R-:W-:Y:S01]  /*bcd0*/  LEA R7, P4, R59, R0, 0x1 ;  /* 0x000000003b077211 */ /* 0x000fe200078808ff */
[----:B------:R-:W-:Y:S04]  /*bce0*/  STL [R1+0x870], R12 ;  /* 0x0008700c01007387 */ /* 0x000fe80000100800 */
[----:B------:R0:W-:Y:S04]  /*bcf0*/  STL [R1+0x8a4], R7 ;  /* 0x0008a40701007387 */ /* 0x0001e80000100800 */
[----:B------:R1:W-:Y:S04]  /*bd00*/  STL [R1+0x878], R14 ;  /* 0x0008780e01007387 */ /* 0x0003e80000100800 */
[----:B------:R-:W4:Y:S01]  /*bd10*/  LDL.LU R15, [R1+0xc8] ;  /* 0x0000c800010f7983 */ /* 0x000f220000300800 */
[----:B0-----:R-:W-:-:S02]  /*bd20*/  LEA.HI.X.SX32 R7, R11, R2, 0x1, P1 ;  /* 0x000000020b077211 */ /* 0x001fc400008f0eff */
[----:B-1----:R-:W-:Y:S02]  /*bd30*/  LEA.HI.X.SX32 R14, R50, R2, 0x1, P3 ;  /* 0x00000002320e7211 */ /* 0x002fe400018f0eff */
[----:B--2---:R-:W-:-:S05]  /*bd40*/  LEA R12, P0, R61, R0, 0x1 ;  /* 0x000000003d0c7211 */ /* 0x004fca00078008ff */
[----:B------:R0:W-:Y:S04]  /*bd50*/  STL [R1+0x8ac], R12 ;  /* 0x0008ac0c01007387 */ /* 0x0001e80000100800 */
[----:B------:R-:W-:Y:S01]  /*bd60*/  STL [R1+0x880], R7 ;  /* 0x0008800701007387 */ /* 0x000fe20000100800 */
[----:B0-----:R-:W-:Y:S02]  /*bd70*/  LEA.HI.X.SX32 R12, R48, R2, 0x1, P2 ;  /* 0x00000002300c7211 */ /* 0x001fe400010f0eff */
[----:B------:R-:W-:-:S05]  /*bd80*/  LEA R11, P1, R3, R0, 0x1 ;  /* 0x00000000030b7211 */ /* 0x000fca00078208ff */
[----:B------:R0:W-:Y:S04]  /*bd90*/  STL [R1+0x8b4], R11 ;  /* 0x0008b40b01007387 */ /* 0x0001e80000100800 */
[----:B0-----:R-:W2:Y:S01]  /*bda0*/  LDL.LU R11, [R1+0xbc] ;  /* 0x0000bc00010b7983 */ /* 0x001ea20000300800 */
[----:B------:R-:W-:-:S03]  /*bdb0*/  LEA R7, P2, R60, R0, 0x1 ;  /* 0x000000003c077211 */ /* 0x000fc600078408ff */
[----:B------:R0:W-:Y:S04]  /*bdc0*/  STL [R1+0x888], R12 ;  /* 0x0008880c01007387 */ /* 0x0001e80000100800 */
[----:B------:R1:W-:Y:S04]  /*bdd0*/  STL [R1+0x8bc], R7 ;  /* 0x0008bc0701007387 */ /* 0x0003e80000100800 */
[----:B------:R-:W-:Y:S04]  /*bde0*/  STL [R1+0x890], R14 ;  /* 0x0008900e01007387 */ /* 0x000fe80000100800 */
[----:B------:R-:W2:Y:S01]  /*bdf0*/  LDL.LU R48, [R1+0xb8] ;  /* 0x0000b80001307983 */ /* 0x000ea20000300800 */
[----:B0-----:R-:W-:-:S02]  /*be00*/  LEA R12, P3, R17, R0, 0x1 ;  /* 0x00000000110c7211 */ /* 0x001fc400078608ff */
[----:B-1----:R-:W-:-:S03]  /*be10*/  LEA.HI.X.SX32 R7, R58, R2, 0x1, P5 ;  /* 0x000000023a077211 */ /* 0x002fc600028f0eff */
[----:B------:R0:W-:Y:S04]  /*be20*/  STL [R1+0x8c4], R12 ;  /* 0x0008c40c01007387 */ /* 0x0001e80000100800 */
[----:B------:R1:W-:Y:S01]  /*be30*/  STL [R1+0x898], R7 ;  /* 0x0008980701007387 */ /* 0x0003e20000100800 */
[----:B0-----:R-:W-:Y:S02]  /*be40*/  LEA.HI.X.SX32 R12, R59, R2, 0x1, P4 ;  /* 0x000000023b0c7211 */ /* 0x001fe400020f0eff */
[----:B------:R-:W-:-:S05]  /*be50*/  LEA R14, P5, R21, R0, 0x1 ;  /* 0x00000000150e7211 */ /* 0x000fca00078a08ff */
[----:B------:R-:W-:Y:S04]  /*be60*/  STL [R1+0x8cc], R14 ;  /* 0x0008cc0e01007387 */ /* 0x000fe80000100800 */
[----:B------:R-:W2:Y:S04]  /*be70*/  LDL.LU R50, [R1+0xb0] ;  /* 0x0000b00001327983 */ /* 0x000ea80000300800 */
[----:B------:R0:W-:Y:S01]  /*be80*/  STL [R1+0x8a0], R12 ;  /* 0x0008a00c01007387 */ /* 0x0001e20000100800 */
[----:B-1----:R-:W-:-:S05]  /*be90*/  LEA R7, P4, R43, R0, 0x1 ;  /* 0x000000002b077211 */ /* 0x002fca00078808ff */
[----:B------:R1:W-:Y:S01]  /*bea0*/  STL [R1+0x8d4], R7 ;  /* 0x0008d40701007387 */ /* 0x0003e20000100800 */
[----:B0-----:R-:W-:-:S03]  /*beb0*/  LEA.HI.X.SX32 R12, R61, R2, 0x1, P0 ;  /* 0x000000023d0c7211 */ /* 0x001fc600000f0eff */
[----:B------:R-:W2:Y:S04]  /*bec0*/  LDL.LU R58, [R1+0xa4] ;  /* 0x0000a400013a7983 */ /* 0x000ea80000300800 */
[----:B------:R0:W-:Y:S04]  /*bed0*/  STL [R1+0x8a8], R12 ;  /* 0x0008a80c01007387 */ /* 0x0001e80000100800 */
[----:B------:R-:W2:Y:S01]  /*bee0*/  LDL.LU R59, [R1+0x9c] ;  /* 0x00009c00013b7983 */ /* 0x000ea20000300800 */
[----:B-1----:R-:W-:Y:S02]  /*bef0*/  LEA R7, P0, R46, R0, 0x1 ;  /* 0x000000002e077211 */ /* 0x002fe400078008ff */
[----:B------:R-:W-:-:S03]  /*bf00*/  LEA.HI.X.SX32 R3, R3, R2, 0x1, P1 ;  /* 0x0000000203037211 */ /* 0x000fc600008f0eff */
[----:B------:R3:W-:Y:S04]  /*bf10*/  STL [R1+0x8dc], R7 ;  /* 0x0008dc0701007387 */ /* 0x0007e80000100800 */
[----:B------:R-:W2:Y:S04]  /*bf20*/  LDL.LU R61, [R1+0x84] ;  /* 0x00008400013d7983 */ /* 0x000ea80000300800 */
[----:B------:R1:W-:Y:S01]  /*bf30*/  STL [R1+0x8b0], R3 ;  /* 0x0008b00301007387 */ /* 0x0003e20000100800 */
[----:B0-----:R-:W-:Y:S02]  /*bf40*/  LEA.HI.X.SX32 R12, R60, R2, 0x1, P2 ;  /* 0x000000023c0c7211 */ /* 0x001fe400010f0eff */
[-C--:B---3--:R-:W-:Y:S01]  /*bf50*/  LEA R7, P1, R24, R0.reuse, 0x1 ;  /* 0x0000000018077211 */ /* 0x088fe200078208ff */
[----:B-1----:R-:W3:Y:S04]  /*bf60*/  LDL.LU R3, [R1+0x80] ;  /* 0x0000800001037983 */ /* 0x002ee80000300800 */
[----:B------:R4:W-:Y:S04]  /*bf70*/  STL [R1+0x8e4], R7 ;  /* 0x0008e40701007387 */ /* 0x0009e80000100800 */
[----:B------:R-:W3:Y:S04]  /*bf80*/  LDL.LU R60, [R1+0x74] ;  /* 0x00007400013c7983 */ /* 0x000ee80000300800 */
[----:B------:R0:W-:Y:S04]  /*bf90*/  STL [R1+0x8b8], R12 ;  /* 0x0008b80c01007387 */ /* 0x0001e80000100800 */
[----:B------:R-:W3:Y:S01]  /*bfa0*/  LDL.LU R54, [R1+0x6c] ;  /* 0x00006c0001367983 */ /* 0x000ee20000300800 */
[----:B----4-:R-:W-:-:S05]  /*bfb0*/  LEA R7, P2, R23, R0, 0x1 ;  /* 0x0000000017077211 */ /* 0x010fca00078408ff */
[----:B------:R1:W-:Y:S01]  /*bfc0*/  STL [R1+0x8ec], R7 ;  /* 0x0008ec0701007387 */ /* 0x0003e20000100800 */
[----:B0-----:R-:W-:-:S03]  /*bfd0*/  LEA.HI.X.SX32 R12, R17, R2, 0x1, P3 ;  /* 0x00000002110c7211 */ /* 0x001fc600018f0eff */
[----:B------:R-:W4:Y:S04]  /*bfe0*/  LDL.LU R51, [R1+0x54] ;  /* 0x0000540001337983 */ /* 0x000f280000300800 */
[----:B------:R0:W-:Y:S04]  /*bff0*/  STL [R1+0x8c0], R12 ;  /* 0x0008c00c01007387 */ /* 0x0001e80000100800 */
[----:B------:R-:W3:Y:S01]  /*c000*/  LDL.LU R49, [R1+0x4c] ;  /* 0x00004c0001317983 */ /* 0x000ee20000300800 */
[----:B-1----:R-:W-:-:S05]  /*c010*/  LEA R7, P3, R19, R0, 0x1 ;  /* 0x0000000013077211 */ /* 0x002fca00078608ff */
[----:B------:R1:W-:Y:S01]  /*c020*/  STL [R1+0x8f4], R7 ;  /* 0x0008f40701007387 */ /* 0x0003e20000100800 */
[----:B0-----:R-:W-:-:S03]  /*c030*/  LEA.HI.X.SX32 R12, R21, R2, 0x1, P5 ;  /* 0x00000002150c7211 */ /* 0x001fc600028f0eff */
[----:B-1----:R-:W3:Y:S04]  /*c040*/  LDL.LU R7, [R1+0x2c] ;  /* 0x00002c0001077983 */ /* 0x002ee80000300800 */
[----:B------:R0:W-:Y:S01]  /*c050*/  STL [R1+0x8c8], R12 ;  /* 0x0008c80c01007387 */ /* 0x0001e20000100800 */
[----:B------:R-:W-:-:S03]  /*c060*/  LEA R14, P5, R15, R0, 0x1 ;  /* 0x000000000f0e7211 */ /* 0x000fc600078a08ff */
[----:B0-----:R-:W4:Y:S04]  /*c070*/  LDL.LU R12, [R1+0x1c] ;  /* 0x00001c00010c7983 */ /* 0x001f280000300800 */
[----:B------:R0:W-:Y:S04]  /*c080*/  STL [R1+0x8fc], R14 ;  /* 0x0008fc0e01007387 */ /* 0x0001e80000100800 */
[----:B0-----:R-:W4:Y:S01]  /*c090*/  LDL.LU R14, [R1+0x18] ;  /* 0x00001800010e7983 */ /* 0x001f220000300800 */
[-C--:B------:R-:W-:Y:S02]  /*c0a0*/  LEA.HI.X.SX32 R17, R43, R2.reuse, 0x1, P4 ;  /* 0x000000022b117211 */ /* 0x080fe400020f0eff */
[----:B------:R-:W-:-:S03]  /*c0b0*/  LEA.HI.X.SX32 R43, R46, R2, 0x1, P0 ;  /* 0x000000022e2b7211 */ /* 0x000fc600000f0eff */
[----:B------:R0:W-:Y:S01]  /*c0c0*/  STL [R1+0x8d0], R17 ;  /* 0x0008d01101007387 */ /* 0x0001e20000100800 */
[----:B------:R-:W-:-:S03]  /*c0d0*/  LEA.HI.X.SX32 R24, R24, R2, 0x1, P1 ;  /* 0x0000000218187211 */ /* 0x000fc600008f0eff */
[----:B0-----:R-:W4:Y:S01]  /*c0e0*/  LDL.LU R17, [R1+0x14] ;  /* 0x0000140001117983 */ /* 0x001f220000300800 */
[-C--:B------:R-:W-:Y:S02]  /*c0f0*/  LEA.HI.X.SX32 R23, R23, R2.reuse, 0x1, P2 ;  /* 0x0000000217177211 */ /* 0x080fe400010f0eff */
[-C--:B------:R-:W-:Y:S02]  /*c100*/  LEA.HI.X.SX32 R19, R19, R2.reuse, 0x1, P3 ;  /* 0x0000000213137211 */ /* 0x080fe400018f0eff */
[----:B------:R-:W-:Y:S02]  /*c110*/  LEA.HI.X.SX32 R15, R15, R2, 0x1, P5 ;  /* 0x000000020f0f7211 */ /* 0x000fe400028f0eff */
[----:B--2---:R-:W-:-:S05]  /*c120*/  LEA R21, P4, R11, R0, 0x1 ;  /* 0x000000000b157211 */ /* 0x004fca00078808ff */
[----:B------:R0:W-:Y:S04]  /*c130*/  STL [R1+0x904], R21 ;  /* 0x0009041501007387 */ /* 0x0001e80000100800 */
[----:B0-----:R-:W2:Y:S01]  /*c140*/  LDL.LU R21, [R1+0x10] ;  /* 0x0000100001157983 */ /* 0x001ea20000300800 */
[----:B------:R-:W-:-:S03]  /*c150*/  LEA R46, P0, R48, R0, 0x1 ;  /* 0x00000000302e7211 */ /* 0x000fc600078008ff */
[----:B------:R0:W-:Y:S04]  /*c160*/  STL [R1+0x8d8], R43 ;  /* 0x0008d82b01007387 */ /* 0x0001e80000100800 */
[----:B0-----:R-:W2:Y:S04]  /*c170*/  LDL.LU R43, [R1+0xc] ;  /* 0x00000c00012b7983 */ /* 0x001ea80000300800 */
[----:B------:R0:W-:Y:S04]  /*c180*/  STL [R1+0x90c], R46 ;  /* 0x00090c2e01007387 */ /* 0x0001e80000100800 */
[----:B0-----:R-:W2:Y:S04]  /*c190*/  LDL.LU R46, [R1+0x8] ;  /* 0x00000800012e7983 */ /* 0x001ea80000300800 */
[----:B------:R0:W-:Y:S02]  /*c1a0*/  STL [R1+0x8e0], R24 ;  /* 0x0008e01801007387 */ /* 0x0001e40000100800 */
[----:B0-----:R-:W-:-:S05]  /*c1b0*/  LEA R24, P1, R50, R0, 0x1 ;  /* 0x0000000032187211 */ /* 0x001fca00078208ff */
        /* <DEDUP_REMOVED lines=8> */
[----:B------:R0:W-:Y:S01]  /*c240*/  STL [R1+0x924], R19 ;  /* 0x0009241301007387 */ /* 0x0001e20000100800 */
[----:B------:R-:W-:-:S03]  /*c250*/  LEA.HI.X.SX32 R11, R11, R2, 0x1, P4 ;  /* 0x000000020b0b7211 */ /* 0x000fc600020f0eff */
[----:B0-----:R-:W2:Y:S04]  /*c260*/  LDL.LU R19, [R1+0xb50] ;  /* 0x000b500001137983 */ /* 0x001ea80000300800 */
[----:B------:R0:W-:Y:S02]  /*c270*/  STL [R1+0x8f8], R15 ;  /* 0x0008f80f01007387 */ /* 0x0001e40000100800 */
[----:B0-----:R-:W-:-:S05]  /*c280*/  LEA R15, P5, R61, R0, 0x1 ;  /* 0x000000003d0f7211 */ /* 0x001fca00078a08ff */
[----:B------:R0:W-:Y:S01]  /*c290*/  STL [R1+0x92c], R15 ;  /* 0x00092c0f01007387 */ /* 0x0001e20000100800 */
[----:B------:R-:W-:-:S03]  /*c2a0*/  LEA.HI.X.SX32 R48, R48, R2, 0x1, P0 ;  /* 0x0000000230307211 */ /* 0x000fc600000f0eff */
[----:B0-----:R-:W2:Y:S04]  /*c2b0*/  LDL.LU R15, [R1+0xb4c] ;  /* 0x000b4c00010f7983 */ /* 0x001ea80000300800 */
[----:B------:R3:W-:Y:S02]  /*c2c0*/  STL [R1+0x900], R11 ;  /* 0x0009000b01007387 */ /* 0x0007e40000100800 */
[----:B---3--:R-:W-:-:S05]  /*c2d0*/  LEA R11, P4, R3, R0, 0x1 ;  /* 0x00000000030b7211 */ /* 0x008fca00078808ff */
[----:B------:R0:W-:Y:S01]  /*c2e0*/  STL [R1+0x934], R11 ;  /* 0x0009340b01007387 */ /* 0x0001e20000100800 */
[----:B------:R-:W-:-:S03]  /*c2f0*/  LEA.HI.X.SX32 R50, R50, R2, 0x1, P1 ;  /* 0x0000000232327211 */ /* 0x000fc600008f0eff */
[----:B0-----:R-:W3:Y:S04]  /*c300*/  LDL.LU R11, [R1+0xb48] ;  /* 0x000b4800010b7983 */ /* 0x001ee80000300800 */
[----:B------:R0:W-:Y:S02]  /*c310*/  STL [R1+0x908], R48 ;  /* 0x0009083001007387 */ /* 0x0001e40000100800 */
[----:B0-----:R-:W-:-:S05]  /*c320*/  LEA R48, P0, R60, R0, 0x1 ;  /* 0x000000003c307211 */ /* 0x001fca00078008ff */
        /* <DEDUP_REMOVED lines=9> */
[----:B----4-:R-:W-:-:S05]  /*c3c0*/  LEA R58, P2, R51, R0, 0x1 ;  /* 0x00000000333a7211 */ /* 0x010fca00078408ff */
[----:B------:R0:W-:Y:S01]  /*c3d0*/  STL [R1+0x94c], R58 ;  /* 0x00094c3a01007387 */ /* 0x0001e20000100800 */
[----:B------:R-:W-:-:S03]  /*c3e0*/  LEA.HI.X.SX32 R61, R61, R2, 0x1, P5 ;  /* 0x000000023d3d7211 */ /* 0x000fc600028f0eff */
[----:B0-----:R-:W4:Y:S04]  /*c3f0*/  LDL.LU R58, [R1+0xb3c] ;  /* 0x000b3c00013a7983 */ /* 0x001f280000300800 */
        /* <DEDUP_REMOVED lines=12> */
[----:B------:R0:W-:Y:S04]  /*c4c0*/  STL [R1+0x964], R3 ;  /* 0x0009640301007387 */ /* 0x0001e80000100800 */
[----:B0-----:R-:W3:Y:S04]  /*c4d0*/  LDL.LU R3, [R1+0xb30] ;  /* 0x000b300001037983 */ /* 0x001ee80000300800 */
[----:B------:R0:W-:Y:S02]  /*c4e0*/  STL [R1+0x938], R60 ;  /* 0x0009383c01007387 */ /* 0x0001e40000100800 */
[----:B0-----:R-:W-:-:S05]  /*c4f0*/  LEA R60, P0, R14, R0, 0x1 ;  /* 0x000000000e3c7211 */ /* 0x001fca00078008ff */
[----:B------:R0:W-:Y:S04]  /*c500*/  STL [R1+0x96c], R60 ;  /* 0x00096c3c01007387 */ /* 0x0001e80000100800 */
[----:B0-----:R-:W4:Y:S01]  /*c510*/  LDL.LU R60, [R1+0xb2c] ;  /* 0x000b2c00013c7983 */ /* 0x001f220000300800 */
[----:B------:R-:W-:-:S05]  /*c520*/  LEA.HI.X.SX32 R54, R54, R2, 0x1, P1 ;  /* 0x0000000236367211 */ /* 0x000fca00008f0eff */
[----:B------:R0:W-:Y:S02]  /*c530*/  STL [R1+0x940], R54 ;  /* 0x0009403601007387 */ /* 0x0001e40000100800 */
[----:B0-----:R-:W-:-:S05]  /*c540*/  LEA R54, P1, R17, R0, 0x1 ;  /* 0x0000000011367211 */ /* 0x001fca00078208ff */
[----:B------:R0:W-:Y:S02]  /*c550*/  STL [R1+0x974], R54 ;  /* 0x0009743601007387 */ /* 0x0001e40000100800 */
[----:B0-----:R-:W-:Y:S02]  /*c560*/  LEA.HI.X.SX32 R54, R51, R2, 0x1, P2 ;  /* 0x0000000233367211 */ /* 0x001fe400010f0eff */
[----:B--2---:R-:W-:-:S03]  /*c570*/  LEA R51, P2, R21, R0, 0x1 ;  /* 0x0000000015337211 */ /* 0x004fc600078408ff */
[----:B------:R0:W-:Y:S04]  /*c580*/  STL [R1+0x948], R54 ;  /* 0x0009483601007387 */ /* 0x0001e80000100800 */
[----:B------:R1:W-:Y:S01]  /*c590*/  STL [R1+0x97c], R51 ;  /* 0x00097c3301007387 */ /* 0x0003e20000100800 */
[-C--:B0-----:R-:W-:Y:S02]  /*c5a0*/  LEA.HI.X.SX32 R54, R49, R2.reuse, 0x1, P3 ;  /* 0x0000000231367211 */ /* 0x081fe400018f0eff */
[----:B------:R-:W-:Y:S02]  /*c5b0*/  LEA.HI.X.SX32 R49, R7, R2, 0x1, P5 ;  /* 0x0000000207317211 */ /* 0x000fe400028f0eff */
[-C--:B-1----:R-:W-:Y:S02]  /*c5c0*/  LEA R51, P3, R43, R0.reuse, 0x1 ;  /* 0x000000002b337211 */ /* 0x082fe400078608ff */
[----:B------:R-:W-:Y:S01]  /*c5d0*/  LEA R7, P5, R46, R0, 0x1 ;  /* 0x000000002e077211 */ /* 0x000fe200078a08ff */
[----:B------:R-:W-:Y:S01]  /*c5e0*/  STL [R1+0x950], R54 ;  /* 0x0009503601007387 */ /* 0x000fe20000100800 */
[----:B------:R-:W-:-:S03]  /*c5f0*/  LEA.HI.X.SX32 R12, R12, R2, 0x1, P4 ;  /* 0x000000020c0c7211 */ /* 0x000fc600020f0eff */
[----:B------:R-:W-:Y:S04]  /*c600*/  STL [R1+0x984], R51 ;  /* 0x0009843301007387 */ /* 0x000fe80000100800 */
[----:B------:R-:W-:Y:S04]  /*c610*/  STL [R1+0x958], R49 ;  /* 0x0009583101007387 */ /* 0x000fe80000100800 */
[----:B------:R0:W-:Y:S04]  /*c620*/  STL [R1+0x98c], R7 ;  /* 0x00098c0701007387 */ /* 0x0001e80000100800 */
[----:B------:R3:W-:Y:S01]  /*c630*/  STL [R1+0x960], R12 ;  /* 0x0009600c01007387 */ /* 0x0007e20000100800 */
[----:B0-----:R-:W-:-:S02]  /*c640*/  LEA.HI.X.SX32 R7, R14, R2, 0x1, P0 ;  /* 0x000000020e077211 */ /* 0x001fc400000f0eff */
[----:B------:R-:W-:Y:S01]  /*c650*/  LEA.HI.X.SX32 R14, R17, R2, 0x1, P1 ;  /* 0x00000002110e7211 */ /* 0x000fe200008f0eff */
[----:B------:R-:W-:Y:S02]  /*c660*/  IMAD R25, R25, UR7, RZ ;  /* 0x0000000719197c24 */ /* 0x000fe4000f8e02ff */
[----:B------:R-:W-:Y:S02]  /*c670*/  IMAD R26, R26, UR7, RZ ;  /* 0x000000071a1a7c24 */ /* 0x000fe4000f8e02ff */
[----:B------:R-:W-:Y:S02]  /*c680*/  IMAD R28, R28, UR7, RZ ;  /* 0x000000071c1c7c24 */ /* 0x000fe4000f8e02ff */
[----:B------:R-:W-:Y:S02]  /*c690*/  IMAD R29, R29, UR7, RZ ;  /* 0x000000071d1d7c24 */ /* 0x000fe4000f8e02ff */
[----:B------:R-:W-:Y:S02]  /*c6a0*/  IMAD R30, R30, UR7, RZ ;  /* 0x000000071e1e7c24 */ /* 0x000fe4000f8e02ff */
[----:B------:R-:W-:-:S02]  /*c6b0*/  IMAD R31, R31, UR7, RZ ;  /* 0x000000071f1f7c24 */ /* 0x000fc4000f8e02ff */
        /* <DEDUP_REMOVED lines=16> */
[----:B------:R-:W-:Y:S01]  /*c7c0*/  IMAD R32, R32, UR7, RZ ;  /* 0x0000000720207c24 */ /* 0x000fe2000f8e02ff */
[-C--:B---3--:R-:W-:Y:S02]  /*c7d0*/  LEA R12, P0, R3, R0.reuse, 0x1 ;  /* 0x00000000030c7211 */ /* 0x088fe400078008ff */
[----:B----4-:R-:W-:-:S05]  /*c7e0*/  LEA R49, P4, R60, R0, 0x1 ;  /* 0x000000003c317211 */ /* 0x010fca00078808ff */
[----:B------:R-:W-:Y:S04]  /*c7f0*/  STL [R1+0x994], R49 ;  /* 0x0009943101007387 */ /* 0x000fe80000100800 */
[----:B------:R0:W-:Y:S04]  /*c800*/  STL [R1+0x968], R7 ;  /* 0x0009680701007387 */ /* 0x0001e80000100800 */
[----:B------:R1:W-:Y:S01]  /*c810*/  STL [R1+0x99c], R12 ;  /* 0x00099c0c01007387 */ /* 0x0003e20000100800 */
[----:B0-----:R-:W-:-:S03]  /*c820*/  LEA R7, P1, R61, R0, 0x1 ;  /* 0x000000003d077211 */ /* 0x001fc600078208ff */
[----:B------:R0:W-:Y:S01]  /*c830*/  STL [R1+0x970], R14 ;  /* 0x0009700e01007387 */ /* 0x0001e20000100800 */
[----:B-1----:R-:W-:-:S03]  /*c840*/  LEA.HI.X.SX32 R12, R21, R2, 0x1, P2 ;  /* 0x00000002150c7211 */ /* 0x002fc600010f0eff */
[----:B------:R1:W-:Y:S01]  /*c850*/  STL [R1+0x9a4], R7 ;  /* 0x0009a40701007387 */ /* 0x0003e20000100800 */
[----:B0-----:R-:W-:-:S03]  /*c860*/  LEA R14, P2, R59, R0, 0x1 ;  /* 0x000000003b0e7211 */ /* 0x001fc600078408ff */
[----:B------:R0:W-:Y:S01]  /*c870*/  STL [R1+0x978], R12 ;  /* 0x0009780c01007387 */ /* 0x0001e20000100800 */
[----:B-1----:R-:W-:-:S03]  /*c880*/  LEA.HI.X.SX32 R7, R43, R2, 0x1, P3 ;  /* 0x000000022b077211 */ /* 0x002fc600018f0eff */
[----:B------:R1:W-:Y:S04]  /*c890*/  STL [R1+0x9ac], R14 ;  /* 0x0009ac0e01007387 */ /* 0x0003e80000100800 */
[----:B------:R2:W-:Y:S01]  /*c8a0*/  STL [R1+0x980], R7 ;  /* 0x0009800701007387 */ /* 0x0005e20000100800 */
[----:B0-----:R-:W-:Y:S02]  /*c8b0*/  LEA R12, P3, R58, R0, 0x1 ;  /* 0x000000003a0c7211 */ /* 0x001fe400078608ff */
[----:B-1----:R-:W-:-:S03]  /*c8c0*/  LEA.HI.X.SX32 R14, R46, R2, 0x1, P5 ;  /* 0x000000022e0e7211 */ /* 0x002fc600028f0eff */
[----:B------:R0:W-:Y:S01]  /*c8d0*/  STL [R1+0x9b4], R12 ;  /* 0x0009b40c01007387 */ /* 0x0001e20000100800 */
[----:B------:R-:W-:Y:S01]  /*c8e0*/  IMAD R37, R37, UR7, RZ ;  /* 0x0000000725257c24 */ /* 0x000fe2000f8e02ff */
[----:B------:R-:W1:Y:S01]  /*c8f0*/  LDC R46, c[0x0][0x3a8] ;  /* 0x0000ea00ff2e7b82 */ /* 0x000e620000000800 */
[----:B--2---:R-:W-:Y:S01]  /*c900*/  LEA R7, P5, R50, R0, 0x1 ;  /* 0x0000000032077211 */ /* 0x004fe200078a08ff */
[----:B------:R2:W-:Y:S01]  /*c910*/  STL [R1+0x988], R14 ;  /* 0x0009880e01007387 */ /* 0x0005e20000100800 */
[----:B0-----:R-:W-:-:S03]  /*c920*/  LEA.HI.X.SX32 R12, R60, R2, 0x1, P4 ;  /* 0x000000023c0c7211 */ /* 0x001fc600020f0eff */
[----:B------:R-:W3:Y:S04]  /*c930*/  LDL.LU R60, [R1+0xb28] ;  /* 0x000b2800013c7983 */ /* 0x000ee80000300800 */
[----:B------:R0:W-:Y:S01]  /*c940*/  STL [R1+0x9bc], R7 ;  /* 0x0009bc0701007387 */ /* 0x0001e20000100800 */
[----:B--2---:R-:W-:-:S03]  /*c950*/  LEA.HI.X.SX32 R14, R3, R2, 0x1, P0 ;  /* 0x00000002030e7211 */ /* 0x004fc600000f0eff */
[----:B------:R2:W-:Y:S04]  /*c960*/  STL [R1+0x990], R12 ;  /* 0x0009900c01007387 */ /* 0x0005e80000100800 */
[----:B------:R-:W4:Y:S01]  /*c970*/  LDL.LU R3, [R1+0xb24] ;  /* 0x000b240001037983 */ /* 0x000f220000300800 */
[-C--:B0-----:R-:W-:Y:S02]  /*c980*/  LEA R7, P4, R48, R0.reuse, 0x1 ;  /* 0x0000000030077211 */ /* 0x081fe400078808ff */
[----:B--2---:R-:W-:-:S03]  /*c990*/  LEA R12, P0, R11, R0, 0x1 ;  /* 0x000000000b0c7211 */ /* 0x004fc600078008ff */
[----:B------:R0:W-:Y:S04]  /*c9a0*/  STL [R1+0x9c4], R7 ;  /* 0x0009c40701007387 */ /* 0x0001e80000100800 */
[----:B------:R2:W-:Y:S01]  /*c9b0*/  STL [R1+0x998], R14 ;  /* 0x0009980e01007387 */ /* 0x0005e20000100800 */
[----:B0-----:R-:W-:-:S03]  /*c9c0*/  LEA.HI.X.SX32 R7, R61, R2, 0x1, P1 ;  /* 0x000000023d077211 */ /* 0x001fc600008f0eff */
[----:B------:R0:W-:Y:S01]  /*c9d0*/  STL [R1+0x9cc], R12 ;  /* 0x0009cc0c01007387 */ /* 0x0001e20000100800 */
[----:B--2---:R-:W-:-:S03]  /*c9e0*/  LEA R14, P1, R15, R0, 0x1 ;  /* 0x000000000f0e7211 */ /* 0x004fc600078208ff */
[----:B------:R2:W-:Y:S01]  /*c9f0*/  STL [R1+0x9a0], R7 ;  /* 0x0009a00701007387 */ /* 0x0005e20000100800 */
[----:B0-----:R-:W-:-:S03]  /*ca00*/  LEA.HI.X.SX32 R12, R59, R2, 0x1, P2 ;  /* 0x000000023b0c7211 */ /* 0x001fc600010f0eff */
[----:B------:R0:W-:Y:S01]  /*ca10*/  STL [R1+0x9d4], R14 ;  /* 0x0009d40e01007387 */ /* 0x0001e20000100800 */
[----:B--2---:R-:W-:-:S03]  /*ca20*/  LEA R7, P2, R19, R0, 0x1 ;  /* 0x0000000013077211 */ /* 0x004fc600078408ff */
[----:B------:R2:W-:Y:S04]  /*ca30*/  STL [R1+0x9a8], R12 ;  /* 0x0009a80c01007387 */ /* 0x0005e80000100800 */
[----:B------:R1:W-:Y:S01]  /*ca40*/  STL [R1+0x9dc], R7 ;  /* 0x0009dc0701007387 */ /* 0x0003e20000100800 */
[----:B0-----:R-:W-:Y:S02]  /*ca50*/  LEA.HI.X.SX32 R14, R58, R2, 0x1, P3 ;  /* 0x000000023a0e7211 */ /* 0x001fe400018f0eff */
[----:B--2---:R-:W-:-:S03]  /*ca60*/  LEA R12, P3, R23, R0, 0x1 ;  /* 0x00000000170c7211 */ /* 0x004fc600078608ff */
[----:B------:R0:W-:Y:S01]  /*ca70*/  STL [R1+0x9b0], R14 ;  /* 0x0009b00e01007387 */ /* 0x0001e20000100800 */
[----:B-1----:R-:W-:-:S03]  /*ca80*/  LEA.HI.X.SX32 R7, R50, R2, 0x1, P5 ;  /* 0x0000000232077211 */ /* 0x002fc600028f0eff */
[----:B------:R1:W-:Y:S01]  /*ca90*/  STL [R1+0x9e4], R12 ;  /* 0x0009e40c01007387 */ /* 0x0003e20000100800 */
[----:B------:R-:W-:-:S03]  /*caa0*/  LEA.HI.X.SX32 R11, R11, R2, 0x1, P0 ;  /* 0x000000020b0b7211 */ /* 0x000fc600000f0eff */
[----:B------:R2:W-:Y:S01]  /*cab0*/  STL [R1+0x9b8], R7 ;  /* 0x0009b80701007387 */ /* 0x0005e20000100800 */
[----:B0-----:R-:W-:Y:S02]  /*cac0*/  LEA R14, P5, R24, R0, 0x1 ;  /* 0x00000000180e7211 */ /* 0x001fe400078a08ff */
[----:B-1----:R-:W-:-:S03]  /*cad0*/  LEA.HI.X.SX32 R12, R48, R2, 0x1, P4 ;  /* 0x00000002300c7211 */ /* 0x002fc600020f0eff */
[----:B------:R-:W-:Y:S01]  /*cae0*/  STL [R1+0x9ec], R14 ;  /* 0x0009ec0e01007387 */ /* 0x000fe20000100800 */
[----:B--2---:R-:W-:-:S03]  /*caf0*/  LEA R7, P4, R25, R0, 0x1 ;  /* 0x0000000019077211 */ /* 0x004fc600078808ff */
[----:B------:R0:W-:Y:S04]  /*cb00*/  STL [R1+0x9c0], R12 ;  /* 0x0009c00c01007387 */ /* 0x0001e80000100800 */
[----:B------:R1:W-:Y:S04]  /*cb10*/  STL [R1+0x9f4], R7 ;  /* 0x0009f40701007387 */ /* 0x0003e80000100800 */
[----:B------:R2:W-:Y:S01]  /*cb20*/  STL [R1+0x9c8], R11 ;  /* 0x0009c80b01007387 */ /* 0x0005e20000100800 */
[----:B0-----:R-:W-:Y:S02]  /*cb30*/  LEA R12, P0, R26, R0, 0x1 ;  /* 0x000000001a0c7211 */ /* 0x001fe400078008ff */
[----:B-1----:R-:W-:-:S03]  /*cb40*/  LEA.HI.X.SX32 R7, R15, R2, 0x1, P1 ;  /* 0x000000020f077211 */ /* 0x002fc600008f0eff */
[----:B------:R0:W-:Y:S01]  /*cb50*/  STL [R1+0x9fc], R12 ;  /* 0x0009fc0c01007387 */ /* 0x0001e20000100800 */
[----:B--2---:R-:W-:-:S03]  /*cb60*/  LEA R11, P1, R28, R0, 0x1 ;  /* 0x000000001c0b7211 */ /* 0x004fc600078208ff */
[----:B------:R1:W-:Y:S04]  /*cb70*/  STL [R1+0x9d0], R7 ;  /* 0x0009d00701007387 */ /* 0x0003e80000100800 */
[----:B------:R2:W-:Y:S01]  /*cb80*/  STL [R1+0xa04], R11 ;  /* 0x000a040b01007387 */ /* 0x0005e20000100800 */
[----:B0-----:R-:W-:Y:S02]  /*cb90*/  LEA.HI.X.SX32 R12, R19, R2, 0x1, P2 ;  /* 0x00000002130c7211 */ /* 0x001fe400010f0eff */
[----:B-1----:R-:W-:-:S03]  /*cba0*/  LEA R7, P2, R29, R0, 0x1 ;  /* 0x000000001d077211 */ /* 0x002fc600078408ff */
[----:B------:R0:W-:Y:S01]  /*cbb0*/  STL [R1+0x9d8], R12 ;  /* 0x0009d80c01007387 */ /* 0x0001e20000100800 */
[----:B--2---:R-:W-:-:S03]  /*cbc0*/  LEA.HI.X.SX32 R11, R23, R2, 0x1, P3 ;  /* 0x00000002170b7211 */ /* 0x004fc600018f0eff */
        /* <DEDUP_REMOVED lines=39> */
[-C--:B-1----:R-:W-:Y:S02]  /*ce40*/  LEA.HI.X.SX32 R7, R6, R2.reuse, 0x1, P1 ;  /* 0x0000000206077211 */ /* 0x082fe400008f0eff */
[----:B------:R-:W-:Y:S02]  /*ce50*/  LEA.HI.X.SX32 R6, R4, R2, 0x1, P2 ;  /* 0x0000000204067211 */ /* 0x000fe400010f0eff */
[----:B--2---:R-:W-:Y:S01]  /*ce60*/  LEA R11, P1, R13, R0, 0x1 ;  /* 0x000000000d0b7211 */ /* 0x004fe200078208ff */
[----:B------:R-:W-:Y:S01]  /*ce70*/  STL [R1+0xa5c], R12 ;  /* 0x000a5c0c01007387 */ /* 0x000fe20000100800 */
[----:B------:R-:W-:-:S03]  /*ce80*/  LEA.HI.X.SX32 R4, R5, R2, 0x1, P3 ;  /* 0x0000000205047211 */ /* 0x000fc600018f0eff */
[----:B------:R0:W-:Y:S04]  /*ce90*/  STL [R1+0xa30], R7 ;  /* 0x000a300701007387 */ /* 0x0001e80000100800 */
[----:B------:R-:W-:Y:S04]  /*cea0*/  STL [R1+0xa64], R11 ;  /* 0x000a640b01007387 */ /* 0x000fe80000100800 */
[----:B------:R1:W-:Y:S01]  /*ceb0*/  STL [R1+0xa38], R6 ;  /* 0x000a380601007387 */ /* 0x0003e20000100800 */
[----:B0-----:R-:W-:Y:S02]  /*cec0*/  LEA R7, P2, R35, R0, 0x1 ;  /* 0x0000000023077211 */ /* 0x001fe400078408ff */
[----:B------:R-:W-:-:S03]  /*ced0*/  LEA.HI.X.SX32 R5, R8, R2, 0x1, P5 ;  /* 0x0000000208057211 */ /* 0x000fc600028f0eff */
[----:B------:R-:W-:Y:S01]  /*cee0*/  STL [R1+0xa6c], R7 ;  /* 0x000a6c0701007387 */ /* 0x000fe20000100800 */
[----:B-1----:R-:W-:-:S03]  /*cef0*/  LEA R6, P3, R16, R0, 0x1 ;  /* 0x0000000010067211 */ /* 0x002fc600078608ff */
[----:B------:R0:W-:Y:S04]  /*cf00*/  STL [R1+0xa40], R4 ;  /* 0x000a400401007387 */ /* 0x0001e80000100800 */
        /* <DEDUP_REMOVED lines=23> */
[----:B------:R2:W-:Y:S04]  /*d080*/  STL [R1+0xaa4], R6 ;  /* 0x000aa40601007387 */ /* 0x0005e80000100800 */
[----:B------:R-:W4:Y:S01]  /*d090*/  LDL.64 R58, [R1+0x450] ;  /* 0x00045000013a7983 */ /* 0x000f220000100a00 */
[----:B0-----:R-:W-:Y:S01]  /*d0a0*/  LEA.HI.X.SX32 R5, R18, R2, 0x1, P5 ;  /* 0x0000000212057211 */ /* 0x001fe200028f0eff */
[----:B------:R-:W-:Y:S01]  /*d0b0*/  IMAD R42, R42, UR7, RZ ;  /* 0x000000072a2a7c24 */ /* 0x000fe2000f8e02ff */
[----:B-1----:R-:W-:Y:S01]  /*d0c0*/  LEA R4, P5, R37, R0, 0x1 ;  /* 0x0000000025047211 */ /* 0x002fe200078a08ff */
[----:B------:R-:W-:-:S02]  /*d0d0*/  IMAD R47, R47, UR7, RZ ;  /* 0x000000072f2f7c24 */ /* 0x000fc4000f8e02ff */
[----:B------:R0:W-:Y:S01]  /*d0e0*/  STL [R1+0xa78], R5 ;  /* 0x000a780501007387 */ /* 0x0001e20000100800 */
[----:B--2---:R-:W-:Y:S01]  /*d0f0*/  LEA.HI.X.SX32 R6, R20, R2, 0x1, P4 ;  /* 0x0000000214067211 */ /* 0x004fe200020f0eff */
[----:B------:R-:W-:Y:S02]  /*d100*/  IMAD R38, R38, UR7, RZ ;  /* 0x0000000726267c24 */ /* 0x000fe4000f8e02ff */
[----:B------:R1:W-:Y:S01]  /*d110*/  STL [R1+0xaac], R4 ;  /* 0x000aac0401007387 */ /* 0x0003e20000100800 */
[----:B0-----:R-:W-:-:S03]  /*d120*/  LEA R5, P4, R42, R0, 0x1 ;  /* 0x000000002a057211 */ /* 0x001fc600078808ff */
[----:B------:R0:W-:Y:S01]  /*d130*/  STL [R1+0xa80], R6 ;  /* 0x000a800601007387 */ /* 0x0001e20000100800 */
[----:B-1----:R-:W-:-:S03]  /*d140*/  LEA.HI.X.SX32 R4, R36, R2, 0x1, P0 ;  /* 0x0000000224047211 */ /* 0x002fc600000f0eff */
[----:B------:R1:W-:Y:S01]  /*d150*/  STL [R1+0xab4], R5 ;  /* 0x000ab40501007387 */ /* 0x0003e20000100800 */
[----:B------:R-:W-:-:S03]  /*d160*/  IMAD R39, R39, UR7, RZ ;  /* 0x0000000727277c24 */ /* 0x000fc6000f8e02ff */
[----:B------:R2:W-:Y:S01]  /*d170*/  STL [R1+0xa88], R4 ;  /* 0x000a880401007387 */ /* 0x0005e20000100800 */
[----:B0-----:R-:W-:Y:S02]  /*d180*/  LEA R6, P0, R47, R0, 0x1 ;  /* 0x000000002f067211 */ /* 0x001fe400078008ff */
[----:B-1----:R-:W-:-:S03]  /*d190*/  LEA.HI.X.SX32 R5, R22, R2, 0x1, P1 ;  /* 0x0000000216057211 */ /* 0x002fc600008f0eff */
[----:B------:R0:W-:Y:S01]  /*d1a0*/  STL [R1+0xabc], R6 ;  /* 0x000abc0601007387 */ /* 0x0001e20000100800 */
[----:B--2---:R-:W-:-:S03]  /*d1b0*/  LEA R4, P1, R38, R0, 0x1 ;  /* 0x0000000026047211 */ /* 0x004fc600078208ff */
[----:B------:R1:W-:Y:S01]  /*d1c0*/  STL [R1+0xa90], R5 ;  /* 0x000a900501007387 */ /* 0x0003e20000100800 */
[----:B------:R-:W-:-:S03]  /*d1d0*/  IMAD R40, R40, UR7, RZ ;  /* 0x0000000728287c24 */ /* 0x000fc6000f8e02ff */
[----:B------:R2:W-:Y:S01]  /*d1e0*/  STL [R1+0xac4], R4 ;  /* 0x000ac40401007387 */ /* 0x0005e20000100800 */
[----:B0-----:R-:W-:Y:S01]  /*d1f0*/  LEA.HI.X.SX32 R6, R27, R2, 0x1, P2 ;  /* 0x000000021b067211 */ /* 0x001fe200010f0eff */
[----:B------:R-:W-:Y:S01]  /*d200*/  IMAD R41, R41, UR7, RZ ;  /* 0x0000000729297c24 */ /* 0x000fe2000f8e02ff */
[----:B-1----:R-:W-:-:S03]  /*d210*/  LEA R5, P2, R39, R0, 0x1 ;  /* 0x0000000027057211 */ /* 0x002fc600078408ff */
[----:B------:R0:W-:Y:S01]  /*d220*/  STL [R1+0xa98], R6 ;  /* 0x000a980601007387 */ /* 0x0001e20000100800 */
[----:B--2---:R-:W-:-:S03]  /*d230*/  LEA.HI.X.SX32 R4, R32, R2, 0x1, P3 ;  /* 0x0000000220047211 */ /* 0x004fc600018f0eff */
        /* <DEDUP_REMOVED lines=31> */
[----:B------:R-:W-:Y:S02]  /*d430*/  IMAD R43, R46, 0x1f, RZ ;  /* 0x0000001f2e2b7824 */ /* 0x000fe400078e02ff */
[----:B------:R-:W-:Y:S01]  /*d440*/  IMAD R53, R53, UR7, RZ ;  /* 0x0000000735357c24 */ /* 0x000fe2000f8e02ff */
[----:B------:R2:W-:Y:S01]  /*d450*/  STL [R1+0xad0], R4 ;  /* 0x000ad00401007387 */ /* 0x0005e20000100800 */
[----:B------:R-:W3:Y:S01]  /*d460*/  LDC R46, c[0x0][0x3a8] ;  /* 0x0000ea00ff2e7b82 */ /* 0x000ee20000000800 */
[----:B0-----:R-:W-:Y:S02]  /*d470*/  LEA R6, P3, R55, R0, 0x1 ;  /* 0x0000000037067211 */ /* 0x001fe400078608ff */
[----:B-1----:R-:W-:-:S03]  /*d480*/  LEA.HI.X.SX32 R5, R41, R2, 0x1, P5 ;  /* 0x0000000229057211 */ /* 0x002fc600028f0eff */
[----:B------:R-:W-:Y:S01]  /*d490*/  STL [R1+0xaf4], R6 ;  /* 0x000af40601007387 */ /* 0x000fe20000100800 */
[----:B--2---:R-:W-:-:S03]  /*d4a0*/  LEA R4, P5, R52, R0, 0x1 ;  /* 0x0000000034047211 */ /* 0x004fc600078a08ff */
[----:B------:R0:W-:Y:S04]  /*d4b0*/  STL [R1+0xad8], R5 ;  /* 0x000ad80501007387 */ /* 0x0001e80000100800 */
[----:B------:R1:W-:Y:S01]  /*d4c0*/  STL [R1+0xaf8], R4 ;  /* 0x000af80401007387 */ /* 0x0003e20000100800 */
[----:B0-----:R-:W-:Y:S02]  /*d4d0*/  LEA.HI.X.SX32 R5, R44, R2, 0x1, P4 ;  /* 0x000000022c057211 */ /* 0x001fe400020f0eff */
[----:B-1----:R-:W-:Y:S02]  /*d4e0*/  LEA R4, P4, R53, R0, 0x1 ;  /* 0x0000000035047211 */ /* 0x002fe400078808ff */
[-C--:B------:R-:W-:Y:S01]  /*d4f0*/  LEA.HI.X.SX32 R0, R45, R2.reuse, 0x1, P0 ;  /* 0x000000022d007211 */ /* 0x080fe200000f0eff */
[----:B------:R0:W-:Y:S04]  /*d500*/  STL [R1+0xae0], R5 ;  /* 0x000ae00501007387 */ /* 0x0001e80000100800 */
[----:B------:R1:W-:Y:S04]  /*d510*/  STL [R1+0x52c], R4 ;  /* 0x00052c0401007387 */ /* 0x0003e80000100800 */
[----:B------:R2:W-:Y:S01]  /*d520*/  STL [R1+0x514], R0 ;  /* 0x0005140001007387 */ /* 0x0005e20000100800 */
[----:B0-----:R-:W-:-:S02]  /*d530*/  LEA.HI.X.SX32 R5, R57, R2, 0x1, P1 ;  /* 0x0000000239057211 */ /* 0x001fc400008f0eff */
[-C--:B-1----:R-:W-:Y:S02]  /*d540*/  LEA.HI.X.SX32 R4, R55, R2.reuse, 0x1, P3 ;  /* 0x0000000237047211 */ /* 0x082fe400018f0eff */
[----:B--2---:R-:W-:Y:S01]  /*d550*/  LEA.HI.X.SX32 R0, R56, R2, 0x1, P2 ;  /* 0x0000000238007211 */ /* 0x004fe200010f0eff */
[----:B------:R3:W-:Y:S04]  /*d560*/  STL [R1+0x518], R5 ;  /* 0x0005180501007387 */ /* 0x0007e80000100800 */
[----:B------:R-:W-:Y:S04]  /*d570*/  STL [R1+0x51c], R0 ;  /* 0x00051c0001007387 */ /* 0x000fe80000100800 */
[----:B------:R4:W-:Y:S01]  /*d580*/  STL [R1+0x520], R4 ;  /* 0x0005200401007387 */ /* 0x0009e20000100800 */
[----:B---3--:R-:W-:-:S02]  /*d590*/  IMAD.MOV.U32 R5, RZ, RZ, R60 ;  /* 0x000000ffff057224 */ /* 0x008fc400078e003c */
[----:B----4-:R-:W-:-:S04]  /*d5a0*/  IMAD.MOV.U32 R4, RZ, RZ, R3 ;  /* 0x000000ffff047224 */ /* 0x010fc800078e0003 */
[----:B------:R-:W-:Y:S01]  /*d5b0*/  IMAD.WIDE R8, R43, 0x2, R4 ;  /* 0x000000022b087825 */ /* 0x000fe200078e0204 */
[----:B------:R-:W-:-:S05]  /*d5c0*/  LEA.HI.X.SX32 R0, R52, R2, 0x1, P5 ;  /* 0x0000000234007211 */ /* 0x000fca00028f0eff */
[----:B------:R0:W-:Y:S04]  /*d5d0*/  STL [R1+0x524], R0 ;  /* 0x0005240001007387 */ /* 0x0001e80000100800 */
[----:B------:R1:W5:Y:S04]  /*d5e0*/  LDL.LU R60, [R1+0xb20] ;  /* 0x000b2000013c7983 */ /* 0x0003680000300800 */
[----:B------:R1:W5:Y:S01]  /*d5f0*/  LDL.LU R3, [R1+0xb1c] ;  /* 0x000b1c0001037983 */ /* 0x0003620000300800 */
[----:B0-----:R-:W-:-:S05]  /*d600*/  LEA.HI.X.SX32 R0, R53, R2, 0x1, P4 ;  /* 0x0000000235007211 */ /* 0x001fca00020f0eff */
[----:B------:R-:W-:Y:S01]  /*d610*/  STL [R1+0x528], R0 ;  /* 0x0005280001007387 */ /* 0x000fe20000100800 */
[----:B------:R-:W-:-:S04]  /*d620*/  IMAD.WIDE R6, R43, 0x2, R58 ;  /* 0x000000022b067825 */ /* 0x000fc800078e023a */
[----:B------:R-:W-:Y:S02]  /*d630*/  IMAD R43, R46, 0x1e, RZ ;  /* 0x0000001e2e2b7824 */ /* 0x000fe400078e02ff */
[----:B------:R-:W0:Y:S01]  /*d640*/  LDC R46, c[0x0][0x3a8] ;  /* 0x0000ea00ff2e7b82 */ /* 0x000e220000000800 */
[----:B------:R-:W-:Y:S04]  /*d650*/  STL [R1+0x534], R6 ;  /* 0x0005340601007387 */ /* 0x000fe80000100800 */
[----:B------:R2:W-:Y:S04]  /*d660*/  STL [R1+0x530], R7 ;  /* 0x0005300701007387 */ /* 0x0005e80000100800 */
[----:B------:R-:W-:Y:S01]  /*d670*/  STL [R1+0x53c], R8 ;  /* 0x00053c0801007387 */ /* 0x000fe20000100800 */
[----:B--2---:R-:W-:-:S03]  /*d680*/  IMAD.WIDE R6, R43, 0x2, R58 ;  /* 0x000000022b067825 */ /* 0x004fc600078e023a */
[----:B------:R2:W-:Y:S04]  /*d690*/  STL [R1+0x538], R9 ;  /* 0x0005380901007387 */ /* 0x0005e80000100800 */
[----:B------:R-:W-:Y:S01]  /*d6a0*/  STL [R1+0x544], R6 ;  /* 0x0005440601007387 */ /* 0x000fe20000100800 */
[----:B0-----:R-:W-:-:S03]  /*d6b0*/  IMAD R10, R46, 0x1d, RZ ;  /* 0x0000001d2e0a7824 */ /* 0x001fc600078e02ff */
[----:B------:R0:W-:Y:S01]  /*d6c0*/  STL [R1+0x540], R7 ;  /* 0x0005400701007387 */ /* 0x0001e20000100800 */
[----:B--2---:R-:W-:-:S04]  /*d6d0*/  IMAD.WIDE R8, R43, 0x2, R4 ;  /* 0x000000022b087825 */ /* 0x004fc800078e0204 */
[----:B------:R-:W-:Y:S01]  /*d6e0*/  IMAD R0, R46, 0x1c, RZ ;  /* 0x0000001c2e007824 */ /* 0x000fe200078e02ff */
[----:B------:R-:W-:Y:S01]  /*d6f0*/  STL [R1+0x54c], R8 ;  /* 0x00054c0801007387 */ /* 0x000fe20000100800 */
[----:B0-----:R-:W-:-:S03]  /*d700*/  IMAD.WIDE R6, R10, 0x2, R58 ;  /* 0x000000020a067825 */ /* 0x001fc600078e023a */
[----:B------:R0:W-:Y:S01]  /*d710*/  STL [R1+0x548], R9 ;  /* 0x0005480901007387 */ /* 0x0001e20000100800 */
[----:B------:R-:W-:-:S03]  /*d720*/  IMAD.WIDE R10, R10, 0x2, R4 ;  /* 0x000000020a0a7825 */ /* 0x000fc600078e0204 */
[----:B------:R-:W-:Y:S04]  /*d730*/  STL [R1+0x554], R6 ;  /* 0x0005540601007387 */ /* 0x000fe80000100800 */
[----:B------:R2:W-:Y:S04]  /*d740*/  STL [R1+0x550], R7 ;  /* 0x0005500701007387 */ /* 0x0005e80000100800 */
[----:B------:R3:W-:Y:S01]  /*d750*/  STL [R1+0x55c], R10 ;  /* 0x00055c0a01007387 */ /* 0x0007e20000100800 */
[----:B0-----:R-:W-:-:S04]  /*d760*/  IMAD.WIDE R8, R0, 0x2, R4 ;  /* 0x0000000200087825 */ /* 0x001fc800078e0204 */
[----:B--2---:R-:W-:Y:S01]  /*d770*/  IMAD.WIDE R6, R0, 0x2, R58 ;  /* 0x0000000200067825 */ /* 0x004fe200078e023a */
[----:B------:R-:W-:Y:S03]  /*d780*/  STL [R1+0x558], R11 ;  /* 0x0005580b01007387 */ /* 0x000fe60000100800 */
[C---:B---3--:R-:W-:Y:S01]  /*d790*/  IMAD R10, R46.reuse, 0x1b, RZ ;  /* 0x0000001b2e0a7824 */ /* 0x048fe200078e02ff */
[----:B------:R-:W-:Y:S04]  /*d7a0*/  STL [R1+0x564], R6 ;  /* 0x0005640601007387 */ /* 0x000fe80000100800 */
[----:B------:R0:W-:Y:S01]  /*d7b0*/  STL [R1+0x560], R7 ;  /* 0x0005600701007387 */ /* 0x0001e20000100800 */
[----:B------:R-:W-:-:S03]  /*d7c0*/  IMAD R0, R46, 0x1a, RZ ;  /* 0x0000001a2e007824 */ /* 0x000fc600078e02ff */
        /* <DEDUP_REMOVED lines=69> */
[----:B------:R-:W-:-:S03]  /*dc20*/  IMAD.SHL.U32 R0, R46, 0x10, RZ ;  /* 0x000000102e007824 */ /* 0x000fc600078e00ff */
        /* <DEDUP_REMOVED lines=104> */
[----:B------:R-:W-:Y:S01]  /*e2b0*/  STL [R1+0x6fc], R10 ;  /* 0x0006fc0a01007387 */ /* 0x000fe20000100800 */
[----:B0-----:R-:W-:-:S03]  /*e2c0*/  IMAD.WIDE R8, R46, 0x2, R58 ;  /* 0x000000022e087825 */ /* 0x001fc600078e023a */
[----:B------:R0:W-:Y:S01]  /*e2d0*/  STL [R1+0x6f8], R11 ;  /* 0x0006f80b01007387 */ /* 0x0001e20000100800 */
[----:B--2---:R-:W-:-:S05]  /*e2e0*/  IMAD.WIDE R6, R0, 0x2, R58 ;  /* 0x0000000200067825 */ /* 0x004fca00078e023a */
[----:B------:R-:W-:Y:S01]  /*e2f0*/  STL [R1+0x704], R6 ;  /* 0x0007040601007387 */ /* 0x000fe20000100800 */
[----:B0-----:R-:W-:-:S03]  /*e300*/  IMAD.WIDE R10, R0, 0x2, R4 ;  /* 0x00000002000a7825 */ /* 0x001fc600078e0204 */
[----:B------:R-:W-:Y:S01]  /*e310*/  STL [R1+0x700], R7 ;  /* 0x0007000701007387 */ /* 0x000fe20000100800 */
[----:B------:R-:W-:-:S03]  /*e320*/  IMAD.WIDE R4, R46, 0x2, R4 ;  /* 0x000000022e047825 */ /* 0x000fc600078e0204 */
[----:B------:R-:W-:Y:S04]  /*e330*/  STL [R1+0x70c], R10 ;  /* 0x00070c0a01007387 */ /* 0x000fe80000100800 */
[----:B------:R-:W-:Y:S04]  /*e340*/  STL [R1+0x708], R11 ;  /* 0x0007080b01007387 */ /* 0x000fe80000100800 */
[----:B------:R-:W-:Y:S04]  /*e350*/  STL [R1+0x714], R8 ;  /* 0x0007140801007387 */ /* 0x000fe80000100800 */
[----:B------:R-:W-:Y:S04]  /*e360*/  STL [R1+0x710], R9 ;  /* 0x0007100901007387 */ /* 0x000fe80000100800 */
[----:B------:R0:W-:Y:S04]  /*e370*/  STL [R1+0x71c], R4 ;  /* 0x00071c0401007387 */ /* 0x0001e80000100800 */
[----:B------:R2:W-:Y:S04]  /*e380*/  STL [R1+0x718], R5 ;  /* 0x0007180501007387 */ /* 0x0005e80000100800 */
[----:B------:R1:W-:Y:S04]  /*e390*/  STL [R1+0x504], RZ ;  /* 0x000504ff01007387 */ /* 0x0003e80000100800 */
        /* <DEDUP_REMOVED lines=186> */
[----:B------:R1:W-:Y:S01]  /*ef40*/  STL [R1+0x258], RZ ;  /* 0x000258ff01007387 */ /* 0x0003e20000100800 */
[----:B------:R-:W3:Y:S03]  /*ef50*/  S2R R43, SR_TID.X ;  /* 0x00000000002b7919 */ /* 0x000ee60000002100 */
        /* <DEDUP_REMOVED lines=29> */
[----:B---3--:R-:W-:-:S03]  /*f130*/  LOP3.LUT R43, R43, 0x1f, RZ, 0xc0, !PT ;  /* 0x0000001f2b2b7812 */ /* 0x008fc600078ec0ff */
[----:B------:R1:W-:Y:S04]  /*f140*/  STL [R1+0x390], RZ ;  /* 0x000390ff01007387 */ /* 0x0003e80000100800 */
[----:B------:R1:W-:Y:S04]  /*f150*/  STL [R1+0x394], RZ ;  /* 0x000394ff01007387 */ /* 0x0003e80000100800 */
[----:B------:R1:W-:Y:S04]  /*f160*/  STL [R1+0x398], RZ ;  /* 0x000398ff01007387 */ /* 0x0003e80000100800 */
[----:B------:R1:W-:Y:S04]  /*f170*/  STL [R1+0x39c], RZ ;  /* 0x00039cff01007387 */ /* 0x0003e80000100800 */
[----:B------:R1:W-:Y:S01]  /*f180*/  STL [R1+0x380], RZ ;  /* 0x000380ff01007387 */ /* 0x0003e20000100800 */
[----:B------:R-:W-:-:S03]  /*f190*/  IMAD.SHL.U32 R2, R43, 0x2, RZ ;  /* 0x000000022b027824 */ /* 0x000fc600078e00ff */
        /* <DEDUP_REMOVED lines=33> */
[----:B0-----:R-:W-:-:S03]  /*f3b0*/  IMAD.SHL.U32 R4, R46, 0x20, RZ ;  /* 0x000000202e047824 */ /* 0x001fc600078e00ff */
[----:B------:R1:W-:Y:S01]  /*f3c0*/  STL [R1+0x214], RZ ;  /* 0x000214ff01007387 */ /* 0x0003e20000100800 */
[----:B---3--:R-:W-:-:S03]  /*f3d0*/  LOP3.LUT R46, R43, 0x7, RZ, 0xc0, !PT ;  /* 0x000000072b2e7812 */ /* 0x008fc600078ec0ff */
[----:B------:R1:W-:Y:S04]  /*f3e0*/  STL [R1+0x218], RZ ;  /* 0x000218ff01007387 */ /* 0x0003e80000100800 */
[----:B------:R1:W-:Y:S01]  /*f3f0*/  STL [R1+0x21c], RZ ;  /* 0x00021cff01007387 */ /* 0x0003e20000100800 */
[C---:B------:R-:W-:Y:S02]  /*f400*/  IMAD.SHL.U32 R21, R43.reuse, 0x2, RZ ;  /* 0x000000022b157824 */ /* 0x040fe400078e00ff */
[----:B------:R-:W-:Y:S02]  /*f410*/  IMAD R46, R46, 0x90, RZ ;  /* 0x000000902e2e7824 */ /* 0x000fe400078e02ff */
[----:B------:R-:W-:Y:S01]  /*f420*/  IMAD.SHL.U32 R43, R43, 0x40, RZ ;  /* 0x000000402b2b7824 */ /* 0x000fe200078e00ff */
[----:B------:R-:W-:-:S02]  /*f430*/  USHF.R.S32.HI UR7, URZ, 0x1f, UR4 ;  /* 0x0000001fff077899 */ /* 0x000fc40008011404 */
[----:B------:R-:W-:Y:S01]  /*f440*/  LOP3.LUT R46, R46, 0x10, R21, 0x78, !PT ;  /* 0x000000102e2e7812 */ /* 0x000fe200078e7815 */
[----:B------:R-:W-:Y:S01]  /*f450*/  USHF.L.U32 UR6, UR6, 0x5, URZ ;  /* 0x0000000506067899 */ /* 0x000fe200080006ff */
[----:B------:R-:W-:Y:S02]  /*f460*/  SHF.R.S32.HI R0, RZ, 0x1f, R4 ;  /* 0x0000001fff007819 */ /* 0x000fe40000011404 */
[----:B------:R-:W-:Y:S01]  /*f470*/  LOP3.LUT R46, R46, 0x400, R43, 0xf8, !PT ;  /* 0x000004002e2e7812 */ /* 0x000fe200078ef82b */
[----:B------:R-:W-:Y:S01]  /*f480*/  ULEA.HI UR7, UR7, UR4, URZ, 0x5 ;  /* 0x0000000407077291 */ /* 0x000fe2000f8f28ff */
[----:B------:R-:W-:Y:S01]  /*f490*/  SHF.L.U64.HI R0, R4, 0x1, R0 ;  /* 0x0000000104007819 */ /* 0x000fe20000010200 */
[----:B------:R-:W-:Y:S01]  /*f4a0*/  USHF.R.S32.HI UR4, URZ, 0x1f, UR6 ;  /* 0x0000001fff047899 */ /* 0x000fe20008011406 */
[C---:B------:R-:W-:Y:S02]  /*f4b0*/  LOP3.LUT R6, R2.reuse, 0x10, RZ, 0x3c, !PT ;  /* 0x0000001002067812 */ /* 0x040fe400078e3cff */
[----:B--2---:R-:W-:-:S02]  /*f4c0*/  LOP3.LUT R5, R2, 0x20, RZ, 0x3c, !PT ;  /* 0x0000002002057812 */ /* 0x004fc400078e3cff */
[----:B------:R-:W-:Y:S02]  /*f4d0*/  LOP3.LUT R4, R2, 0x30, RZ, 0x3c, !PT ;  /* 0x0000003002047812 */ /* 0x000fe400078e3cff */
[C---:B------:R-:W-:Y:S02]  /*f4e0*/  LOP3.LUT R6, R46.reuse, 0x20, RZ, 0x3c, !PT ;  /* 0x000000202e067812 */ /* 0x040fe400078e3cff */
[C---:B------:R-:W-:Y:S02]  /*f4f0*/  LOP3.LUT R5, R46.reuse, 0x40, RZ, 0x3c, !PT ;  /* 0x000000402e057812 */ /* 0x040fe400078e3cff */
[----:B------:R-:W-:Y:S01]  /*f500*/  LOP3.LUT R4, R46, 0x60, RZ, 0x3c, !PT ;  /* 0x000000602e047812 */ /* 0x000fe200078e3cff */
[----:B------:R-:W-:Y:S02]  /*f510*/  USHF.L.U32 UR10, UR6, 0x1, URZ ;  /* 0x00000001060a7899 */ /* 0x000fe400080006ff */
[----:B------:R-:W-:Y:S02]  /*f520*/  USHF.R.S32.HI UR7, URZ, 0x5, UR7 ;  /* 0x00000005ff077899 */ /* 0x000fe40008011407 */
[----:B-1----:R-:W-:-:S12]  /*f530*/  USHF.L.U64.HI UR4, UR6, 0x1, UR4 ;  /* 0x0000000106047899 */ /* 0x002fd80008010204 */
.L_x_1:
[----:B0----5:R0:W-:Y:S01]  /*f540*/  STL [R1+0x1120], R28 ;  /* 0x0011201c01007387 */ /* 0x0211e20000100800 */
[----:B------:R-:W1:Y:S03]  /*f550*/  LDC R4, c[0x0][0x3a0] ;  /* 0x0000e800ff047b82 */ /* 0x000e660000000800 */
[----:B------:R-:W2:Y:S04]  /*f560*/  LDL R7, [R1+0x50c] ;  /* 0x00050c0001077983 */ /* 0x000ea80000100800 */
[----:B------:R-:W2:Y:S04]  /*f570*/  LDL R6, [R1+0x510] ;  /* 0x0005100001067983 */ /* 0x000ea80000100800 */
[----:B0-----:R-:W1:Y:S04]  /*f580*/  LDL R28, [R1+0x504] ;  /* 0x00050400011c7983 */ /* 0x001e680000100800 */
[----:B------:R-:W-:Y:S04]  /*f590*/  STL [R1+0x111c], R53 ;  /* 0x00111c3501007387 */ /* 0x000fe80000100800 */
        /* <DEDUP_REMOVED lines=11> */
[----:B------:R-:W-:Y:S01]  /*f650*/  STL [R1+0x10ec], R52 ;  /* 0x0010ec3401007387 */ /* 0x000fe20000100800 */
[----:B------:R-:W-:-:S03]  /*f660*/  PRMT R39, RZ, 0x7610, R39 ;  /* 0x00007610ff277816 */ /* 0x000fc60000000027 */
[----:B------:R-:W-:Y:S04]  /*f670*/  STL [R1+0x10e8], R51 ;  /* 0x0010e83301007387 */ /* 0x000fe80000100800 */
[----:B-----5:R-:W-:Y:S04]  /*f680*/  STL [R1+0x1008], R60 ;  /* 0x0010083c01007387 */ /* 0x020fe80000100800 */
[----:B------:R-:W-:Y:S04]  /*f690*/  STL [R1+0x1044], R60 ;  /* 0x0010443c01007387 */ /* 0x000fe80000100800 */
[----:B------:R-:W-:Y:S04]  /*f6a0*/  STL [R1+0x1048], R60 ;  /* 0x0010483c01007387 */ /* 0x000fe80000100800 */
[----:B------:R-:W-:Y:S04]  /*f6b0*/  STL [R1+0x104c], R60 ;  /* 0x00104c3c01007387 */ /* 0x000fe80000100800 */
[----:B------:R-:W-:Y:S04]  /*f6c0*/  STL [R1+0x1050], R60 ;  /* 0x0010503c01007387 */ /* 0x000fe80000100800 */
[----:B------:R-:W-:Y:S04]  /*f6d0*/  STL [R1+0xc40], R0 ;  /* 0x000c400001007387 */ /* 0x000fe80000100800 */
[----:B------:R0:W-:Y:S04]  /*f6e0*/  STL [R1+0xb1c], R3 ;  /* 0x000b1c0301007387 */ /* 0x0001e80000100800 */
[----:B0-----:R-:W3:Y:S01]  /*f6f0*/  LDL.LU R3, [R1+0x720] ;  /* 0x0007200001037983 */ /* 0x001ee20000300800 */
[----:B-1----:R-:W-:-:S03]  /*f700*/  IMAD R4, R28, -0x20, R4 ;  /* 0xffffffe01c047824 */ /* 0x002fc600078e0204 */
[----:B------:R-:W4:Y:S02]  /*f710*/  LDL.LU R28, [R1+0x1120] ;  /* 0x00112000011c7983 */ /* 0x000f240000300800 */
[----:B------:R-:W-:-:S13]  /*f720*/  ISETP.GT.AND P0, PT, R4, RZ, PT ;  /* 0x000000ff0400720c */ /* 0x000fda0003f04270 */
[----:B--2---:R-:W2:Y:S04]  /*f730*/  @P0 LDG.E.U16 R39, desc[UR8][R6.64] ;  /* 0x0000000806270981 */ /* 0x004ea8000c1e1500 */
[----:B------:R-:W2:Y:S01]  /*f740*/  LDL.64 R6, [R1+0x450] ;  /* 0x0004500001067983 */ /* 0x000ea20000100a00 */
[----:B------:R-:W-:Y:S02]  /*f750*/  PRMT R42, RZ, 0x7610, R42 ;  /* 0x00007610ff2a7816 */ /* 0x000fe4000000002a */
[----:B------:R-:W-:-:S04]  /*f760*/  ISETP.GT.AND P1, PT, R4, 0x1, PT ;  /* 0x000000010400780c */ /* 0x000fc80003f24270 */
[----:B--2---:R0:W2:Y:S04]  /*f770*/  @P0 LDG.E.U16 R42, desc[UR8][R6.64] ;  /* 0x00000008062a0981 */ /* 0x0040a8000c1e1500 */
[----:B------:R-:W0:Y:S04]  /*f780*/  LDL R6, [R1+0x718] ;  /* 0x0007180001067983 */ /* 0x000e280000100800 */
[----:B------:R-:W0:Y:S01]  /*f790*/  LDL R7, [R1+0x71c] ;  /* 0x00071c0001077983 */ /* 0x000e220000100800 */
[----:B------:R-:W-:Y:S02]  /*f7a0*/  PRMT R56, RZ, 0x7610, R56 ;  /* 0x00007610ff387816 */ /* 0x000fe40000000038 */
[----:B0-----:R-:W-:-:S04]  /*f7b0*/  @P1 LOP3.LUT R7, R7, R6, RZ, 0x3c, !PT ;  /* 0x0000000607071212 */ /* 0x001fc800078e3cff */
[----:B------:R-:W-:-:S04]  /*f7c0*/  @P1 LOP3.LUT R6, R7, R6, RZ, 0x3c, !PT ;  /* 0x0000000607061212 */ /* 0x000fc800078e3cff */
[----:B------:R-:W-:-:S05]  /*f7d0*/  @P1 LOP3.LUT R7, R7, R6, RZ, 0x3c, !PT ;  /* 0x0000000607071212 */ /* 0x000fca00078e3cff */
[----:B------:R0:W2:Y:S04]  /*f7e0*/  @P1 LDG.E.U16 R56, desc[UR8][R6.64] ;  /* 0x0000000806381981 */ /* 0x0000a8000c1e1500 */
        /* <DEDUP_REMOVED lines=9> */
[----:B------:R-:W-:Y:S02]  /*f880*/  ISETP.GT.AND P2, PT, R4, 0x2, PT ;  /* 0x000000020400780c */ /* 0x000fe40003f44270 */
[----:B------:R-:W-:-:S11]  /*f890*/  PRMT R53, RZ, 0x7610, R53 ;  /* 0x00007610ff357816 */ /* 0x000fd60000000035 */
[----:B0-----:R-:W-:-:S04]  /*f8a0*/  @P2 LOP3.LUT R7, R7, R6, RZ, 0x3c, !PT ;  /* 0x0000000607072212 */ /* 0x001fc800078e3cff */
[----:B------:R-:W-:-:S04]  /*f8b0*/  @P2 LOP3.LUT R6, R7, R6, RZ, 0x3c, !PT ;  /* 0x0000000607062212 */ /* 0x000fc800078e3cff */
[----:B------:R-:W-:-:S05]  /*f8c0*/  @P2 LOP3.LUT R7, R7, R6, RZ, 0x3c, !PT ;  /* 0x0000000607072212 */ /* 0x000fca00078e3cff */
[----:B------:R-:W3:Y:S04]  /*f8d0*/  @P2 LDG.E.U16 R53, desc[UR8][R6.64] ;  /* 0x0000000806352981 */ /* 0x000ee8000c1e1500 */
[----:B--2---:R-:W-:Y:S04]  /*f8e0*/  STL [R1+0x10e4], R57 ;  /* 0x0010e43901007387 */ /* 0x004fe80000100800 */
[----:B---3--:R0:W-:Y:S04]  /*f8f0*/  STL [R1+0x1c], R53 ;  /* 0x00001c3501007387 */ /* 0x0081e80000100800 */
[----:B0-----:R-:W2:Y:S04]  /*f900*/  LDL.LU R53, [R1+0x111c] ;  /* 0x00111c0001357983 */ /* 0x001ea80000300800 */
[----:B------:R-:W3:Y:S04]  /*f910*/  LDL R6, [R1+0x700] ;  /* 0x0007000001067983 */ /* 0x000ee80000100800 */
[----:B------:R-:W3:Y:S01]  /*f920*/  LDL R7, [R1+0x704] ;  /* 0x0007040001077983 */ /* 0x000ee20000100800 */
[----:B------:R-:W-:-:S02]  /*f930*/  PRMT R9, RZ, 0x7610, R9 ;  /* 0x00007610ff097816 */ /* 0x000fc40000000009 */
[----:B---3--:R-:W-:-:S04]  /*f940*/  @P2 LOP3.LUT R7, R7, R6, RZ, 0x3c, !PT ;  /* 0x0000000607072212 */ /* 0x008fc800078e3cff */
[----:B------:R-:W-:-:S04]  /*f950*/  @P2 LOP3.LUT R6, R7, R6, RZ, 0x3c, !PT ;  /* 0x0000000607062212 */ /* 0x000fc800078e3cff */
[----:B------:R-:W-:-:S05]  /*f960*/  @P2 LOP3.LUT R7, R7, R6, RZ, 0x3c, !PT ;  /* 0x0000000607072212 */ /* 0x000fca00078e3cff */
[----:B------:R-:W3:Y:S01]  /*f970*/  @P2 LDG.E.U16 R9, desc[UR8][R6.64] ;  /* 0x0000000806092981 */ /* 0x000ee2000c1e1500 */
[----:B------:R-:W-:-:S03]  /*f980*/  ISETP.GT.AND P0, PT, R4, 0x3, PT ;  /* 0x000000030400780c */ /* 0x000fc60003f04270 */
[----:B---3--:R0:W-:Y:S04]  /*f990*/  STL [R1+0x20], R9 ;  /* 0x0000200901007387 */ /* 0x0081e80000100800 */
[----:B0-----:R-:W3:Y:S04]  /*f9a0*/  LDL.LU R9, [R1+0x1118] ;  /* 0x0011180001097983 */ /* 0x001ee80000300800 */
[----:B------:R-:W2:Y:S04]  /*f9b0*/  LDL R6, [R1+0x6f8] ;  /* 0x0006f80001067983 */ /* 0x000ea80000100800 */
[----:B------:R-:W2:Y:S01]  /*f9c0*/  LDL R7, [R1+0x6fc] ;  /* 0x0006fc0001077983 */ /* 0x000ea20000100800 */
[----:B------:R-:W-:-:S02]  /*f9d0*/  PRMT R8, RZ, 0x7610, R8 ;  /* 0x00007610ff087816 */ /* 0x000fc40000000008 */
[----:B--2---:R-:W-:-:S04]  /*f9e0*/  @P0 LOP3.LUT R7, R7, R6, RZ, 0x3c, !PT ;  /* 0x0000000607070212 */ /* 0x004fc800078e3cff */
[----:B------:R-:W-:-:S04]  /*f9f0*/  @P0 LOP3.LUT R6, R7, R6, RZ, 0x3c, !PT ;  /* 0x0000000607060212 */ /* 0x000fc800078e3cff */
[----:B------:R-:W-:-:S05]  /*fa00*/  @P0 LOP3.LUT R7, R7, R6, RZ, 0x3c, !PT ;  /* 0x0000000607070212 */ /* 0x000fca00078e3cff */
[----:B------:R-:W2:Y:S04]  /*fa10*/  @P0 LDG.E.U16 R8, desc[UR8][R6.64] ;  /* 0x0000000806080981 */ /* 0x000ea8000c1e1500 */
[----:B--2---:R0:W-:Y:S04]  /*fa20*/  STL [R1+0x314], R8 ;  /* 0x0003140801007387 */ /* 0x0041e80000100800 */
[----:B0-----:R-:W2:Y:S04]  /*fa30*/  LDL.LU R8, [R1+0x1114] ;  /* 0x0011140001087983 */ /* 0x001ea80000300800 */
[----:B------:R-:W2:Y:S04]  /*fa40*/  LDL R6, [R1+0x6f0] ;  /* 0x0006f00001067983 */ /* 0x000ea80000100800 */
[----:B------:R-:W2:Y:S01]  /*fa50*/  LDL R7, [R1+0x6f4] ;  /* 0x0006f40001077983 */ /* 0x000ea20000100800 */
[----:B------:R-:W-:-:S02]  /*fa60*/  PRMT R48, RZ, 0x7610, R48 ;  /* 0x00007610ff307816 */ /* 0x000fc40000000030 */
[----:B--2---:R-:W-:-:S04]  /*fa70*/  @P0 LOP3.LUT R7, R7, R6, RZ, 0x3c, !PT ;  /* 0x0000000607070212 */ /* 0x004fc800078e3cff */
[----:B------:R-:W-:-:S04]  /*fa80*/  @P0 LOP3.LUT R6, R7, R6, RZ, 0x3c, !PT ;  /* 0x0000000607060212 */ /* 0x000fc800078e3cff */
[----:B------:R-:W-:-:S05]  /*fa90*/  @P0 LOP3.LUT R7, R7, R6, RZ, 0x3c, !PT ;  /* 0x0000000607070212 */ /* 0x000fca00078e3cff */
[----:B------:R-:W2:Y:S01]  /*faa0*/  @P0 LDG.E.U16 R48, desc[UR8][R6.64] ;  /* 0x0000000806300981 */ /* 0x000ea2000c1e1500 */
[----:B------:R-:W-:-:S03]  /*fab0*/  ISETP.GT.AND P1, PT, R4, 0x4, PT ;  /* 0x000000040400780c */ /* 0x000fc60003f24270 */
        /* <DEDUP_REMOVED lines=114> */
[----:B------:R-:W3:Y:S04]  /*101e0*/  @P1 LDG.E.U16 R43, desc[UR8][R6.64] ;  /* 0x00000008062b1981 */ /* 0x000ee8000c1e1500 */
[----:B--2---:R-:W-:Y:S04]  /*101f0*/  STL [R1+0x10b4], R61 ;  /* 0x0010b43d01007387 */ /* 0x004fe80000100800 */
[----:B------:R-:W-:Y:S04]  /*10200*/  STL [R1+0x10b8], R61 ;  /* 0x0010b83d01007387 */ /* 0x000fe80000100800 */
[----:B------:R-:W-:Y:S04]  /*10210*/  STL [R1+0x10d8], R61 ;  /* 0x0010d83d01007387 */ /* 0x000fe80000100800 */
[----:B------:R-:W-:Y:S04]  /*10220*/  STL [R1+0x10dc], R61 ;  /* 0x0010dc3d01007387 */ /* 0x000fe80000100800 */
[----:B---3--:R0:W-:Y:S04]  /*10230*/  STL [R1], R43 ;  /* 0x0000002b01007387 */ /* 0x0081e80000100800 */
[----:B0-----:R-:W2:Y:S04]  /*10240*/  LDL.LU R43, [R1+0x10fc] ;  /* 0x0010fc00012b7983 */ /* 0x001ea80000300800 */
[----:B------:R-:W3:Y:S04]  /*10250*/  LDL R6, [R1+0x678] ;  /* 0x0006780001067983 */ /* 0x000ee80000100800 */
[----:B------:R-:W3:Y:S01]  /*10260*/  LDL R7, [R1+0x67c] ;  /* 0x00067c0001077983 */ /* 0x000ee20000100800 */
[----:B------:R-:W-:-:S02]  /*10270*/  ISETP.GT.AND P2, PT, R4, 0xb, PT ;  /* 0x0000000b0400780c */ /* 0x000fc40003f44270 */
[----:B------:R-:W-:-:S11]  /*10280*/  PRMT R5, RZ, 0x7610, R5 ;  /* 0x00007610ff057816 */ /* 0x000fd60000000005 */
[----:B---3--:R-:W-:-:S04]  /*10290*/  @P2 LOP3.LUT R7, R7, R6, RZ, 0x3c, !PT ;  /* 0x0000000607072212 */ /* 0x008fc800078e3cff */
[----:B------:R-:W-:-:S04]  /*102a0*/  @P2 LOP3.LUT R6, R7, R6, RZ, 0x3c, !PT ;  /* 0x0000000607062212 */ /* 0x000fc800078e3cff */
[----:B------:R-:W-:-:S05]  /*102b0*/  @P2 LOP3.LUT R7, R7, R6, RZ, 0x3c, !PT ;  /* 0x0000000607072212 */ /* 0x000fca00078e3cff */
[----:B------:R0:W3:Y:S04]  /*102c0*/  @P2 LDG.E.U16 R5, desc[UR8][R6.64] ;  /* 0x0000000806052981 */ /* 0x0000e8000c1e1500 */
[----:B------:R-:W0:Y:S04]  /*102d0*/  LDL R6, [R1+0x670] ;  /* 0x0006700001067983 */ /* 0x000e280000100800 */
[----:B------:R-:W0:Y:S01]  /*102e0*/  LDL R7, [R1+0x674] ;  /* 0x0006740001077983 */ /* 0x000e220000100800 */
[----:B------:R-:W-:Y:S02]  /*102f0*/  PRMT R44, RZ, 0x7610, R44 ;  /* 0x00007610ff2c7816 */ /* 0x000fe4000000002c */
[----:B0-----:R-:W-:-:S04]  /*10300*/  @P2 LOP3.LUT R7, R7, R6, RZ, 0x3c, !PT ;  /* 0x0000000607072212 */ /* 0x001fc800078e3cff */
[----:B------:R-:W-:-:S04]  /*10310*/  @P2 LOP3.LUT R6, R7, R6, RZ, 0x3c, !PT ;  /* 0x0000000607062212 */ /* 0x000fc800078e3cff */
[----:B------:R-:W-:-:S05]  /*10320*/  @P2 LOP3.LUT R7, R7, R6, RZ, 0x3c, !PT ;  /* 0x0000000607072212 */ /* 0x000fca00078e3cff */
[----:B------:R-:W2:Y:S04]  /*10330*/  @P2 LDG.E.U16 R44, desc[UR8][R6.64] ;  /* 0x00000008062c2981 */ /* 0x000ea8000c1e1500 */
[----:B---3--:R0:W-:Y:S04]  /*10340*/  STL [R1+0x34], R5 ;  /* 0x0000340501007387 */ /* 0x0081e80000100800 */
[----:B0-----:R-:W3:Y:S04]  /*10350*/  LDL R5, [R1+0x64c] ;  /* 0x00064c0001057983 */ /* 0x001ee80000100800 */
[----:B--2---:R0:W-:Y:S04]  /*10360*/  STL [R1+0x58], R44 ;  /* 0x0000582c01007387 */ /* 0x0041e80000100800 */
[----:B0-----:R-:W2:Y:S04]  /*10370*/  LDL.LU R44, [R1+0x10f8] ;  /* 0x0010f800012c7983 */ /* 0x001ea80000300800 */
[----:B------:R-:W2:Y:S04]  /*10380*/  LDL R6, [R1+0x668] ;  /* 0x0006680001067983 */ /* 0x000ea80000100800 */
[----:B------:R-:W2:Y:S01]  /*10390*/  LDL R7, [R1+0x66c] ;  /* 0x00066c0001077983 */ /* 0x000ea20000100800 */
[----:B------:R-:W-:-:S02]  /*103a0*/  ISETP.GT.AND P0, PT, R4, 0xc, PT ;  /* 0x0000000c0400780c */ /* 0x000fc40003f04270 */
[----:B------:R-:W-:-:S11]  /*103b0*/  PRMT R23, RZ, 0x7610, R23 ;  /* 0x00007610ff177816 */ /* 0x000fd60000000017 */
        /* <DEDUP_REMOVED lines=22> */
[----:B------:R-:W-:-:S02]  /*10520*/  ISETP.GT.AND P0, PT, R4, 0xe, PT ;  /* 0x0000000e0400780c */ /* 0x000fc40003f04270 */
[----:B0-----:R-:W-:-:S04]  /*10530*/  @P1 LOP3.LUT R7, R7, R6, RZ, 0x3c, !PT ;  /* 0x0000000607071212 */ /* 0x001fc800078e3cff */
[----:B------:R-:W-:-:S04]  /*10540*/  @P1 LOP3.LUT R6, R7, R6, RZ, 0x3c, !PT ;  /* 0x0000000607061212 */ /* 0x000fc800078e3cff */
[----:B------:R-:W-:-:S05]  /*10550*/  @P1 LOP3.LUT R7, R7, R6, RZ, 0x3c, !PT ;  /* 0x0000000607071212 */ /* 0x000fca00078e3cff */
[----:B------:R3:W2:Y:S04]  /*10560*/  @P1 LDG.E.U16 R36, desc[UR8][R6.64] ;  /* 0x0000000806241981 */ /* 0x0006a8000c1e1500 */
[----:B------:R-:W2:Y:S01]  /*10570*/  LDL R7, [R1+0x648] ;  /* 0x0006480001077983 */ /* 0x000ea20000100800 */
[----:B------:R-:W-:Y:S01]  /*10580*/  PRMT R59, RZ, 0x7610, R59 ;  /* 0x00007610ff3b7816 */ /* 0x000fe2000000003b */
[----:B---3--:R-:W-:Y:S01]  /*10590*/  @P0 IMAD.MOV.U32 R6, RZ, RZ, R5 ;  /* 0x000000ffff060224 */ /* 0x008fe200078e0005 */
[----:B------:R-:W-:Y:S01]  /*105a0*/  PRMT R58, RZ, 0x7610, R58 ;  /* 0x00007610ff3a7816 */ /* 0x000fe2000000003a */
[----:B------:R-:W3:Y:S04]  /*105b0*/  LDL R5, [R1+0x62c] ;  /* 0x00062c0001057983 */ /* 0x000ee80000100800 */
[----:B--2---:R-:W2:Y:S04]  /*105c0*/  @P0 LDG.E.U16 R59, desc[UR8][R6.64] ;  /* 0x00000008063b0981 */ /* 0x004ea8000c1e1500 */
[----:B------:R-:W3:Y:S04]  /*105d0*/  LDL R6, [R1+0x640] ;  /* 0x0006400001067983 */ /* 0x000ee80000100800 */
[----:B------:R-:W3:Y:S04]  /*105e0*/  LDL R7, [R1+0x644] ;  /* 0x0006440001077983 */ /* 0x000ee80000100800 */
[----:B--2---:R-:W-:Y:S01]  /*105f0*/  STL [R1+0x10a8], R59 ;  /* 0x0010a83b01007387 */ /* 0x004fe20000100800 */
[----:B---3--:R-:W-:-:S04]  /*10600*/  @P0 LOP3.LUT R7, R7, R6, RZ, 0x3c, !PT ;  /* 0x0000000607070212 */ /* 0x008fc800078e3cff */
[----:B------:R-:W-:-:S04]  /*10610*/  @P0 LOP3.LUT R6, R7, R6, RZ, 0x3c, !PT ;  /* 0x0000000607060212 */ /* 0x000fc800078e3cff */
[----:B------:R-:W-:Y:S01]  /*10620*/  @P0 LOP3.LUT R7, R7, R6, RZ, 0x3c, !PT ;  /* 0x0000000607070212 */ /* 0x000fe200078e3cff */
[----:B------:R-:W-:Y:S04]  /*10630*/  STL [R1+0x10ac], R59 ;  /* 0x0010ac3b01007387 */ /* 0x000fe80000100800 */
[----:B------:R0:W2:Y:S04]  /*10640*/  @P0 LDG.E.U16 R58, desc[UR8][R6.64] ;  /* 0x00000008063a0981 */ /* 0x0000a8000c1e1500 */
[----:B------:R-:W0:Y:S04]  /*10650*/  LDL R6, [R1+0x638] ;  /* 0x0006380001067983 */ /* 0x000e280000100800 */
[----:B------:R-:W0:Y:S01]  /*10660*/  LDL R7, [R1+0x63c] ;  /* 0x00063c0001077983 */ /* 0x000e220000100800 */
[----:B------:R-:W-:-:S02]  /*10670*/  ISETP.GT.AND P1, PT, R4, 0xf, PT ;  /* 0x0000000f0400780c */ /* 0x000fc40003f24270 */
[----:B------:R-:W-:-:S11]  /*10680*/  PRMT R47, RZ, 0x7610, R47 ;  /* 0x00007610ff2f7816 */ /* 0x000fd6000000002f */
[----:B0-----:R-:W-:-:S04]  /*10690*/  @P1 LOP3.LUT R7, R7, R6, RZ, 0x3c, !PT ;  /* 0x0000000607071212 */ /* 0x001fc800078e3cff */
[----:B------:R-:W-:-:S04]  /*106a0*/  @P1 LOP3.LUT R6, R7, R6, RZ, 0x3c, !PT ;  /* 0x0000000607061212 */ /* 0x000fc800078e3cff */
[----:B------:R-:W-:-:S05]  /*106b0*/  @P1 LOP3.LUT R7, R7, R6, RZ, 0x3c, !PT ;  /* 0x0000000607071212 */ /* 0x000fca00078e3cff */
[----:B------:R-:W3:Y:S04]  /*106c0*/  @P1 LDG.E.U16 R47, desc[UR8][R6.64] ;  /* 0x00000008062f1981 */ /* 0x000ee8000c1e1500 */
[----:B--2---:R-:W-:Y:S04]  /*106d0*/  STL [R1+0x10b0], R58 ;  /* 0x0010b03a01007387 */ /* 0x004fe80000100800 */
[----:B------:R-:W-:Y:S04]  /*106e0*/  STL [R1+0x10bc], R58 ;  /* 0x0010bc3a01007387 */ /* 0x000fe80000100800 */
[----:B------:R-:W-:Y:S04]  /*106f0*/  STL [R1+0x10c0], R58 ;  /* 0x0010c03a01007387 */ /* 0x000fe80000100800 */
        /* <DEDUP_REMOVED lines=9> */
[----:B------:R-:W-:Y:S02]  /*10790*/  ISETP.GT.AND P0, PT, R4, 0x10, PT ;  /* 0x000000100400780c */ /* 0x000fe40003f04270 */
[----:B------:R-:W-:Y:S01]  /*107a0*/  PRMT R19, RZ, 0x7610, R19 ;  /* 0x00007610ff137816 */ /* 0x000fe20000000013 */
[----:B---3--:R0:W-:Y:S04]  /*107b0*/  STL [R1+0x3fc], R50 ;  /* 0x0003fc3201007387 */ /* 0x0081e80000100800 */
[----:B0-----:R-:W3:Y:S04]  /*107c0*/  LDL.LU R50, [R1+0x10f0] ;  /* 0x0010f00001327983 */ /* 0x001ee80000300800 */
[----:B------:R-:W2:Y:S02]  /*107d0*/  LDL R7, [R1+0x628] ;  /* 0x0006280001077983 */ /* 0x000ea40000100800 */
[----:B------:R-:W-:Y:S01]  /*107e0*/  @P0 IMAD.MOV.U32 R6, RZ, RZ, R5 ;  /* 0x000000ffff060224 */ /* 0x000fe200078e0005 */
[----:B------:R-:W-:-:S02]  /*107f0*/  PRMT R18, RZ, 0x7610, R18 ;  /* 0x00007610ff127816 */ /* 0x000fc40000000012 */
[----:B------:R-:W-:Y:S01]  /*10800*/  ISETP.GT.AND P1, PT, R4, 0x11, PT ;  /* 0x000000110400780c */ /* 0x000fe20003f24270 */
[----:B------:R-:W3:Y:S04]  /*10810*/  LDL R5, [R1+0x5ec] ;  /* 0x0005ec0001057983 */ /* 0x000ee80000100800 */
[----:B--2---:R0:W2:Y:S04]  /*10820*/  @P0 LDG.E.U16 R19, desc[UR8][R6.64] ;  /* 0x0000000806130981 */ /* 0x0040a8000c1e1500 */
[----:B------:R-:W0:Y:S04]  /*10830*/  LDL R6, [R1+0x620] ;  /* 0x0006200001067983 */ /* 0x000e280000100800 */
[----:B------:R-:W0:Y:S02]  /*10840*/  LDL R7, [R1+0x624] ;  /* 0x0006240001077983 */ /* 0x000e240000100800 */
        /* <DEDUP_REMOVED lines=26> */
[----:B------:R-:W4:Y:S01]  /*109f0*/  LDL R7, [R1+0x5e8] ;  /* 0x0005e80001077983 */ /* 0x000f220000100800 */
[----:B------:R-:W-:Y:S02]  /*10a00*/  ISETP.GT.AND P1, PT, R4, 0x14, PT ;  /* 0x000000140400780c */ /* 0x000fe40003f24270 */
[----:B------:R-:W-:-:S11]  /*10a10*/  PRMT R15, RZ, 0x7610, R15 ;  /* 0x00007610ff0f7816 */ /* 0x000fd6000000000f */
[----:B---3--:R-:W-:Y:S01]  /*10a20*/  @P1 IMAD.MOV.U32 R6, RZ, RZ, R5 ;  /* 0x000000ffff061224 */ /* 0x008fe200078e0005 */
[----:B--2---:R-:W-:Y:S04]  /*10a30*/  STL [R1+0x10c4], R49 ;  /* 0x0010c43101007387 */ /* 0x004fe80000100800 */
[----:B------:R-:W-:Y:S01]  /*10a40*/  STL [R1+0x10c8], R49 ;  /* 0x0010c83101007387 */ /* 0x000fe20000100800 */
[----:B------:R-:W-:Y:S02]  /*10a50*/  PRMT R14, RZ, 0x7610, R14 ;  /* 0x00007610ff0e7816 */ /* 0x000fe4000000000e */
[----:B------:R-:W-:Y:S01]  /*10a60*/  ISETP.GT.AND P2, PT, R4, 0x18, PT ;  /* 0x000000180400780c */ /* 0x000fe20003f44270 */
[----:B------:R-:W2:Y:S04]  /*10a70*/  LDL R5, [R1+0x564] ;  /* 0x0005640001057983 */ /* 0x000ea80000100800 */
[----:B----4-:R0:W3:Y:S04]  /*10a80*/  @P1 LDG.E.U16 R15, desc[UR8][R6.64] ;  /* 0x00000008060f1981 */ /* 0x0100e8000c1e1500 */
[----:B------:R-:W0:Y:S04]  /*10a90*/  LDL R6, [R1+0x5e0] ;  /* 0x0005e00001067983 */ /* 0x000e280000100800 */
[----:B------:R-:W0:Y:S02]  /*10aa0*/  LDL R7, [R1+0x5e4] ;  /* 0x0005e40001077983 */ /* 0x000e240000100800 */
[----:B0-----:R-:W-:-:S04]  /*10ab0*/  @P1 LOP3.LUT R7, R7, R6, RZ, 0x3c, !PT ;  /* 0x0000000607071212 */ /* 0x001fc800078e3cff */
[----:B------:R-:W-:-:S04]  /*10ac0*/  @P1 LOP3.LUT R6, R7, R6, RZ, 0x3c, !PT ;  /* 0x0000000607061212 */ /* 0x000fc800078e3cff */
[----:B------:R-:W-:-:S05]  /*10ad0*/  @P1 LOP3.LUT R7, R7, R6, RZ, 0x3c, !PT ;  /* 0x0000000607071212 */ /* 0x000fca00078e3cff */
[----:B------:R0:W4:Y:S04]  /*10ae0*/  @P1 LDG.E.U16 R14, desc[UR8][R6.64] ;  /* 0x00000008060e1981 */ /* 0x000128000c1e1500 */
        /* <DEDUP_REMOVED lines=21> */
[----:B------:R2:W3:Y:S04]  /*10c40*/  @P1 LDG.E.U16 R11, desc[UR8][R6.64] ;  /* 0x00000008060b1981 */ /* 0x0004e8000c1e1500 */
[----:B------:R-:W3:Y:S01]  /*10c50*/  LDL R7, [R1+0x560] ;  /* 0x0005600001077983 */ /* 0x000ee20000100800 */
[----:B------:R-:W-:Y:S01]  /*10c60*/  PRMT R10, RZ, 0x7610, R10 ;  /* 0x00007610ff0a7816 */ /* 0x000fe2000000000a */
[----:B--2---:R-:W-:Y:S01]  /*10c70*/  @P1 IMAD.MOV.U32 R6, RZ, RZ, R5 ;  /* 0x000000ffff061224 */ /* 0x004fe200078e0005 */
[----:B------:R-:W-:Y:S01]  /*10c80*/  PRMT R38, RZ, 0x7610, R38 ;  /* 0x00007610ff267816 */ /* 0x000fe20000000026 */
[----:B------:R-:W2:Y:S04]  /*10c90*/  LDL R5, [R1+0x5dc] ;  /* 0x0005dc0001057983 */ /* 0x000ea80000100800 */
[----:B---3--:R0:W3:Y:S04]  /*10ca0*/  @P1 LDG.E.U16 R10, desc[UR8][R6.64] ;  /* 0x00000008060a1981 */ /* 0x0080e8000c1e1500 */
        /* <DEDUP_REMOVED lines=48> */
[----:B------:R-:W2:Y:S04]  /*10fb0*/  @P1 LDG.E.U16 R33, desc[UR8][R6.64] ;  /* 0x0000000806211981 */ /* 0x000ea8000c1e1500 */
[----:B------:R-:W3:Y:S04]  /*10fc0*/  LDL R6, [R1+0x5c0] ;  /* 0x0005c00001067983 */ /* 0x000ee80000100800 */
[----:B------:R-:W3:Y:S01]  /*10fd0*/  LDL R7, [R1+0x5c4] ;  /* 0x0005c40001077983 */ /* 0x000ee20000100800 */
[----:B------:R-:W-:-:S03]  /*10fe0*/  PRMT R32, RZ, 0x7610, R32 ;  /* 0x00007610ff207816 */ /* 0x000fc60000000020 */
[----:B--2---:R0:W-:Y:S01]  /*10ff0*/  STL [R1+0x10d4], R33 ;  /* 0x0010d42101007387 */ /* 0x0041e20000100800 */
[----:B------:R-:W-:Y:S02]  /*11000*/  ISETP.GT.AND P0, PT, R4, 0x17, PT ;  /* 0x000000170400780c */ /* 0x000fe40003f04270 */
[----:B------:R-:W-:Y:S01]  /*11010*/  PRMT R2, RZ, 0x7610, R2 ;  /* 0x00007610ff027816 */ /* 0x000fe20000000002 */
[----:B0-----:R-:W2:Y:S01]  /*11020*/  LDL R33, [R1+0x59c] ;  /* 0x00059c0001217983 */ /* 0x001ea20000100800 */
[----:B---3--:R-:W-:-:S04]  /*11030*/  @P1 LOP3.LUT R7, R7, R6, RZ, 0x3c, !PT ;  /* 0x0000000607071212 */ /* 0x008fc800078e3cff */
[----:B------:R-:W-:-:S04]  /*11040*/  @P1 LOP3.LUT R6, R7, R6, RZ, 0x3c, !PT ;  /* 0x0000000607061212 */ /* 0x000fc800078e3cff */
[----:B------:R-:W-:-:S05]  /*11050*/  @P1 LOP3.LUT R7, R7, R6, RZ, 0x3c, !PT ;  /* 0x0000000607071212 */ /* 0x000fca00078e3cff */
[----:B------:R0:W3:Y:S04]  /*11060*/  @P1 LDG.E.U16 R32, desc[UR8][R6.64] ;  /* 0x0000000806201981 */ /* 0x0000e8000c1e1500 */
[----:B------:R-:W0:Y:S04]  /*11070*/  LDL R6, [R1+0x5b8] ;  /* 0x0005b80001067983 */ /* 0x000e280000100800 */
[----:B------:R-:W0:Y:S02]  /*11080*/  LDL R7, [R1+0x5bc] ;  /* 0x0005bc0001077983 */ /* 0x000e240000100800 */
[----:B0-----:R-:W-:-:S04]  /*11090*/  @P0 LOP3.LUT R7, R7, R6, RZ, 0x3c, !PT ;  /* 0x0000000607070212 */ /* 0x001fc800078e3cff */
[----:B------:R-:W-:-:S04]  /*110a0*/  @P0 LOP3.LUT R6, R7, R6, RZ, 0x3c, !PT ;  /* 0x0000000607060212 */ /* 0x000fc800078e3cff */
[----:B------:R-:W-:-:S05]  /*110b0*/  @P0 LOP3.LUT R7, R7, R6, RZ, 0x3c, !PT ;  /* 0x0000000607070212 */ /* 0x000fca00078e3cff */
[----:B------:R-:W2:Y:S01]  /*110c0*/  @P0 LDG.E.U16 R2, desc[UR8][R6.64] ;  /* 0x0000000806020981 */ /* 0x000ea2000c1e1500 */
[----:B------:R-:W-:-:S03]  /*110d0*/  PRMT R60, RZ, 0x7610, R60 ;  /* 0x00007610ff3c7816 */ /* 0x000fc6000000003c */
[----:B--2---:R-:W-:Y:S04]  /*110e0*/  STL [R1+0x4], R2 ;  /* 0x0000040201007387 */ /* 0x004fe80000100800 */
[----:B------:R-:W2:Y:S01]  /*110f0*/  LDL R7, [R1+0x5b0] ;  /* 0x0005b00001077983 */ /* 0x000ea20000100800 */
[----:B------:R-:W-:Y:S01]  /*11100*/  @P0 IMAD.MOV.U32 R6, RZ, RZ, R5 ;  /* 0x000000ffff060224 */ /* 0x000fe200078e0005 */
[----:B------:R-:W-:Y:S02]  /*11110*/  ISETP.GT.AND P1, PT, R4, 0x19, PT ;  /* 0x000000190400780c */ /* 0x000fe40003f24270 */
[----:B------:R-:W-:Y:S01]  /*11120*/  PRMT R17, RZ, 0x7610, R17 ;  /* 0x00007610ff117816 */ /* 0x000fe20000000011 */
[----:B------:R-:W3:Y:S04]  /*11130*/  LDL R5, [R1+0x584] ;  /* 0x0005840001057983 */ /* 0x000ee80000100800 */
[----:B--2---:R0:W2:Y:S04]  /*11140*/  @P0 LDG.E.U16 R60, desc[UR8][R6.64] ;  /* 0x00000008063c0981 */ /* 0x0040a8000c1e1500 */
[----:B------:R-:W3:Y:S02]  /*11150*/  LDL R7, [R1+0x598] ;  /* 0x0005980001077983 */ /* 0x000ee40000100800 */
[----:B0-----:R-:W-:-:S02]  /*11160*/  @P1 IMAD.MOV.U32 R6, RZ, RZ, R33 ;  /* 0x000000ffff061224 */ /* 0x001fc400078e0021 */
[----:B--2---:R-:W-:Y:S04]  /*11170*/  STL [R1+0x1054], R60 ;  /* 0x0010543c01007387 */ /* 0x004fe80000100800 */
[----:B------:R-:W-:Y:S01]  /*11180*/  STL [R1+0x1058], R60 ;  /* 0x0010583c01007387 */ /* 0x000fe20000100800 */
[----:B------:R-:W-:Y:S02]  /*11190*/  PRMT R16, RZ, 0x7610, R16 ;  /* 0x00007610ff107816 */ /* 0x000fe40000000010 */
[----:B------:R-:W-:Y:S01]  /*111a0*/  ISETP.GT.AND P0, PT, R4, 0x1a, PT ;  /* 0x0000001a0400780c */ /* 0x000fe20003f04270 */
        /* <DEDUP_REMOVED lines=15> */
[----:B------:R-:W3:Y:S01]  /*112a0*/  LDL R7, [R1+0x580] ;  /* 0x0005800001077983 */ /* 0x000ee20000100800 */
[----:B------:R-:W-:Y:S01]  /*112b0*/  PRMT R28, RZ, 0x7610, R28 ;  /* 0x00007610ff1c7816 */ /* 0x000fe2000000001c */
[----:B0-----:R-:W-:Y:S01]  /*112c0*/  @P0 IMAD.MOV.U32 R6, RZ, RZ, R5 ;  /* 0x000000ffff060224 */ /* 0x001fe200078e0005 */
[----:B------:R-:W-:Y:S01]  /*112d0*/  ISETP.GT.AND P1, PT, R4, 0x1b, PT ;  /* 0x0000001b0400780c */ /* 0x000fe20003f24270 */
[----:B--2---:R-:W-:Y:S01]  /*112e0*/  STL [R1+0x10a0], R29 ;  /* 0x0010a01d01007387 */ /* 0x004fe20000100800 */
[----:B------:R-:W-:-:S03]  /*112f0*/  PRMT R53, RZ, 0x7610, R53 ;  /* 0x00007610ff357816 */ /* 0x000fc60000000035 */
[----:B------:R-:W2:Y:S04]  /*11300*/  LDL R5, [R1+0x574] ;  /* 0x0005740001057983 */ /* 0x000ea80000100800 */
[----:B---3--:R0:W3:Y:S04]  /*11310*/  @P0 LDG.E.U16 R28, desc[UR8][R6.64] ;  /* 0x00000008061c0981 */ /* 0x0080e8000c1e1500 */
[----:B------:R-:W2:Y:S01]  /*11320*/  LDL R7, [R1+0x578] ;  /* 0x0005780001077983 */ /* 0x000ea20000100800 */
[----:B0-----:R-:W-:Y:S01]  /*11330*/  @P1 IMAD.MOV.U32 R6, RZ, RZ, R33 ;  /* 0x000000ffff061224 */ /* 0x001fe200078e0021 */
[----:B------:R-:W-:-:S02]  /*11340*/  ISETP.GT.AND P0, PT, R4, 0x1d, PT ;  /* 0x0000001d0400780c */ /* 0x000fc40003f04270 */
[----:B---3--:R-:W-:Y:S01]  /*11350*/  STL [R1+0x109c], R28 ;  /* 0x00109c1c01007387 */ /* 0x008fe20000100800 */
[----:B------:R-:W-:-:S03]  /*11360*/  PRMT R9, RZ, 0x7610, R9 ;  /* 0x00007610ff097816 */ /* 0x000fc60000000009 */
        /* <DEDUP_REMOVED lines=8> */
[----:B------:R0:W-:Y:S04]  /*113f0*/  STL [R1+0x1060], R53 ;  /* 0x0010603501007387 */ /* 0x0001e80000100800 */
[----:B------:R1:W2:Y:S01]  /*11400*/  @P0 LDG.E.U16 R9, desc[UR8][R6.64] ;  /* 0x0000000806090981 */ /* 0x0002a2000c1e1500 */
[----:B------:R-:W-:Y:S02]  /*11410*/  PRMT R8, RZ, 0x7610, R8 ;  /* 0x00007610ff087816 */ /* 0x000fe40000000008 */
[----:B------:R-:W-:Y:S01]  /*11420*/  PRMT R48, RZ, 0x7610, R48 ;  /* 0x00007610ff307816 */ /* 0x000fe20000000030 */
[----:B0-----:R-:W3:Y:S04]  /*11430*/  LDL R53, [R1+0x548] ;  /* 0x0005480001357983 */ /* 0x001ee80000100800 */
[----:B------:R-:W1:Y:S04]  /*11440*/  LDL R6, [R1+0x550] ;  /* 0x0005500001067983 */ /* 0x000e680000100800 */
[----:B------:R-:W1:Y:S02]  /*11450*/  LDL R7, [R1+0x554] ;  /* 0x0005540001077983 */ /* 0x000e640000100800 */
[----:B-1----:R-:W-:-:S04]  /*11460*/  @P0 LOP3.LUT R7, R7, R6, RZ, 0x3c, !PT ;  /* 0x0000000607070212 */ /* 0x002fc800078e3cff */
[----:B------:R-:W-:-:S04]  /*11470*/  @P0 LOP3.LUT R6, R7, R6, RZ, 0x3c, !PT ;  /* 0x0000000607060212 */ /* 0x000fc800078e3cff */
[----:B------:R-:W-:-:S05]  /*11480*/  @P0 LOP3.LUT R7, R7, R6, RZ, 0x3c, !PT ;  /* 0x0000000607070212 */ /* 0x000fca00078e3cff */
[----:B------:R0:W2:Y:S04]  /*11490*/  @P0 LDG.E.U16 R8, desc[UR8][R6.64] ;  /* 0x0000000806080981 */ /* 0x0000a8000c1e1500 */
[----:B------:R-:W2:Y:S01]  /*114a0*/  LDL R7, [R1+0x570] ;  /* 0x0005700001077983 */ /* 0x000ea20000100800 */
[----:B0-----:R-:W-:Y:S01]  /*114b0*/  @P1 IMAD.MOV.U32 R6, RZ, RZ, R5 ;  /* 0x000000ffff061224 */ /* 0x001fe200078e0005 */
[----:B------:R-:W-:Y:S02]  /*114c0*/  ISETP.GT.AND P0, PT, R4, 0x1e, PT ;  /* 0x0000001e0400780c */ /* 0x000fe40003f04270 */
[----:B------:R-:W-:Y:S01]  /*114d0*/  PRMT R25, RZ, 0x7610, R25 ;  /* 0x00007610ff197816 */ /* 0x000fe20000000019 */
[----:B------:R-:W3:Y:S04]  /*114e0*/  LDL R5, [R1+0x53c] ;  /* 0x00053c0001057983 */ /* 0x000ee80000100800 */
[----:B--2---:R0:W2:Y:S06]  /*114f0*/  @P1 LDG.E.U16 R48, desc[UR8][R6.64] ;  /* 0x0000000806301981 */ /* 0x0040ac000c1e1500 */
[----:B0-----:R-:W-:-:S02]  /*11500*/  @P0 IMAD.MOV.U32 R6, RZ, RZ, R33 ;  /* 0x000000ffff060224 */ /* 0x001fc400078e0021 */
[----:B---3--:R-:W-:-:S05]  /*11510*/  @P0 IMAD.MOV.U32 R7, RZ, RZ, R53 ;  /* 0x000000ffff070224 */ /* 0x008fca00078e0035 */
[----:B------:R-:W3:Y:S04]  /*11520*/  @P0 LDG.E.U16 R25, desc[UR8][R6.64] ;  /* 0x0000000806190981 */ /* 0x000ee8000c1e1500 */
[----:B--2---:R-:W-:Y:S04]  /*11530*/  STL [R1+0x1064], R48 ;  /* 0x0010643001007387 */ /* 0x004fe80000100800 */
[----:B------:R-:W-:Y:S04]  /*11540*/  STL [R1+0x1068], R48 ;  /* 0x0010683001007387 */ /* 0x000fe80000100800 */
[----:B------:R-:W-:Y:S04]  /*11550*/  STL [R1+0x108c], R48 ;  /* 0x00108c3001007387 */ /* 0x000fe80000100800 */
[----:B------:R-:W2:Y:S04]  /*11560*/  LDL R6, [R1+0x540] ;  /* 0x0005400001067983 */ /* 0x000ea80000100800 */
[----:B------:R-:W2:Y:S01]  /*11570*/  LDL R7, [R1+0x544] ;  /* 0x0005440001077983 */ /* 0x000ea20000100800 */
[----:B------:R-:W0:Y:S01]  /*11580*/  S2R R33, SR_TID.X ;  /* 0x0000000000217919 */ /* 0x000e220000002100 */
[----:B------:R-:W-:-:S02]  /*11590*/  PRMT R24, RZ, 0x7610, R24 ;  /* 0x00007610ff187816 */ /* 0x000fc40000000018 */
[----:B------:R-:W-:Y:S01]  /*115a0*/  ISETP.GT.AND P1, PT, R4, 0x1f, PT ;  /* 0x0000001f0400780c */ /* 0x000fe20003f24270 */
[----:B---3--:R-:W-:Y:S01]  /*115b0*/  STL [R1+0x1098], R25 ;  /* 0x0010981901007387 */ /* 0x008fe20000100800 */
[----:B0-----:R-:W-:Y:S02]  /*115c0*/  LOP3.LUT R53, R33, 0x1f, RZ, 0xc0, !PT ;  /* 0x0000001f21357812 */ /* 0x001fe400078ec0ff */
[----:B--2---:R-:W-:-:S04]  /*115d0*/  @P0 LOP3.LUT R7, R7, R6, RZ, 0x3c, !PT ;  /* 0x0000000607070212 */ /* 0x004fc800078e3cff */
[----:B------:R-:W-:-:S04]  /*115e0*/  @P0 LOP3.LUT R6, R7, R6, RZ, 0x3c, !PT ;  /* 0x0000000607060212 */ /* 0x000fc800078e3cff */
[----:B------:R-:W-:-:S05]  /*115f0*/  @P0 LOP3.LUT R7, R7, R6, RZ, 0x3c, !PT ;  /* 0x0000000607070212 */ /* 0x000fca00078e3cff */
[----:B------:R0:W2:Y:S01]  /*11600*/  @P0 LDG.E.U16 R24, desc[UR8][R6.64] ;  /* 0x0000000806180981 */ /* 0x0000a2000c1e1500 */
[----:B------:R-:W-:-:S03]  /*11610*/  ISETP.GE.AND P0, PT, R53, R4, PT ;  /* 0x000000043500720c */ /* 0x000fc60003f06270 */
[----:B------:R-:W3:Y:S01]  /*11620*/  LDL R4, [R1+0x538] ;  /* 0x0005380001047983 */ /* 0x000ee20000100800 */
[----:B0-----:R-:W-:Y:S02]  /*11630*/  PRMT R7, RZ, 0x7610, R7 ;  /* 0x00007610ff077816 */ /* 0x001fe40000000007 */
[----:B---3--:R-:W-:-:S04]  /*11640*/  @P1 LOP3.LUT R5, R5, R4, RZ, 0x3c, !PT ;  /* 0x0000000405051212 */ /* 0x008fc800078e3cff */
[----:B------:R-:W-:-:S04]  /*11650*/  @P1 LOP3.LUT R4, R5, R4, RZ, 0x3c, !PT ;  /* 0x0000000405041212 */ /* 0x000fc800078e3cff */
[----:B------:R-:W-:-:S05]  /*11660*/  @P1 LOP3.LUT R5, R5, R4, RZ, 0x3c, !PT ;  /* 0x0000000405051212 */ /* 0x000fca00078e3cff */
[----:B------:R-:W3:Y:S04]  /*11670*/  @P1 LDG.E.U16 R7, desc[UR8][R4.64] ;  /* 0x0000000804071981 */ /* 0x000ee8000c1e1500 */
[----:B------:R-:W2:Y:S04]  /*11680*/  LDL R4, [R1+0x530] ;  /* 0x0005300001047983 */ /* 0x000ea80000100800 */
[----:B------:R-:W2:Y:S01]  /*11690*/  LDL R5, [R1+0x534] ;  /* 0x0005340001057983 */ /* 0x000ea20000100800 */
[----:B------:R-:W-:-:S03]  /*116a0*/  PRMT R41, RZ, 0x7610, R41 ;  /* 0x00007610ff297816 */ /* 0x000fc60000000029 */
[----:B---3--:R-:W-:Y:S01]  /*116b0*/  STL [R1+0x106c], R7 ;  /* 0x00106c0701007387 */ /* 0x008fe20000100800 */
[----:B--2---:R-:W-:-:S04]  /*116c0*/  @P1 LOP3.LUT R5, R5, R4, RZ, 0x3c, !PT ;  /* 0x0000000405051212 */ /* 0x004fc800078e3cff */
[----:B------:R-:W-:-:S04]  /*116d0*/  @P1 LOP3.LUT R4, R5, R4, RZ, 0x3c, !PT ;  /* 0x0000000405041212 */ /* 0x000fc800078e3cff */
[----:B------:R-:W-:Y:S01]  /*116e0*/  @P1 LOP3.LUT R5, R5, R4, RZ, 0x3c, !PT ;  /* 0x0000000405051212 */ /* 0x000fe200078e3cff */
[----:B------:R-:W-:Y:S04]  /*116f0*/  STL [R1+0x1070], R7 ;  /* 0x0010700701007387 */ /* 0x000fe80000100800 */
[----:B------:R-:W-:Y:S04]  /*11700*/  STL [R1+0x1074], R7 ;  /* 0x0010740701007387 */ /* 0x000fe80000100800 */
[----:B------:R-:W2:Y:S04]  /*11710*/  @P1 LDG.E.U16 R41, desc[UR8][R4.64] ;  /* 0x0000000804291981 */ /* 0x000ea8000c1e1500 */
[----:B------:R-:W3:Y:S01]  /*11720*/  LDL R5, [R1+0x724] ;  /* 0x0007240001057983 */ /* 0x000ee20000100800 */
[----:B------:R-:W-:Y:S01]  /*11730*/  PRMT R0, RZ, 0x7610, R0 ;  /* 0x00007610ff007816 */ /* 0x000fe20000000000 */
[----:B------:R-:W-:Y:S06]  /*11740*/  BAR.SYNC.DEFER_BLOCKING 0x0 ;  /* 0x0000000000007b1d */ /* 0x000fec0000010000 */
[----:B--2---:R-:W-:Y:S04]  /*11750*/  STL [R1+0x1078], R41 ;  /* 0x0010782901007387 */ /* 0x004fe80000100800 */
[----:B------:R-:W-:Y:S01]  /*11760*/  STL [R1+0x107c], R41 ;  /* 0x00107c2901007387 */ /* 0x000fe20000100800 */
[----:B---3--:R-:W-:-:S02]  /*11770*/  @!P0 IMAD.MOV.U32 R4, RZ, RZ, R5 ;  /* 0x000000ffff048224 */ /* 0x008fc400078e0005 */
[----:B------:R-:W-:Y:S01]  /*11780*/  @!P0 IMAD.MOV.U32 R5, RZ, RZ, R3 ;  /* 0x000000ffff058224 */ /* 0x000fe200078e0003 */
[----:B------:R-:W-:Y:S04]  /*11790*/  STL [R1+0xb20], R3 ;  /* 0x000b200301007387 */ /* 0x000fe80000100800 */
[----:B------:R-:W-:Y:S04]  /*117a0*/  STL [R1+0x1090], R3 ;  /* 0x0010900301007387 */ /* 0x000fe80000100800 */
[----:B------:R-:W-:Y:S04]  /*117b0*/  STL [R1+0x1094], R3 ;  /* 0x0010940301007387 */ /* 0x000fe80000100800 */
[----:B------:R-:W2:Y:S04]  /*117c0*/  @!P0 LDG.E.U16 R0, desc[UR8][R4.64] ;  /* 0x0000000804008981 */ /* 0x000ea8000c1e1500 */
[----:B------:R-:W3:Y:S04]  /*117d0*/  LDL R4, [R1+0xafc] ;  /* 0x000afc0001047983 */ /* 0x000ee80000100800 */
[----:B------:R-:W3:Y:S01]  /*117e0*/  LDL R5, [R1+0xb00] ;  /* 0x000b000001057983 */ /* 0x000ee20000100800 */
[----:B------:R-:W-:-:S03]  /*117f0*/  PRMT R6, RZ, 0x7610, R6 ;  /* 0x00007610ff067816 */ /* 0x000fc60000000006 */
[----:B--2---:R-:W-:Y:S01]  /*11800*/  STL [R1+0x100c], R0 ;  /* 0x00100c0001007387 */ /* 0x004fe20000100800 */
[----:B---3--:R-:W-:-:S04]  /*11810*/  @!P0 LOP3.LUT R5, R5, R4, RZ, 0x3c, !PT ;  /* 0x0000000405058212 */ /* 0x008fc800078e3cff */
[----:B------:R-:W-:-:S04]  /*11820*/  @!P0 LOP3.LUT R4, R5, R4, RZ, 0x3c, !PT ;  /* 0x0000000405048212 */ /* 0x000fc800078e3cff */
[----:B------:R-:W-:Y:S01]  /*11830*/  @!P0 LOP3.LUT R5, R5, R4, RZ, 0x3c, !PT ;  /* 0x0000000405058212 */ /* 0x000fe200078e3cff */
        /* <DEDUP_REMOVED lines=9> */
[----:B------:R-:W-:-:S05]  /*118d0*/  @!P0 LOP3.LUT R5, R5, R4, RZ, 0x3c, !PT ;  /* 0x0000000405058212 */ /* 0x000fca00078e3cff */
[----:B------:R0:W2:Y:S04]  /*118e0*/  @!P0 LDG.E.U16 R40, desc[UR8][R4.64] ;  /* 0x0000000804288981 */ /* 0x0000a8000c1e1500 */
[----:B------:R-:W0:Y:S04]  /*118f0*/  LDL R4, [R1+0xad8] ;  /* 0x000ad80001047983 */ /* 0x000e280000100800 */
[----:B------:R-:W0:Y:S01]  /*11900*/  LDL R5, [R1+0xadc] ;  /* 0x000adc0001057983 */ /* 0x000e220000100800 */
[----:B------:R-:W-:Y:S02]  /*11910*/  PRMT R43, RZ, 0x7610, R43 ;  /* 0x00007610ff2b7816 */ /* 0x000fe4000000002b */
[----:B0-----:R-:W-:-:S04]  /*11920*/  @!P0 LOP3.LUT R5, R5, R4, RZ, 0x3c, !PT ;  /* 0x0000000405058212 */ /* 0x001fc800078e3cff */
[----:B------:R-:W-:-:S04]  /*11930*/  @!P0 LOP3.LUT R4, R5, R4, RZ, 0x3c, !PT ;  /* 0x0000000405048212 */ /* 0x000fc800078e3cff */
[----:B------:R-:W-:-:S05]  /*11940*/  @!P0 LOP3.LUT R5, R5, R4, RZ, 0x3c, !PT ;  /* 0x0000000405058212 */ /* 0x000fca00078e3cff */
[----:B------:R0:W3:Y:S04]  /*11950*/  @!P0 LDG.E.U16 R43, desc[UR8][R4.64] ;  /* 0x00000008042b8981 */ /* 0x0000e8000c1e1500 */
[----:B------:R-:W0:Y:S04]  /*11960*/  LDL R4, [R1+0xad0] ;  /* 0x000ad00001047983 */ /* 0x000e280000100800 */
[----:B------:R-:W0:Y:S01]  /*11970*/  LDL R5, [R1+0xad4] ;  /* 0x000ad40001057983 */ /* 0x000e220000100800 */
[----:B------:R-:W-:Y:S02]  /*11980*/  PRMT R44, RZ, 0x7610, R44 ;  /* 0x00007610ff2c7816 */ /* 0x000fe4000000002c */
[----:B0-----:R-:W-:-:S04]  /*11990*/  @!P0 LOP3.LUT R5, R5, R4, RZ, 0x3c, !PT ;  /* 0x0000000405058212 */ /* 0x001fc800078e3cff */
        /* <DEDUP_REMOVED lines=26> */
[----:B------:R-:W-:Y:S01]  /*11b40*/  PRMT R51, RZ, 0x7610, R51 ;  /* 0x00007610ff337816 */ /* 0x000fe20000000033 */
[----:B------:R-:W1:Y:S01]  /*11b50*/  S2R R2, SR_TID.X ;  /* 0x0000000000027919 */ /* 0x000e620000002100 */
[----:B0-----:R-:W-:-:S04]  /*11b60*/  @!P0 LOP3.LUT R5, R5, R4, RZ, 0x3c, !PT ;  /* 0x0000000405058212 */ /* 0x001fc800078e3cff */
[----:B------:R-:W-:-:S04]  /*11b70*/  @!P0 LOP3.LUT R4, R5, R4, RZ, 0x3c, !PT ;  /* 0x0000000405048212 */ /* 0x000fc800078e3cff */
[----:B------:R-:W-:-:S05]  /*11b80*/  @!P0 LOP3.LUT R5, R5, R4, RZ, 0x3c, !PT ;  /* 0x0000000405058212 */ /* 0x000fca00078e3cff */
[----:B------:R0:W2:Y:S04]  /*11b90*/  @!P0 LDG.E.U16 R51, desc[UR8][R4.64] ;  /* 0x0000000804338981 */ /* 0x0000a8000c1e1500 */
[----:B------:R-:W0:Y:S04]  /*11ba0*/  LDL R4, [R1+0xa18] ;  /* 0x000a180001047983 */ /* 0x000e280000100800 */
[----:B------:R-:W0:Y:S01]  /*11bb0*/  LDL R5, [R1+0xa1c] ;  /* 0x000a1c0001057983 */ /* 0x000e220000100800 */
[----:B-1----:R-:W-:-:S05]  /*11bc0*/  LOP3.LUT R2, R2, 0x1f, RZ, 0xc0, !PT ;  /* 0x0000001f02027812 */ /* 0x002fca00078ec0ff */
[----:B------:R-:W-:-:S05]  /*11bd0*/  IMAD.SHL.U32 R2, R2, 0x2, RZ ;  /* 0x0000000202027824 */ /* 0x000fca00078e00ff */
[----:B------:R1:W-:Y:S02]  /*11be0*/  STS.U16 [R2+UR5+0x2000], R39 ;  /* 0x0020002702007988 */ /* 0x0003e40008000405 */
[----:B-1----:R-:W-:Y:S02]  /*11bf0*/  PRMT R39, RZ, 0x7610, R39 ;  /* 0x00007610ff277816 */ /* 0x002fe40000000027 */
[----:B0-----:R-:W-:-:S04]  /*11c00*/  @!P0 LOP3.LUT R5, R5, R4, RZ, 0x3c, !PT ;  /* 0x0000000405058212 */ /* 0x001fc800078e3cff */
[----:B------:R-:W-:-:S04]  /*11c10*/  @!P0 LOP3.LUT R4, R5, R4, RZ, 0x3c, !PT ;  /* 0x0000000405048212 */ /* 0x000fc800078e3cff */
[----:B------:R-:W-:-:S05]  /*11c20*/  @!P0 LOP3.LUT R5, R5, R4, RZ, 0x3c, !PT ;  /* 0x0000000405058212 */ /* 0x000fca00078e3cff */
[----:B------:R0:W2:Y:S04]  /*11c30*/  @!P0 LDG.E.U16 R39, desc[UR8][R4.64] ;  /* 0x0000000804278981 */ /* 0x0000a8000c1e1500 */
[----:B------:R-:W0:Y:S04]  /*11c40*/  LDL R4, [R1+0xa10] ;  /* 0x000a100001047983 */ /* 0x000e280000100800 */
[----:B------:R-:W0:Y:S04]  /*11c50*/  LDL R5, [R1+0xa14] ;  /* 0x000a140001057983 */ /* 0x000e280000100800 */
[----:B------:R1:W-:Y:S02]  /*11c60*/  STS.U16 [R2+UR5+0x2240], R35 ;  /* 0x0022402302007988 */ /* 0x0003e40008000405 */
[----:B-1----:R-:W-:-:S02]  /*11c70*/  PRMT R35, RZ, 0x7610, R35 ;  /* 0x00007610ff237816 */ /* 0x002fc40000000023 */
        /* <DEDUP_REMOVED lines=70> */
[----:B----4-:R1:W-:Y:S02]  /*120e0*/  STS.U16 [R2+UR5+0x2a00], R14 ;  /* 0x002a000e02007988 */ /* 0x0103e40008000405 */
[----:B-1----:R-:W-:-:S02]  /*120f0*/  PRMT R14, RZ, 0x7610, R14 ;  /* 0x00007610ff0e7816 */ /* 0x002fc4000000000e */
[----:B0-----:R-:W-:-:S04]  /*12100*/  @!P0 LOP3.LUT R5, R5, R4, RZ, 0x3c, !PT ;  /* 0x0000000405058212 */ /* 0x001fc800078e3cff */
[----:B------:R-:W-:-:S04]  /*12110*/  @!P0 LOP3.LUT R4, R5, R4, RZ, 0x3c, !PT ;  /* 0x0000000405048212 */ /* 0x000fc800078e3cff */
[----:B------:R-:W-:-:S05]  /*12120*/  @!P0 LOP3.LUT R5, R5, R4, RZ, 0x3c, !PT ;  /* 0x0000000405058212 */ /* 0x000fca00078e3cff */
[----:B------:R0:W4:Y:S04]  /*12130*/  @!P0 LDG.E.U16 R14, desc[UR8][R4.64] ;  /* 0x00000008040e8981 */ /* 0x000128000c1e1500 */
        /* <DEDUP_REMOVED lines=38> */
[----:B------:R-:W2:Y:S04]  /*123a0*/  @!P0 LDG.E.U16 R57, desc[UR8][R4.64] ;  /* 0x0000000804398981 */ /* 0x000ea8000c1e1500 */
[----:B--2---:R0:W-:Y:S04]  /*123b0*/  STL [R1+0x24], R57 ;  /* 0x0000243901007387 */ /* 0x0041e80000100800 */
[----:B0-----:R-:W2:Y:S04]  /*123c0*/  LDL.LU R57, [R1+0x10e4] ;  /* 0x0010e40001397983 */ /* 0x001ea80000300800 */
[----:B------:R-:W2:Y:S04]  /*123d0*/  LDL R4, [R1+0x818] ;  /* 0x0008180001047983 */ /* 0x000ea80000100800 */
[----:B------:R-:W2:Y:S01]  /*123e0*/  LDL R5, [R1+0x81c] ;  /* 0x00081c0001057983 */ /* 0x000ea20000100800 */
[----:B------:R-:W-:-:S02]  /*123f0*/  PRMT R59, RZ, 0x7610, R59 ;  /* 0x00007610ff3b7816 */ /* 0x000fc4000000003b */
[----:B--2---:R-:W-:-:S04]  /*12400*/  @!P0 LOP3.LUT R5, R5, R4, RZ, 0x3c, !PT ;  /* 0x0000000405058212 */ /* 0x004fc800078e3cff */
        /* <DEDUP_REMOVED lines=9> */
[----:B------:R-:W3:Y:S04]  /*124a0*/  @!P0 LDG.E.U16 R54, desc[UR8][R4.64] ;  /* 0x0000000804368981 */ /* 0x000ee8000c1e1500 */
[----:B--2---:R0:W-:Y:S04]  /*124b0*/  STL [R1+0x4c], R59 ;  /* 0x00004c3b01007387 */ /* 0x0041e80000100800 */
[----:B0-----:R-:W2:Y:S04]  /*124c0*/  LDL R59, [R1+0x79c] ;  /* 0x00079c00013b7983 */ /* 0x001ea80000100800 */
[----:B---3--:R0:W-:Y:S04]  /*124d0*/  STL [R1+0x48], R54 ;  /* 0x0000483601007387 */ /* 0x0081e80000100800 */
[----:B0-----:R-:W3:Y:S04]  /*124e0*/  LDL.LU R54, [R1+0x10e0] ;  /* 0x0010e00001367983 */ /* 0x001ee80000300800 */
[----:B------:R-:W2:Y:S04]  /*124f0*/  LDL R4, [R1+0x7d8] ;  /* 0x0007d80001047983 */ /* 0x000ea80000100800 */
[----:B------:R-:W2:Y:S01]  /*12500*/  LDL R5, [R1+0x7dc] ;  /* 0x0007dc0001057983 */ /* 0x000ea20000100800 */
[----:B------:R-:W-:-:S02]  /*12510*/  PRMT R49, RZ, 0x7610, R49 ;  /* 0x00007610ff317816 */ /* 0x000fc40000000031 */
[----:B--2---:R-:W-:-:S04]  /*12520*/  @!P0 LOP3.LUT R5, R5, R4, RZ, 0x3c, !PT ;  /* 0x0000000405058212 */ /* 0x004fc800078e3cff */
[----:B------:R-:W-:-:S04]  /*12530*/  @!P0 LOP3.LUT R4, R5, R4, RZ, 0x3c, !PT ;  /* 0x0000000405048212 */ /* 0x000fc800078e3cff */
[----:B------:R-:W-:-:S05]  /*12540*/  @!P0 LOP3.LUT R5, R5, R4, RZ, 0x3c, !PT ;  /* 0x0000000405058212 */ /* 0x000fca00078e3cff */
[----:B------:R-:W2:Y:S04]  /*12550*/  @!P0 LDG.E.U16 R49, desc[UR8][R4.64] ;  /* 0x0000000804318981 */ /* 0x000ea8000c1e1500 */
[----:B------:R-:W3:Y:S04]  /*12560*/  LDL R4, [R1+0x7d0] ;  /* 0x0007d00001047983 */ /* 0x000ee80000100800 */
[----:B------:R-:W3:Y:S01]  /*12570*/  LDL R5, [R1+0x7d4] ;  /* 0x0007d40001057983 */ /* 0x000ee20000100800 */
[----:B------:R-:W-:-:S03]  /*12580*/  PRMT R58, RZ, 0x7610, R58 ;  /* 0x00007610ff3a7816 */ /* 0x000fc6000000003a */
[----:B--2---:R0:W-:Y:S01]  /*12590*/  STL [R1+0x44], R49 ;  /* 0x0000443101007387 */ /* 0x0041e20000100800 */
[----:B------:R-:W-:-:S03]  /*125a0*/  PRMT R38, RZ, 0x7610, R38 ;  /* 0x00007610ff267816 */ /* 0x000fc60000000026 */
[----:B0-----:R-:W2:Y:S01]  /*125b0*/  LDL R49, [R1+0x75c] ;  /* 0x00075c0001317983 */ /* 0x001ea20000100800 */
[----:B---3--:R-:W-:-:S04]  /*125c0*/  @!P0 LOP3.LUT R5, R5, R4, RZ, 0x3c, !PT ;  /* 0x0000000405058212 */ /* 0x008fc800078e3cff */
[----:B------:R-:W-:-:S04]  /*125d0*/  @!P0 LOP3.LUT R4, R5, R4, RZ, 0x3c, !PT ;  /* 0x0000000405048212 */ /* 0x000fc800078e3cff */
[----:B------:R-:W-:-:S05]  /*125e0*/  @!P0 LOP3.LUT R5, R5, R4, RZ, 0x3c, !PT ;  /* 0x0000000405058212 */ /* 0x000fca00078e3cff */
[----:B------:R0:W3:Y:S04]  /*125f0*/  @!P0 LDG.E.U16 R58, desc[UR8][R4.64] ;  /* 0x00000008043a8981 */ /* 0x0000e8000c1e1500 */
[----:B------:R-:W2:Y:S01]  /*12600*/  LDL R5, [R1+0x798] ;  /* 0x0007980001057983 */ /* 0x000ea20000100800 */
[----:B0-----:R-:W-:-:S03]  /*12610*/  @!P0 IMAD.MOV.U32 R4, RZ, RZ, R59 ;  /* 0x000000ffff048224 */ /* 0x001fc600078e003b */
[----:B---3--:R0:W-:Y:S01]  /*12620*/  STL [R1+0x40], R58 ;  /* 0x0000403a01007387 */ /* 0x0081e20000100800 */
[----:B------:R-:W-:-:S03]  /*12630*/  PRMT R61, RZ, 0x7610, R61 ;  /* 0x00007610ff3d7816 */ /* 0x000fc6000000003d */
[----:B------:R-:W3:Y:S04]  /*12640*/  LDL R59, [R1+0x524] ;  /* 0x00052400013b7983 */ /* 0x000ee80000100800 */
[----:B--2---:R1:W2:Y:S04]  /*12650*/  @!P0 LDG.E.U16 R38, desc[UR8][R4.64] ;  /* 0x0000000804268981 */ /* 0x0042a8000c1e1500 */
[----:B0-----:R-:W2:Y:S04]  /*12660*/  LDL R58, [R1+0x754] ;  /* 0x00075400013a7983 */ /* 0x001ea80000100800 */
[----:B------:R-:W1:Y:S04]  /*12670*/  LDL R4, [R1+0x790] ;  /* 0x0007900001047983 */ /* 0x000e680000100800 */
[----:B------:R-:W1:Y:S02]  /*12680*/  LDL R5, [R1+0x794] ;  /* 0x0007940001057983 */ /* 0x000e640000100800 */
[----:B-1----:R-:W-:-:S04]  /*12690*/  @!P0 LOP3.LUT R5, R5, R4, RZ, 0x3c, !PT ;  /* 0x0000000405058212 */ /* 0x002fc800078e3cff */
[----:B------:R-:W-:-:S04]  /*126a0*/  @!P0 LOP3.LUT R4, R5, R4, RZ, 0x3c, !PT ;  /* 0x0000000405048212 */ /* 0x000fc800078e3cff */
[----:B------:R-:W-:-:S05]  /*126b0*/  @!P0 LOP3.LUT R5, R5, R4, RZ, 0x3c, !PT ;  /* 0x0000000405058212 */ /* 0x000fca00078e3cff */
[----:B------:R-:W3:Y:S04]  /*126c0*/  @!P0 LDG.E.U16 R61, desc[UR8][R4.64] ;  /* 0x00000008043d8981 */ /* 0x000ee8000c1e1500 */
[----:B--2---:R0:W-:Y:S04]  /*126d0*/  STL [R1+0x3c], R38 ;  /* 0x00003c2601007387 */ /* 0x0041e80000100800 */
[----:B0-----:R-:W2:Y:S04]  /*126e0*/  LDL R38, [R1+0xaf8] ;  /* 0x000af80001267983 */ /* 0x001ea80000100800 */
[----:B---3--:R0:W-:Y:S04]  /*126f0*/  STL [R1+0x38], R61 ;  /* 0x0000383d01007387 */ /* 0x0081e80000100800 */
[----:B0-----:R-:W3:Y:S04]  /*12700*/  LDL.LU R61, [R1+0x10dc] ;  /* 0x0010dc00013d7983 */ /* 0x001ee80000300800 */
[----:B------:R-:W2:Y:S01]  /*12710*/  LDL R5, [R1+0x758] ;  /* 0x0007580001057983 */ /* 0x000ea20000100800 */
[----:B------:R-:W-:-:S03]  /*12720*/  @!P0 IMAD.MOV.U32 R4, RZ, RZ, R49 ;  /* 0x000000ffff048224 */ /* 0x000fc600078e0031 */
[----:B------:R-:W4:Y:S01]  /*12730*/  LDL R49, [R1+0xaf4] ;  /* 0x000af40001317983 */ /* 0x000f220000100800 */
[----:B---3--:R-:W-:-:S06]  /*12740*/  PRMT R61, RZ, 0x7610, R61 ;  /* 0x00007610ff3d7816 */ /* 0x008fcc000000003d */
[----:B--2---:R-:W2:Y:S04]  /*12750*/  @!P0 LDG.E.U16 R61, desc[UR8][R4.64] ;  /* 0x00000008043d8981 */ /* 0x004ea8000c1e1500 */
[----:B--2---:R0:W-:Y:S04]  /*12760*/  STL [R1+0x30], R61 ;  /* 0x0000303d01007387 */ /* 0x0041e80000100800 */
[----:B0-----:R-:W2:Y:S04]  /*12770*/  LDL.LU R61, [R1+0x10d8] ;  /* 0x0010d800013d7983 */ /* 0x001ea80000300800 */
[----:B------:R-:W3:Y:S01]  /*12780*/  LDL R5, [R1+0x750] ;  /* 0x0007500001057983 */ /* 0x000ee20000100800 */
[----:B------:R-:W-:-:S03]  /*12790*/  @!P0 IMAD.MOV.U32 R4, RZ, RZ, R58 ;  /* 0x000000ffff048224 */ /* 0x000fc600078e003a */
[----:B------:R0:W-:Y:S04]  /*127a0*/  STS.U16 [R2+UR5+0x2040], R42 ;  /* 0x0020402a02007988 */ /* 0x0001e80008000405 */
[----:B------:R-:W4:Y:S01]  /*127b0*/  LDL R58, [R1+0xacc] ;  /* 0x000acc00013a7983 */ /* 0x000f220000100800 */
[----:B--2---:R-:W-:-:S06]  /*127c0*/  PRMT R61, RZ, 0x7610, R61 ;  /* 0x00007610ff3d7816 */ /* 0x004fcc000000003d */
[----:B---3--:R1:W2:Y:S01]  /*127d0*/  @!P0 LDG.E.U16 R61, desc[UR8][R4.64] ;  /* 0x00000008043d8981 */ /* 0x0082a2000c1e1500 */
[----:B0-----:R-:W-:Y:S01]  /*127e0*/  PRMT R2, RZ, 0x7610, R2 ;  /* 0x00007610ff027816 */ /* 0x001fe20000000002 */
[----:B-1----:R-:W-:Y:S02]  /*127f0*/  @!P0 IMAD.MOV.U32 R4, RZ, RZ, R38 ;  /* 0x000000ffff048224 */ /* 0x002fe400078e0026 */
[----:B------:R-:W-:-:S05]  /*12800*/  @!P0 IMAD.MOV.U32 R5, RZ, RZ, R59 ;  /* 0x000000ffff058224 */ /* 0x000fca00078e003b */
[----:B------:R4:W3:Y:S01]  /*12810*/  @!P0 LDG.E.U16 R2, desc[UR8][R4.64] ;  /* 0x0000000804028981 */ /* 0x0008e2000c1e1500 */
[----:B------:R-:W-:-:S05]  /*12820*/  LOP3.LUT R33, R33, 0x1f, RZ, 0xc0, !PT ;  /* 0x0000001f21217812 */ /* 0x000fca00078ec0ff */
[----:B------:R-:W-:Y:S01]  /*12830*/  IMAD.SHL.U32 R33, R33, 0x2, RZ ;  /* 0x0000000221217824 */ /* 0x000fe200078e00ff */
[----:B--2---:R0:W-:Y:S04]  /*12840*/  STL [R1+0x2c], R61 ;  /* 0x00002c3d01007387 */ /* 0x0041e80000100800 */
[----:B------:R-:W2:Y:S01]  /*12850*/  LDL R5, [R1+0x520] ;  /* 0x0005200001057983 */ /* 0x000ea20000100800 */
[----:B------:R-:W-:Y:S01]  /*12860*/  LOP3.LUT R33, R33, 0x10, RZ, 0x3c, !PT ;  /* 0x0000001021217812 */ /* 0x000fe200078e3cff */
[----:B----4-:R-:W-:Y:S02]  /*12870*/  @!P0 IMAD.MOV.U32 R4, RZ, RZ, R49 ;  /* 0x000000ffff048224 */ /* 0x010fe400078e0031 */
[----:B------:R-:W4:Y:S04]  /*12880*/  LDL R59, [R1+0xa88] ;  /* 0x000a8800013b7983 */ /* 0x000f280000100800 */
[----:B------:R-:W-:Y:S04]  /*12890*/  STS.U16 [R33+UR5+0x2080], R56 ;  /* 0x0020803821007988 */ /* 0x000fe80008000405 */
        /* <DEDUP_REMOVED lines=9> */
[----:B------:R1:W-:Y:S04]  /*12930*/  STS.U16 [R33+UR5+0x2ac0], R21 ;  /* 0x002ac01521007988 */ /* 0x0003e80008000405 */
[----:B0-----:R-:W4:Y:S01]  /*12940*/  LDL R61, [R1+0xac4] ;  /* 0x000ac400013d7983 */ /* 0x001f220000100800 */
[----:B-1----:R-:W-:-:S03]  /*12950*/  PRMT R21, RZ, 0x7610, R21 ;  /* 0x00007610ff157816 */ /* 0x002fc60000000015 */
[----:B---3--:R0:W-:Y:S04]  /*12960*/  STL [R1+0x50], R2 ;  /* 0x0000500201007387 */ /* 0x0081e80000100800 */
[----:B0-----:R-:W3:Y:S04]  /*12970*/  LDL R2, [R1+0xa8c] ;  /* 0x000a8c0001027983 */ /* 0x001ee80000100800 */
[----:B------:R-:W3:Y:S04]  /*12980*/  LDL.LU R38, [R1+0x1c] ;  /* 0x00001c0001267983 */ /* 0x000ee80000300800 */
[----:B------:R-:W3:Y:S04]  /*12990*/  LDL.LU R49, [R1+0x20] ;  /* 0x0000200001317983 */ /* 0x000ee80000300800 */
[----:B--2---:R0:W2:Y:S04]  /*129a0*/  @!P0 LDG.E.U16 R21, desc[UR8][R4.64] ;  /* 0x0000000804158981 */ /* 0x0040a8000c1e1500 */
[----:B------:R-:W2:Y:S01]  /*129b0*/  LDL R5, [R1+0xac8] ;  /* 0x000ac80001057983 */ /* 0x000ea20000100800 */
[----:B0-----:R-:W-:-:S03]  /*129c0*/  @!P0 IMAD.MOV.U32 R4, RZ, RZ, R58 ;  /* 0x000000ffff048224 */ /* 0x001fc600078e003a */
[----:B------:R0:W-:Y:S04]  /*129d0*/  STS.U16 [R33+UR5+0x2a80], R20 ;  /* 0x002a801421007988 */ /* 0x0001e80008000405 */
[----:B------:R-:W3:Y:S01]  /*129e0*/  LDL.LU R58, [R1+0x10] ;  /* 0x00001000013a7983 */ /* 0x000ee20000300800 */
[----:B0-----:R-:W-:-:S06]  /*129f0*/  PRMT R20, RZ, 0x7610, R20 ;  /* 0x00007610ff147816 */ /* 0x001fcc0000000014 */
[----:B--2---:R4:W2:Y:S04]  /*12a00*/  @!P0 LDG.E.U16 R20, desc[UR8][R4.64] ;  /* 0x0000000804148981 */ /* 0x0048a8000c1e1500 */
[----:B------:R-:W2:Y:S01]  /*12a10*/  LDL R5, [R1+0xac0] ;  /* 0x000ac00001057983 */ /* 0x000ea20000100800 */
[----:B----4-:R-:W-:-:S03]  /*12a20*/  @!P0 IMAD.MOV.U32 R4, RZ, RZ, R61 ;  /* 0x000000ffff048224 */ /* 0x010fc600078e003d */
[----:B------:R0:W-:Y:S04]  /*12a30*/  STS.U16 [R33+UR5+0x2c80], R17 ;  /* 0x002c801121007988 */ /* 0x0001e80008000405 */
[----:B------:R1:W-:Y:S04]  /*12a40*/  STS.U16 [R33+UR5+0x2cc0], R16 ;  /* 0x002cc01021007988 */ /* 0x0003e80008000405 */
[----:B------:R-:W4:Y:S01]  /*12a50*/  LDL.LU R61, [R1+0x18] ;  /* 0x00001800013d7983 */ /* 0x000f220000300800 */
[----:B0-----:R-:W-:Y:S02]  /*12a60*/  PRMT R17, RZ, 0x7610, R17 ;  /* 0x00007610ff117816 */ /* 0x001fe40000000011 */
[----:B-1----:R-:W-:-:S04]  /*12a70*/  PRMT R16, RZ, 0x7610, R16 ;  /* 0x00007610ff107816 */ /* 0x002fc80000000010 */
[----:B--2---:R3:W2:Y:S02]  /*12a80*/  @!P0 LDG.E.U16 R17, desc[UR8][R4.64] ;  /* 0x0000000804118981 */ /* 0x0046a4000c1e1500 */
[----:B---3--:R-:W-:Y:S02]  /*12a90*/  @!P0 IMAD.MOV.U32 R4, RZ, RZ, R2 ;  /* 0x000000ffff048224 */ /* 0x008fe400078e0002 */
[----:B------:R-:W-:Y:S02]  /*12aa0*/  @!P0 IMAD.MOV.U32 R5, RZ, RZ, R59 ;  /* 0x000000ffff058224 */ /* 0x000fe400078e003b */
[----:B------:R-:W3:Y:S04]  /*12ab0*/  LDL.LU R59, [R1] ;  /* 0x00000000013b7983 */ /* 0x000ee80000300800 */
        /* <DEDUP_REMOVED lines=11> */
[----:B------:R-:W1:Y:S03]  /*12b70*/  S2R R2, SR_TID.X ;  /* 0x0000000000027919 */ /* 0x000e660000002100 */
[----:B------:R3:W-:Y:S02]  /*12b80*/  STS.U16 [R33+UR5+0x2e80], R8 ;  /* 0x002e800821007988 */ /* 0x0007e40008000405 */
[----:B---3--:R-:W-:-:S02]  /*12b90*/  PRMT R8, RZ, 0x7610, R8 ;  /* 0x00007610ff087816 */ /* 0x008fc40000000008 */
[----:B------:R-:W3:Y:S01]  /*12ba0*/  LDL.LU R33, [R1+0x10d4] ;  /* 0x0010d40001217983 */ /* 0x000ee20000300800 */
[----:B-1----:R-:W-:-:S05]  /*12bb0*/  LOP3.LUT R2, R2, 0x1f, RZ, 0xc0, !PT ;  /* 0x0000001f02027812 */ /* 0x002fca00078ec0ff */
[----:B------:R-:W-:-:S05]  /*12bc0*/  IMAD.SHL.U32 R2, R2, 0x2, RZ ;  /* 0x0000000202027824 */ /* 0x000fca00078e00ff */
[----:B------:R-:W-:-:S05]  /*12bd0*/  LOP3.LUT R2, R2, 0x20, RZ, 0x3c, !PT ;  /* 0x0000002002027812 */ /* 0x000fca00078e3cff */
[----:B------:R1:W-:Y:S01]  /*12be0*/  STS.U16 [R2+UR5+0x2100], R38 ;  /* 0x0021002602007988 */ /* 0x0003e20008000405 */
[----:B0-----:R-:W-:-:S04]  /*12bf0*/  @!P0 LOP3.LUT R5, R5, R4, RZ, 0x3c, !PT ;  /* 0x0000000405058212 */ /* 0x001fc800078e3cff */
[----:B------:R-:W-:-:S04]  /*12c00*/  @!P0 LOP3.LUT R4, R5, R4, RZ, 0x3c, !PT ;  /* 0x0000000405048212 */ /* 0x000fc800078e3cff */
[----:B------:R-:W-:-:S05]  /*12c10*/  @!P0 LOP3.LUT R5, R5, R4, RZ, 0x3c, !PT ;  /* 0x0000000405058212 */ /* 0x000fca00078e3cff */
[----:B------:R0:W2:Y:S04]  /*12c20*/  @!P0 LDG.E.U16 R8, desc[UR8][R4.64] ;  /* 0x0000000804088981 */ /* 0x0000a8000c1e1500 */
[----:B------:R-:W0:Y:S04]  /*12c30*/  LDL R4, [R1+0xa40] ;  /* 0x000a400001047983 */ /* 0x000e280000100800 */
[----:B------:R-:W0:Y:S04]  /*12c40*/  LDL R5, [R1+0xa44] ;  /* 0x000a440001057983 */ /* 0x000e280000100800 */
[----:B-1----:R-:W2:Y:S01]  /*12c50*/  LDL.LU R38, [R1+0x10d0] ;  /* 0x0010d00001267983 */ /* 0x002ea20000300800 */
[----:B0-----:R-:W-:-:S04]  /*12c60*/  @!P0 LOP3.LUT R5, R5, R4, RZ, 0x3c, !PT ;  /* 0x0000000405058212 */ /* 0x001fc800078e3cff */
[C---:B------:R-:W-:Y:S02]  /*12c70*/  @!P0 LOP3.LUT R4, R5.reuse, R4, RZ, 0x3c, !PT ;  /* 0x0000000405048212 */ /* 0x040fe400078e3cff */
[----:B--2---:R-:W-:Y:S02]  /*12c80*/  PRMT R38, RZ, 0x7610, R38 ;  /* 0x00007610ff267816 */ /* 0x004fe40000000026 */
[----:B------:R-:W-:-:S05]  /*12c90*/  @!P0 LOP3.LUT R5, R5, R4, RZ, 0x3c, !PT ;  /* 0x0000000405058212 */ /* 0x000fca00078e3cff */
[----:B------:R-:W2:Y:S04]  /*12ca0*/  @!P0 LDG.E.U16 R38, desc[UR8][R4.64] ;  /* 0x0000000804268981 */ /* 0x000ea8000c1e1500 */
[----:B------:R-:W-:Y:S04]  /*12cb0*/  STS.U16 [R2+UR5+0x2140], R49 ;  /* 0x0021403102007988 */ /* 0x000fe80008000405 */
[----:B--2---:R0:W-:Y:S04]  /*12cc0*/  STL [R1+0x54], R38 ;  /* 0x0000542601007387 */ /* 0x0041e80000100800 */
[----:B0-----:R-:W2:Y:S04]  /*12cd0*/  LDL.LU R38, [R1+0x10cc] ;  /* 0x0010cc0001267983 */ /* 0x001ea80000300800 */
[----:B------:R-:W2:Y:S04]  /*12ce0*/  LDL R4, [R1+0xa08] ;  /* 0x000a080001047983 */ /* 0x000ea80000100800 */
[----:B------:R-:W2:Y:S04]  /*12cf0*/  LDL R5, [R1+0xa0c] ;  /* 0x000a0c0001057983 */ /* 0x000ea80000100800 */
[----:B------:R-:W3:Y:S01]  /*12d00*/  LDL.LU R49, [R1+0x10c8] ;  /* 0x0010c80001317983 */ /* 0x000ee20000300800 */
[----:B--2---:R-:W-:-:S04]  /*12d10*/  @!P0 LOP3.LUT R5, R5, R4, RZ, 0x3c, !PT ;  /* 0x0000000405058212 */ /* 0x004fc800078e3cff */
[C---:B------:R-:W-:Y:S02]  /*12d20*/  @!P0 LOP3.LUT R4, R5.reuse, R4, RZ, 0x3c, !PT ;  /* 0x0000000405048212 */ /* 0x040fe400078e3cff */
[----:B---3--:R-:W-:Y:S02]  /*12d30*/  PRMT R49, RZ, 0x7610, R49 ;  /* 0x00007610ff317816 */ /* 0x008fe40000000031 */
[----:B------:R-:W-:-:S05]  /*12d40*/  @!P0 LOP3.LUT R5, R5, R4, RZ, 0x3c, !PT ;  /* 0x0000000405058212 */ /* 0x000fca00078e3cff */
[----:B------:R-:W2:Y:S04]  /*12d50*/  @!P0 LDG.E.U16 R49, desc[UR8][R4.64] ;  /* 0x0000000804318981 */ /* 0x000ea8000c1e1500 */
[----:B------:R-:W-:Y:S04]  /*12d60*/  STS.U16 [R2+UR5+0x2340], R58 ;  /* 0x0023403a02007988 */ /* 0x000fe80008000405 */
[----:B--2---:R0:W-:Y:S04]  /*12d70*/  STL [R1+0x5c], R49 ;  /* 0x00005c3101007387 */ /* 0x0041e80000100800 */
[----:B0-----:R-:W2:Y:S04]  /*12d80*/  LDL.LU R49, [R1+0x10c4] ;  /* 0x0010c40001317983 */ /* 0x001ea80000300800 */
[----:B------:R-:W3:Y:S04]  /*12d90*/  LDL R4, [R1+0xa00] ;  /* 0x000a000001047983 */ /* 0x000ee80000100800 */
[----:B------:R-:W3:Y:S04]  /*12da0*/  LDL R5, [R1+0xa04] ;  /* 0x000a040001057983 */ /* 0x000ee80000100800 */
[----:B------:R-:W2:Y:S01]  /*12db0*/  LDL.LU R58, [R1+0x10c0] ;  /* 0x0010c000013a7983 */ /* 0x000ea20000300800 */
[----:B---3--:R-:W-:-:S04]  /*12dc0*/  @!P0 LOP3.LUT R5, R5, R4, RZ, 0x3c, !PT ;  /* 0x0000000405058212 */ /* 0x008fc800078e3cff */
[C---:B------:R-:W-:Y:S02]  /*12dd0*/  @!P0 LOP3.LUT R4, R5.reuse, R4, RZ, 0x3c, !PT ;  /* 0x0000000405048212 */ /* 0x040fe400078e3cff */
[----:B--2---:R-:W-:Y:S02]  /*12de0*/  PRMT R58, RZ, 0x7610, R58 ;  /* 0x00007610ff3a7816 */ /* 0x004fe4000000003a */
[----:B------:R-:W-:-:S05]  /*12df0*/  @!P0 LOP3.LUT R5, R5, R4, RZ, 0x3c, !PT ;  /* 0x0000000405058212 */ /* 0x000fca00078e3cff */
[----:B------:R-:W2:Y:S04]  /*12e00*/  @!P0 LDG.E.U16 R58, desc[UR8][R4.64] ;  /* 0x00000008043a8981 */ /* 0x000ea8000c1e1500 */
[----:B----4-:R-:W-:Y:S04]  /*12e10*/  STS.U16 [R2+UR5+0x2300], R61 ;  /* 0x0023003d02007988 */ /* 0x010fe80008000405 */
[----:B--2---:R0:W-:Y:S04]  /*12e20*/  STL [R1+0x220], R58 ;  /* 0x0002203a01007387 */ /* 0x0041e80000100800 */
[----:B0-----:R-:W2:Y:S04]  /*12e30*/  LDL.LU R58, [R1+0x10bc] ;  /* 0x0010bc00013a7983 */ /* 0x001ea80000300800 */
[----:B------:R-:W3:Y:S04]  /*12e40*/  LDL R4, [R1+0x9c8] ;  /* 0x0009c80001047983 */ /* 0x000ee80000100800 */
[----:B------:R-:W3:Y:S04]  /*12e50*/  LDL R5, [R1+0x9cc] ;  /* 0x0009cc0001057983 */ /* 0x000ee80000100800 */
[----:B------:R-:W4:Y:S01]  /*12e60*/  LDL.LU R61, [R1+0x10b8] ;  /* 0x0010b800013d7983 */ /* 0x000f220000300800 */
[----:B---3--:R-:W-:-:S04]  /*12e70*/  @!P0 LOP3.LUT R5, R5, R4, RZ, 0x3c, !PT ;  /* 0x0000000405058212 */ /* 0x008fc800078e3cff */
[C---:B------:R-:W-:Y:S02]  /*12e80*/  @!P0 LOP3.LUT R4, R5.reuse, R4, RZ, 0x3c, !PT ;  /* 0x0000000405048212 */ /* 0x040fe400078e3cff */
[----:B----4-:R-:W-:Y:S02]  /*12e90*/  PRMT R61, RZ, 0x7610, R61 ;  /* 0x00007610ff3d7816 */ /* 0x010fe4000000003d */
[----:B------:R-:W-:-:S05]  /*12ea0*/  @!P0 LOP3.LUT R5, R5, R4, RZ, 0x3c, !PT ;  /* 0x0000000405058212 */ /* 0x000fca00078e3cff */
[----:B------:R-:W3:Y:S04]  /*12eb0*/  @!P0 LDG.E.U16 R61, desc[UR8][R4.64] ;  /* 0x00000008043d8981 */ /* 0x000ee8000c1e1500 */
[----:B---3--:R0:W-:Y:S04]  /*12ec0*/  STL [R1+0x228], R61 ;  /* 0x0002283d01007387 */ /* 0x0081e80000100800 */
[----:B0-----:R-:W3:Y:S04]  /*12ed0*/  LDL.LU R61, [R1+0x10b4] ;  /* 0x0010b400013d7983 */ /* 0x001ee80000300800 */
[----:B------:R-:W4:Y:S04]  /*12ee0*/  LDL R4, [R1+0x9c0] ;  /* 0x0009c00001047983 */ /* 0x000f280000100800 */
[----:B------:R-:W4:Y:S01]  /*12ef0*/  LDL R5, [R1+0x9c4] ;  /* 0x0009c40001057983 */ /* 0x000f220000100800 */
[----:B--2---:R-:W-:-:S02]  /*12f00*/  PRMT R58, RZ, 0x7610, R58 ;  /* 0x00007610ff3a7816 */ /* 0x004fc4000000003a */
[----:B----4-:R-:W-:-:S04]  /*12f10*/  @!P0 LOP3.LUT R5, R5, R4, RZ, 0x3c, !PT ;  /* 0x0000000405058212 */ /* 0x010fc800078e3cff */
[----:B------:R-:W-:-:S04]  /*12f20*/  @!P0 LOP3.LUT R4, R5, R4, RZ, 0x3c, !PT ;  /* 0x0000000405048212 */ /* 0x000fc800078e3cff */
[----:B------:R-:W-:-:S05]  /*12f30*/  @!P0 LOP3.LUT R5, R5, R4, RZ, 0x3c, !PT ;  /* 0x0000000405058212 */ /* 0x000fca00078e3cff */
[----:B------:R-:W2:Y:S04]  /*12f40*/  @!P0 LDG.E.U16 R58, desc[UR8][R4.64] ;  /* 0x00000008043a8981 */ /* 0x000ea8000c1e1500 */
[----:B---3--:R-:W-:Y:S04]  /*12f50*/  STS.U16 [R2+UR5+0x2500], R61 ;  /* 0x0025003d02007988 */ /* 0x008fe80008000405 */
[----:B------:R-:W-:Y:S04]  /*12f60*/  STS.U16 [R2+UR5+0x2540], R59 ;  /* 0x0025403b02007988 */ /* 0x000fe80008000405 */
        /* <DEDUP_REMOVED lines=14> */
[----:B------:R-:W-:-:S02]  /*13050*/  PRMT R41, RZ, 0x7610, R41 ;  /* 0x00007610ff297816 */ /* 0x000fc40000000029 */
[----:B----4-:R-:W-:-:S04]  /*13060*/  @!P0 LOP3.LUT R5, R5, R4, RZ, 0x3c, !PT ;  /* 0x0000000405058212 */ /* 0x010fc800078e3cff */
[----:B------:R-:W-:-:S04]  /*13070*/  @!P0 LOP3.LUT R4, R5, R4, RZ, 0x3c, !PT ;  /* 0x0000000405048212 */ /* 0x000fc800078e3cff */
[----:B------:R-:W-:-:S05]  /*13080*/  @!P0 LOP3.LUT R5, R5, R4, RZ, 0x3c, !PT ;  /* 0x0000000405058212 */ /* 0x000fca00078e3cff */
[----:B------:R-:W4:Y:S04]  /*13090*/  @!P0 LDG.E.U16 R41, desc[UR8][R4.64] ;  /* 0x0000000804298981 */ /* 0x000f28000c1e1500 */
[----:B------:R-:W2:Y:S04]  /*130a0*/  LDL R4, [R1+0x948] ;  /* 0x0009480001047983 */ /* 0x000ea80000100800 */
[----:B------:R-:W2:Y:S01]  /*130b0*/  LDL R5, [R1+0x94c] ;  /* 0x00094c0001057983 */ /* 0x000ea20000100800 */
[----:B------:R-:W-:-:S03]  /*130c0*/  PRMT R48, RZ, 0x7610, R48 ;  /* 0x00007610ff307816 */ /* 0x000fc60000000030 */
[----:B----4-:R0:W-:Y:S01]  /*130d0*/  STL [R1+0x3ec], R41 ;  /* 0x0003ec2901007387 */ /* 0x0101e20000100800 */
[----:B------:R-:W-:-:S03]  /*130e0*/  PRMT R38, RZ, 0x7610, R38 ;  /* 0x00007610ff267816 */ /* 0x000fc60000000026 */
[----:B0-----:R-:W4:Y:S01]  /*130f0*/  LDL R41, [R1+0x904] ;  /* 0x0009040001297983 */ /* 0x001f220000100800 */
[----:B--2---:R-:W-:-:S04]  /*13100*/  @!P0 LOP3.LUT R5, R5, R4, RZ, 0x3c, !PT ;  /* 0x0000000405058212 */ /* 0x004fc800078e3cff */
[----:B------:R-:W-:-:S04]  /*13110*/  @!P0 LOP3.LUT R4, R5, R4, RZ, 0x3c, !PT ;  /* 0x0000000405048212 */ /* 0x000fc800078e3cff */
[----:B------:R-:W-:-:S05]  /*13120*/  @!P0 LOP3.LUT R5, R5, R4, RZ, 0x3c, !PT ;  /* 0x0000000405058212 */ /* 0x000fca00078e3cff */
[----:B------:R0:W2:Y:S04]  /*13130*/  @!P0 LDG.E.U16 R48, desc[UR8][R4.64] ;  /* 0x0000000804308981 */ /* 0x0000a8000c1e1500 */
[----:B------:R-:W0:Y:S04]  /*13140*/  LDL R4, [R1+0x940] ;  /* 0x0009400001047983 */ /* 0x000e280000100800 */
[----:B------:R-:W0:Y:S02]  /*13150*/  LDL R5, [R1+0x944] ;  /* 0x0009440001057983 */ /* 0x000e240000100800 */
        /* <DEDUP_REMOVED lines=14> */
[----:B------:R4:W2:Y:S04]  /*13240*/  @!P0 LDG.E.U16 R60, desc[UR8][R4.64] ;  /* 0x00000008043c8981 */ /* 0x0008a8000c1e1500 */
[----:B------:R-:W3:Y:S01]  /*13250*/  LDL R5, [R1+0x900] ;  /* 0x0009000001057983 */ /* 0x000ee20000100800 */
[----:B------:R-:W-:Y:S01]  /*13260*/  PRMT R3, RZ, 0x7610, R3 ;  /* 0x00007610ff037816 */ /* 0x000fe20000000003 */
[----:B----4-:R-:W-:Y:S02]  /*13270*/  @!P0 IMAD.MOV.U32 R4, RZ, RZ, R41 ;  /* 0x000000ffff048224 */ /* 0x010fe400078e0029 */
[----:B--2---:R0:W-:Y:S01]  /*13280*/  STL [R1+0x3e0], R60 ;  /* 0x0003e03c01007387 */ /* 0x0041e20000100800 */
[----:B------:R-:W-:-:S03]  /*13290*/  PRMT R29, RZ, 0x7610, R29 ;  /* 0x00007610ff1d7816 */ /* 0x000fc6000000001d */
[----:B------:R-:W2:Y:S04]  /*132a0*/  LDL R41, [R1+0x884] ;  /* 0x0008840001297983 */ /* 0x000ea80000100800 */
[----:B---3--:R1:W3:Y:S04]  /*132b0*/  @!P0 LDG.E.U16 R3, desc[UR8][R4.64] ;  /* 0x0000000804038981 */ /* 0x0082e8000c1e1500 */
[----:B0-----:R-:W4:Y:S04]  /*132c0*/  LDL R60, [R1+0x88c] ;  /* 0x00088c00013c7983 */ /* 0x001f280000100800 */
[----:B------:R-:W2:Y:S01]  /*132d0*/  LDL R5, [R1+0x8c8] ;  /* 0x0008c80001057983 */ /* 0x000ea20000100800 */
[----:B-1----:R-:W-:-:S05]  /*132e0*/  @!P0 IMAD.MOV.U32 R4, RZ, RZ, R48 ;  /* 0x000000ffff048224 */ /* 0x002fca00078e0030 */
[----:B--2---:R-:W2:Y:S04]  /*132f0*/  @!P0 LDG.E.U16 R29, desc[UR8][R4.64] ;  /* 0x00000008041d8981 */ /* 0x004ea8000c1e1500 */
[----:B---3--:R0:W-:Y:S04]  /*13300*/  STL [R1+0x3dc], R3 ;  /* 0x0003dc0301007387 */ /* 0x0081e80000100800 */
[----:B0-----:R-:W3:Y:S04]  /*13310*/  LDL.LU R3, [R1+0x314] ;  /* 0x0003140001037983 */ /* 0x001ee80000300800 */
[----:B------:R-:W3:Y:S04]  /*13320*/  LDL.LU R48, [R1+0x3f8] ;  /* 0x0003f80001307983 */ /* 0x000ee80000300800 */
        /* <DEDUP_REMOVED lines=8> */
[----:B------:R-:W2:Y:S01]  /*133b0*/  @!P0 LDG.E.U16 R28, desc[UR8][R4.64] ;  /* 0x00000008041c8981 */ /* 0x000ea2000c1e1500 */
[----:B------:R-:W-:-:S03]  /*133c0*/  PRMT R25, RZ, 0x7610, R25 ;  /* 0x00007610ff197816 */ /* 0x000fc60000000019 */
[----:B--2---:R0:W-:Y:S04]  /*133d0*/  STL [R1+0x3d4], R28 ;  /* 0x0003d41c01007387 */ /* 0x0041e80000100800 */
[----:B0-----:R-:W2:Y:S04]  /*133e0*/  LDL.LU R28, [R1+0x109c] ;  /* 0x00109c00011c7983 */ /* 0x001ea80000300800 */
[----:B------:R-:W2:Y:S01]  /*133f0*/  LDL R5, [R1+0x888] ;  /* 0x0008880001057983 */ /* 0x000ea20000100800 */
[----:B----4-:R-:W-:-:S03]  /*13400*/  @!P0 IMAD.MOV.U32 R4, RZ, RZ, R60 ;  /* 0x000000ffff048224 */ /* 0x010fc600078e003c */
[----:B------:R-:W4:Y:S04]  /*13410*/  LDL.LU R60, [R1+0x22c] ;  /* 0x00022c00013c7983 */ /* 0x000f280000300800 */
[----:B--2---:R-:W2:Y:S01]  /*13420*/  @!P0 LDG.E.U16 R25, desc[UR8][R4.64] ;  /* 0x0000000804198981 */ /* 0x004ea2000c1e1500 */
[----:B------:R-:W-:-:S03]  /*13430*/  PRMT R0, RZ, 0x7610, R0 ;  /* 0x00007610ff007816 */ /* 0x000fc60000000000 */
[----:B--2---:R0:W-:Y:S04]  /*13440*/  STL [R1+0x3d0], R25 ;  /* 0x0003d01901007387 */ /* 0x0041e80000100800 */
[----:B0-----:R-:W2:Y:S04]  /*13450*/  LDL.LU R25, [R1+0x1098] ;  /* 0x0010980001197983 */ /* 0x001ea80000300800 */
[----:B------:R-:W2:Y:S01]  /*13460*/  LDL R5, [R1+0x880] ;  /* 0x0008800001057983 */ /* 0x000ea20000100800 */
[----:B------:R-:W-:-:S05]  /*13470*/  @!P0 IMAD.MOV.U32 R4, RZ, RZ, R41 ;  /* 0x000000ffff048224 */ /* 0x000fca00078e0029 */
[----:B--2---:R0:W2:Y:S04]  /*13480*/  @!P0 LDG.E.U16 R0, desc[UR8][R4.64] ;  /* 0x0000000804008981 */ /* 0x0040a8000c1e1500 */
[----:B------:R-:W0:Y:S04]  /*13490*/  LDL R4, [R1+0x848] ;  /* 0x0008480001047983 */ /* 0x000e280000100800 */
[----:B------:R-:W0:Y:S01]  /*134a0*/  LDL R5, [R1+0x84c] ;  /* 0x00084c0001057983 */ /* 0x000e220000100800 */
[----:B------:R-:W-:-:S03]  /*134b0*/  PRMT R7, RZ, 0x7610, R7 ;  /* 0x00007610ff077816 */ /* 0x000fc60000000007 */
[----:B------:R-:W-:Y:S01]  /*134c0*/  STS.U16 [R2+UR5+0x2740], R59 ;  /* 0x0027403b02007988 */ /* 0x000fe20008000405 */
[----:B0-----:R-:W-:-:S04]  /*134d0*/  @!P0 LOP3.LUT R5, R5, R4, RZ, 0x3c, !PT ;  /* 0x0000000405058212 */ /* 0x001fc800078e3cff */
[----:B------:R-:W-:-:S04]  /*134e0*/  @!P0 LOP3.LUT R4, R5, R4, RZ, 0x3c, !PT ;  /* 0x0000000405048212 */ /* 0x000fc800078e3cff */
[----:B------:R-:W-:-:S05]  /*134f0*/  @!P0 LOP3.LUT R5, R5, R4, RZ, 0x3c, !PT ;  /* 0x0000000405058212 */ /* 0x000fca00078e3cff */
[----:B------:R-:W4:Y:S04]  /*13500*/  @!P0 LDG.E.U16 R7, desc[UR8][R4.64] ;  /* 0x0000000804078981 */ /* 0x000f28000c1e1500 */
        /* <DEDUP_REMOVED lines=9> */
[----:B--2---:R1:W-:Y:S01]  /*135a0*/  STL [R1+0x31c], R0 ;  /* 0x00031c0001007387 */ /* 0x0043e20000100800 */
[----:B0-----:R-:W-:-:S03]  /*135b0*/  IMAD.SHL.U32 R2, R53, 0x2, RZ ;  /* 0x0000000235027824 */ /* 0x001fc600078e00ff */
[----:B-1----:R-:W2:Y:S02]  /*135c0*/  LDL.LU R0, [R1+0x34] ;  /* 0x0000340001007983 */ /* 0x002ea40000300800 */
[----:B------:R-:W-:Y:S02]  /*135d0*/  LOP3.LUT R2, R2, 0x30, RZ, 0x3c, !PT ;  /* 0x0000003002027812 */ /* 0x000fe400078e3cff */
[----:B------:R-:W2:Y:S04]  /*135e0*/  LDL R53, [R1+0x804] ;  /* 0x0008040001357983 */ /* 0x000ea80000100800 */
[----:B------:R-:W2:Y:S04]  /*135f0*/  LDL.LU R41, [R1+0x58] ;  /* 0x0000580001297983 */ /* 0x000ea80000300800 */
[----:B------:R-:W2:Y:S04]  /*13600*/  LDL R4, [R1+0x840] ;  /* 0x0008400001047983 */ /* 0x000ea80000100800 */
[----:B------:R-:W2:Y:S04]  /*13610*/  LDL R5, [R1+0x844] ;  /* 0x0008440001057983 */ /* 0x000ea80000100800 */
[----:B---3--:R-:W-:Y:S04]  /*13620*/  STS.U16 [R2+UR5+0x2180], R3 ;  /* 0x0021800302007988 */ /* 0x008fe80008000405 */
[----:B----4-:R0:W-:Y:S04]  /*13630*/  STL [R1+0x318], R7 ;  /* 0x0003180701007387 */ /* 0x0101e80000100800 */
[----:B0-----:R-:W3:Y:S04]  /*13640*/  LDL.LU R7, [R1+0x28] ;  /* 0x0000280001077983 */ /* 0x001ee80000300800 */
[----:B------:R-:W4:Y:S01]  /*13650*/  LDL.LU R3, [R1+0x1094] ;  /* 0x0010940001037983 */ /* 0x000f220000300800 */
[----:B--2---:R-:W-:-:S04]  /*13660*/  @!P0 LOP3.LUT R5, R5, R4, RZ, 0x3c, !PT ;  /* 0x0000000405058212 */ /* 0x004fc800078e3cff */
[----:B------:R-:W-:-:S04]  /*13670*/  @!P0 LOP3.LUT R4, R5, R4, RZ, 0x3c, !PT ;  /* 0x0000000405048212 */ /* 0x000fc800078e3cff */
[----:B------:R-:W-:Y:S02]  /*13680*/  @!P0 LOP3.LUT R5, R5, R4, RZ, 0x3c, !PT ;  /* 0x0000000405058212 */ /* 0x000fe400078e3cff */
[----:B----4-:R-:W-:-:S06]  /*13690*/  PRMT R3, RZ, 0x7610, R3 ;  /* 0x00007610ff037816 */ /* 0x010fcc0000000003 */
[----:B------:R-:W2:Y:S04]  /*136a0*/  @!P0 LDG.E.U16 R3, desc[UR8][R4.64] ;  /* 0x0000000804038981 */ /* 0x000ea8000c1e1500 */
[----:B------:R-:W-:Y:S04]  /*136b0*/  STS.U16 [R2+UR5+0x21c0], R48 ;  /* 0x0021c03002007988 */ /* 0x000fe80008000405 */
[----:B--2---:R0:W-:Y:S04]  /*136c0*/  STL [R1+0x3f4], R3 ;  /* 0x0003f40301007387 */ /* 0x0041e80000100800 */
[----:B0-----:R-:W2:Y:S04]  /*136d0*/  LDL.LU R3, [R1+0x1090] ;  /* 0x0010900001037983 */ /* 0x001ea80000300800 */
[----:B------:R-:W4:Y:S04]  /*136e0*/  LDL R4, [R1+0x808] ;  /* 0x0008080001047983 */ /* 0x000f280000100800 */
[----:B------:R-:W4:Y:S04]  /*136f0*/  LDL R5, [R1+0x80c] ;  /* 0x00080c0001057983 */ /* 0x000f280000100800 */
[----:B------:R-:W2:Y:S01]  /*13700*/  LDL.LU R48, [R1+0x108c] ;  /* 0x00108c0001307983 */ /* 0x000ea20000300800 */
[----:B----4-:R-:W-:-:S04]  /*13710*/  @!P0 LOP3.LUT R5, R5, R4, RZ, 0x3c, !PT ;  /* 0x0000000405058212 */ /* 0x010fc800078e3cff */
[C---:B------:R-:W-:Y:S02]  /*13720*/  @!P0 LOP3.LUT R4, R5.reuse, R4, RZ, 0x3c, !PT ;  /* 0x0000000405048212 */ /* 0x040fe400078e3cff */
[----:B--2---:R-:W-:Y:S02]  /*13730*/  PRMT R48, RZ, 0x7610, R48 ;  /* 0x00007610ff307816 */ /* 0x004fe40000000030 */
[----:B------:R-:W-:-:S05]  /*13740*/  @!P0 LOP3.LUT R5, R5, R4, RZ, 0x3c, !PT ;  /* 0x0000000405058212 */ /* 0x000fca00078e3cff */
[----:B------:R-:W2:Y:S04]  /*13750*/  @!P0 LDG.E.U16 R48, desc[UR8][R4.64] ;  /* 0x0000000804308981 */ /* 0x000ea8000c1e1500 */
[----:B------:R-:W4:Y:S04]  /*13760*/  LDL.LU R4, [R1+0x224] ;  /* 0x0002240001047983 */ /* 0x000f280000300800 */
[----:B------:R-:W3:Y:S01]  /*13770*/  LDL R5, [R1+0x800] ;  /* 0x0008000001057983 */ /* 0x000ee20000100800 */
[----:B------:R-:W-:-:S03]  /*13780*/  PRMT R3, RZ, 0x7610, R3 ;  /* 0x00007610ff037816 */ /* 0x000fc60000000003 */
[----:B--2---:R0:W-:Y:S04]  /*13790*/  STL [R1+0x3f8], R48 ;  /* 0x0003f83001007387 */ /* 0x0041e80000100800 */
[----:B----4-:R1:W-:Y:S04]  /*137a0*/  STS.U16 [R2+UR5+0x23c0], R4 ;  /* 0x0023c00402007988 */ /* 0x0103e80008000405 */
[----:B0-----:R-:W2:Y:S01]  /*137b0*/  LDL.LU R48, [R1+0xc] ;  /* 0x00000c0001307983 */ /* 0x001ea20000300800 */
[----:B-1----:R-:W-:-:S03]  /*137c0*/  @!P0 IMAD.MOV.U32 R4, RZ, RZ, R53 ;  /* 0x000000ffff048224 */ /* 0x002fc600078e0035 */
[----:B------:R-:W4:Y:S04]  /*137d0*/  LDL.LU R53, [R1+0x14] ;  /* 0x0000140001357983 */ /* 0x000f280000300800 */
[----:B---3--:R0:W3:Y:S04]  /*137e0*/  @!P0 LDG.E.U16 R3, desc[UR8][R4.64] ;  /* 0x0000000804038981 */ /* 0x0080e8000c1e1500 */
[----:B------:R-:W0:Y:S04]  /*137f0*/  LDL R4, [R1+0x7c8] ;  /* 0x0007c80001047983 */ /* 0x000e280000100800 */
[----:B------:R-:W0:Y:S01]  /*13800*/  LDL R5, [R1+0x7cc] ;  /* 0x0007cc0001057983 */ /* 0x000e220000100800 */
[----:B------:R-:W-:-:S02]  /*13810*/  PRMT R6, RZ, 0x7610, R6 ;  /* 0x00007610ff067816 */ /* 0x000fc40000000006 */
[----:B0-----:R-:W-:-:S04]  /*13820*/  @!P0 LOP3.LUT R5, R5, R4, RZ, 0x3c, !PT ;  /* 0x0000000405058212 */ /* 0x001fc800078e3cff */
[----:B------:R-:W-:-:S04]  /*13830*/  @!P0 LOP3.LUT R4, R5, R4, RZ, 0x3c, !PT ;  /* 0x0000000405048212 */ /* 0x000fc800078e3cff */
[----:B------:R-:W-:-:S05]  /*13840*/  @!P0 LOP3.LUT R5, R5, R4, RZ, 0x3c, !PT ;  /* 0x0000000405058212 */ /* 0x000fca00078e3cff */
[----:B------:R-:W2:Y:S04]  /*13850*/  @!P0 LDG.E.U16 R6, desc[UR8][R4.64] ;  /* 0x0000000804068981 */ /* 0x000ea8000c1e1500 */
[----:B------:R0:W-:Y:S04]  /*13860*/  STS.U16 [R2+UR5+0x2380], R60 ;  /* 0x0023803c02007988 */ /* 0x0001e80008000405 */
[----:B0-----:R-:W4:Y:S04]  /*13870*/  LDL.LU R60, [R1+0x4] ;  /* 0x00000400013c7983 */ /* 0x001f280000300800 */
[----:B---3--:R0:W-:Y:S04]  /*13880*/  STL [R1+0x314], R3 ;  /* 0x0003140301007387 */ /* 0x0081e80000100800 */
[----:B0-----:R-:W3:Y:S04]  /*13890*/  LDL.LU R3, [R1+0x748] ;  /* 0x0007480001037983 */ /* 0x001ee80000300800 */
        /* <DEDUP_REMOVED lines=33> */
[----:B--2---:R0:W-:Y:S04]  /*13ab0*/  STL [R1+0x34], R7 ;  /* 0x0000340701007387 */ /* 0x0041e80000100800 */
[----:B0-----:R-:W2:Y:S04]  /*13ac0*/  LDL.LU R7, [R1+0x1070] ;  /* 0x0010700001077983 */ /* 0x001ea80000300800 */
[----:B------:R-:W3:Y:S04]  /*13ad0*/  LDL.LU R4, [R1+0x3fc] ;  /* 0x0003fc0001047983 */ /* 0x000ee80000300800 */
[----:B------:R-:W4:Y:S01]  /*13ae0*/  LDL R5, [R1+0x74c] ;  /* 0x00074c0001057983 */ /* 0x000f220000100800 */
[----:B--2---:R-:W-:-:S03]  /*13af0*/  PRMT R7, RZ, 0x7610, R7 ;  /* 0x00007610ff077816 */ /* 0x004fc60000000007 */
[----:B---3--:R4:W-:Y:S02]  /*13b00*/  STS.U16 [R2+UR5+0x2780], R4 ;  /* 0x0027800402007988 */ /* 0x0089e40008000405 */
[----:B----4-:R-:W-:Y:S02]  /*13b10*/  @!P0 IMAD.MOV.U32 R4, RZ, RZ, R5 ;  /* 0x000000ffff048224 */ /* 0x010fe400078e0005 */
[----:B------:R-:W-:-:S05]  /*13b20*/  @!P0 IMAD.MOV.U32 R5, RZ, RZ, R3 ;  /* 0x000000ffff058224 */ /* 0x000fca00078e0003 */
[----:B------:R-:W2:Y:S04]  /*13b30*/  @!P0 LDG.E.U16 R7, desc[UR8][R4.64] ;  /* 0x0000000804078981 */ /* 0x000ea8000c1e1500 */
[----:B------:R-:W-:Y:S04]  /*13b40*/  STL [R1+0xb24], R3 ;  /* 0x000b240301007387 */ /* 0x000fe80000100800 */
        /* <DEDUP_REMOVED lines=11> */
[----:B------:R-:W-:Y:S04]  /*13c00*/  STS.U16 [R2+UR5+0x29c0], R53 ;  /* 0x0029c03502007988 */ /* 0x000fe80008000405 */
[----:B---3--:R0:W-:Y:S04]  /*13c10*/  STL [R1+0x20], R48 ;  /* 0x0000203001007387 */ /* 0x0081e80000100800 */
[----:B0-----:R-:W3:Y:S04]  /*13c20*/  LDL.LU R48, [R1+0x1064] ;  /* 0x0010640001307983 */ /* 0x001ee80000300800 */
        /* <DEDUP_REMOVED lines=19> */
[----:B--2---:R0:W-:Y:S04]  /*13d60*/  STL [R1+0x18], R60 ;  /* 0x0000183c01007387 */ /* 0x0041e80000100800 */
[----:B0-----:R-:W2:Y:S04]  /*13d70*/  LDL.LU R60, [R1+0x1054] ;  /* 0x00105400013c7983 */ /* 0x001ea80000300800 */
[----:B------:R-:W4:Y:S04]  /*13d80*/  LDL R4, [R1+0xab8] ;  /* 0x000ab80001047983 */ /* 0x000f280000100800 */
[----:B------:R-:W4:Y:S04]  /*13d90*/  LDL R5, [R1+0xabc] ;  /* 0x000abc0001057983 */ /* 0x000f280000100800 */
[----:B--2---:R0:W-:Y:S04]  /*13da0*/  STS.U16 [R2+UR5+0x2b80], R60 ;  /* 0x002b803c02007988 */ /* 0x0041e80008000405 */
[----:B0-----:R-:W2:Y:S01]  /*13db0*/  LDL.LU R60, [R1+0x1050] ;  /* 0x00105000013c7983 */ /* 0x001ea20000300800 */
[----:B----4-:R-:W-:-:S04]  /*13dc0*/  @!P0 LOP3.LUT R5, R5, R4, RZ, 0x3c, !PT ;  /* 0x0000000405058212 */ /* 0x010fc800078e3cff */
[----:B------:R-:W-:-:S04]  /*13dd0*/  @!P0 LOP3.LUT R4, R5, R4, RZ, 0x3c, !PT ;  /* 0x0000000405048212 */ /* 0x000fc800078e3cff */
[----:B------:R-:W-:Y:S02]  /*13de0*/  @!P0 LOP3.LUT R5, R5, R4, RZ, 0x3c, !PT ;  /* 0x0000000405058212 */ /* 0x000fe400078e3cff */
[----:B--2---:R-:W-:-:S06]  /*13df0*/  PRMT R60, RZ, 0x7610, R60 ;  /* 0x00007610ff3c7816 */ /* 0x004fcc000000003c */
[----:B------:R-:W2:Y:S04]  /*13e00*/  @!P0 LDG.E.U16 R60, desc[UR8][R4.64] ;  /* 0x00000008043c8981 */ /* 0x000ea8000c1e1500 */
[----:B--2---:R0:W-:Y:S04]  /*13e10*/  STL [R1+0x14], R60 ;  /* 0x0000143c01007387 */ /* 0x0041e80000100800 */
[----:B0-----:R-:W2:Y:S04]  /*13e20*/  LDL.LU R60, [R1+0x104c] ;  /* 0x00104c00013c7983 */ /* 0x001ea80000300800 */
[----:B------:R-:W4:Y:S04]  /*13e30*/  LDL R4, [R1+0xab0] ;  /* 0x000ab00001047983 */ /* 0x000f280000100800 */
[----:B------:R-:W4:Y:S01]  /*13e40*/  LDL R5, [R1+0xab4] ;  /* 0x000ab40001057983 */ /* 0x000f220000100800 */
[----:B--2---:R-:W-:-:S02]  /*13e50*/  PRMT R60, RZ, 0x7610, R60 ;  /* 0x00007610ff3c7816 */ /* 0x004fc4000000003c */
[----:B----4-:R-:W-:-:S04]  /*13e60*/  @!P0 LOP3.LUT R5, R5, R4, RZ, 0x3c, !PT ;  /* 0x0000000405058212 */ /* 0x010fc800078e3cff */
[----:B------:R-:W-:-:S04]  /*13e70*/  @!P0 LOP3.LUT R4, R5, R4, RZ, 0x3c, !PT ;  /* 0x0000000405048212 */ /* 0x000fc800078e3cff */
[----:B------:R-:W-:-:S05]  /*13e80*/  @!P0 LOP3.LUT R5, R5, R4, RZ, 0x3c, !PT ;  /* 0x0000000405058212 */ /* 0x000fca00078e3cff */
[----:B------:R-:W2:Y:S04]  /*13e90*/  @!P0 LDG.E.U16 R60, desc[UR8][R4.64] ;  /* 0x00000008043c8981 */ /* 0x000ea8000c1e1500 */
[----:B--2---:R0:W-:Y:S04]  /*13ea0*/  STL [R1+0x10], R60 ;  /* 0x0000103c01007387 */ /* 0x0041e80000100800 */
[----:B0-----:R-:W2:Y:S04]  /*13eb0*/  LDL.LU R60, [R1+0x1048] ;  /* 0x00104800013c7983 */ /* 0x001ea80000300800 */
[----:B------:R-:W4:Y:S04]  /*13ec0*/  LDL R4, [R1+0xa78] ;  /* 0x000a780001047983 */ /* 0x000f280000100800 */
[----:B------:R-:W4:Y:S01]  /*13ed0*/  LDL R5, [R1+0xa7c] ;  /* 0x000a7c0001057983 */ /* 0x000f220000100800 */
[----:B------:R-:W-:-:S02]  /*13ee0*/  PRMT R3, RZ, 0x7610, R3 ;  /* 0x00007610ff037816 */ /* 0x000fc40000000003 */
[----:B----4-:R-:W-:-:S04]  /*13ef0*/  @!P0 LOP3.LUT R5, R5, R4, RZ, 0x3c, !PT ;  /* 0x0000000405058212 */ /* 0x010fc800078e3cff */
[----:B------:R-:W-:-:S04]  /*13f00*/  @!P0 LOP3.LUT R4, R5, R4, RZ, 0x3c, !PT ;  /* 0x0000000405048212 */ /* 0x000fc800078e3cff */
[----:B------:R-:W-:-:S05]  /*13f10*/  @!P0 LOP3.LUT R5, R5, R4, RZ, 0x3c, !PT ;  /* 0x0000000405058212 */ /* 0x000fca00078e3cff */
[----:B------:R0:W4:Y:S04]  /*13f20*/  @!P0 LDG.E.U16 R3, desc[UR8][R4.64] ;  /* 0x0000000804038981 */ /* 0x000128000c1e1500 */
[----:B------:R-:W0:Y:S04]  /*13f30*/  LDL R4, [R1+0xa70] ;  /* 0x000a700001047983 */ /* 0x000e280000100800 */
[----:B------:R-:W0:Y:S01]  /*13f40*/  LDL R5, [R1+0xa74] ;  /* 0x000a740001057983 */ /* 0x000e220000100800 */
[----:B--2---:R-:W-:Y:S02]  /*13f50*/  PRMT R60, RZ, 0x7610, R60 ;  /* 0x00007610ff3c7816 */ /* 0x004fe4000000003c */
[----:B0-----:R-:W-:-:S04]  /*13f60*/  @!P0 LOP3.LUT R5, R5, R4, RZ, 0x3c, !PT ;  /* 0x0000000405058212 */ /* 0x001fc800078e3cff */
[----:B------:R-:W-:-:S04]  /*13f70*/  @!P0 LOP3.LUT R4, R5, R4, RZ, 0x3c, !PT ;  /* 0x0000000405048212 */ /* 0x000fc800078e3cff */
[----:B------:R-:W-:-:S05]  /*13f80*/  @!P0 LOP3.LUT R5, R5, R4, RZ, 0x3c, !PT ;  /* 0x0000000405058212 */ /* 0x000fca00078e3cff */
[----:B------:R-:W2:Y:S04]  /*13f90*/  @!P0 LDG.E.U16 R60, desc[UR8][R4.64] ;  /* 0x00000008043c8981 */ /* 0x000ea8000c1e1500 */
[----:B------:R-:W-:Y:S04]  /*13fa0*/  STS.U16 [R2+UR5+0x2d80], R53 ;  /* 0x002d803502007988 */ /* 0x000fe80008000405 */
[----:B----4-:R0:W-:Y:S04]  /*13fb0*/  STL [R1+0xc], R3 ;  /* 0x00000c0301007387 */ /* 0x0101e80000100800 */
[----:B---3--:R-:W-:Y:S04]  /*13fc0*/  STS.U16 [R2+UR5+0x2dc0], R48 ;  /* 0x002dc03002007988 */ /* 0x008fe80008000405 */
[----:B------:R-:W-:Y:S04]  /*13fd0*/  STS.U16 [R2+UR5+0x2fc0], R7 ;  /* 0x002fc00702007988 */ /* 0x000fe80008000405 */
[----:B0-----:R-:W3:Y:S04]  /*13fe0*/  LDL R3, [R1+0x9fc] ;  /* 0x0009fc0001037983 */ /* 0x001ee80000100800 */
[----:B------:R0:W-:Y:S04]  /*13ff0*/  STL [R1+0x1040], R7 ;  /* 0x0010400701007387 */ /* 0x0001e80000100800 */
[----:B0-----:R-:W4:Y:S04]  /*14000*/  LDL R7, [R1+0xa34] ;  /* 0x000a340001077983 */ /* 0x001f280000100800 */
        /* <DEDUP_REMOVED lines=15> */
[----:B0-----:R-:W4:Y:S04]  /*14100*/  LDL R0, [R1+0x9f8] ;  /* 0x0009f80001007983 */ /* 0x001f280000100800 */
[----:B---3--:R0:W3:Y:S02]  /*14110*/  @!P0 LDG.E.U16 R60, desc[UR8][R4.64] ;  /* 0x00000008043c8981 */ /* 0x0080e4000c1e1500 */
[----:B0-----:R-:W-:-:S02]  /*14120*/  @!P0 IMAD.MOV.U32 R4, RZ, RZ, R3 ;  /* 0x000000ffff048224 */ /* 0x001fc400078e0003 */
[----:B----4-:R-:W-:Y:S01]  /*14130*/  @!P0 IMAD.MOV.U32 R5, RZ, RZ, R0 ;  /* 0x000000ffff058224 */ /* 0x010fe200078e0000 */
[----:B---3--:R0:W-:Y:S04]  /*14140*/  STL [R1+0x1014], R60 ;  /* 0x0010143c01007387 */ /* 0x0081e80000100800 */
[----:B------:R1:W3:Y:S01]  /*14150*/  @!P0 LDG.E.U16 R61, desc[UR8][R4.64] ;  /* 0x00000008043d8981 */ /* 0x0002e2000c1e1500 */
[----:B------:R-:W-:-:S03]  /*14160*/  PRMT R59, RZ, 0x7610, R59 ;  /* 0x00007610ff3b7816 */ /* 0x000fc6000000003b */
[----:B------:R-:W4:Y:S04]  /*14170*/  LDL R3, [R1+0x9b0] ;  /* 0x0009b00001037983 */ /* 0x000f280000100800 */
[----:B0-----:R-:W1:Y:S04]  /*14180*/  LDL R60, [R1+0x9f4] ;  /* 0x0009f400013c7983 */ /* 0x001e680000100800 */
[----:B------:R-:W2:Y:S04]  /*14190*/  LDL R5, [R1+0x9f0] ;  /* 0x0009f00001057983 */ /* 0x000ea80000100800 */
[----:B------:R-:W4:Y:S01]  /*141a0*/  LDL R0, [R1+0x9b4] ;  /* 0x0009b40001007983 */ /* 0x000f220000100800 */
[----:B-1----:R-:W-:-:S03]  /*141b0*/  @!P0 IMAD.MOV.U32 R4, RZ, RZ, R60 ;  /* 0x000000ffff048224 */ /* 0x002fc600078e003c */
[----:B---3--:R0:W-:Y:S04]  /*141c0*/  STL [R1+0x1018], R61 ;  /* 0x0010183d01007387 */ /* 0x0081e80000100800 */
[----:B--2---:R1:W2:Y:S04]  /*141d0*/  @!P0 LDG.E.U16 R59, desc[UR8][R4.64] ;  /* 0x00000008043b8981 */ /* 0x0042a8000c1e1500 */
[----:B------:R-:W3:Y:S04]  /*141e0*/  LDL R60, [R1+0x97c] ;  /* 0x00097c00013c7983 */ /* 0x000ee80000100800 */
[----:B0-----:R-:W3:Y:S04]  /*141f0*/  LDL R61, [R1+0x978] ;  /* 0x00097800013d7983 */ /* 0x001ee80000100800 */
[----:B------:R-:W3:Y:S01]  /*14200*/  LDL R5, [R1+0x9b8] ;  /* 0x0009b80001057983 */ /* 0x000ee20000100800 */
[----:B------:R-:W-:Y:S01]  /*14210*/  PRMT R58, RZ, 0x7610, R58 ;  /* 0x00007610ff3a7816 */ /* 0x000fe2000000003a */
[----:B-1----:R-:W-:-:S02]  /*14220*/  @!P0 IMAD.MOV.U32 R4, RZ, RZ, R7 ;  /* 0x000000ffff048224 */ /* 0x002fc400078e0007 */
[----:B--2---:R0:W-:Y:S04]  /*14230*/  STL [R1+0x101c], R59 ;  /* 0x00101c3b01007387 */ /* 0x0041e80000100800 */
[----:B------:R-:W2:Y:S04]  /*14240*/  LDL R7, [R1+0x974] ;  /* 0x0009740001077983 */ /* 0x000ea80000100800 */
[----:B0-----:R-:W2:Y:S04]  /*14250*/  LDL R59, [R1+0x970] ;  /* 0x00097000013b7983 */ /* 0x001ea80000100800 */
[----:B---3--:R4:W3:Y:S01]  /*14260*/  @!P0 LDG.E.U16 R58, desc[UR8][R4.64] ;  /* 0x00000008043a8981 */ /* 0x0088e2000c1e1500 */
[----:B------:R-:W-:-:S02]  /*14270*/  PRMT R57, RZ, 0x7610, R57 ;  /* 0x00007610ff397816 */ /* 0x000fc40000000039 */
[----:B------:R-:W-:Y:S01]  /*14280*/  PRMT R56, RZ, 0x7610, R56 ;  /* 0x00007610ff387816 */ /* 0x000fe20000000038 */
[----:B----4-:R-:W-:Y:S02]  /*14290*/  @!P0 IMAD.MOV.U32 R4, RZ, RZ, R0 ;  /* 0x000000ffff048224 */ /* 0x010fe400078e0000 */
[----:B------:R-:W-:-:S05]  /*142a0*/  @!P0 IMAD.MOV.U32 R5, RZ, RZ, R3 ;  /* 0x000000ffff058224 */ /* 0x000fca00078e0003 */
[----:B------:R0:W4:Y:S01]  /*142b0*/  @!P0 LDG.E.U16 R57, desc[UR8][R4.64] ;  /* 0x0000000804398981 */ /* 0x000122000c1e1500 */
[----:B------:R-:W-:Y:S01]  /*142c0*/  PRMT R55, RZ, 0x7610, R55 ;  /* 0x00007610ff377816 */ /* 0x000fe20000000037 */
[----:B0-----:R-:W-:Y:S02]  /*142d0*/  @!P0 IMAD.MOV.U32 R4, RZ, RZ, R60 ;  /* 0x000000ffff048224 */ /* 0x001fe400078e003c */
[----:B------:R-:W-:-:S05]  /*142e0*/  @!P0 IMAD.MOV.U32 R5, RZ, RZ, R61 ;  /* 0x000000ffff058224 */ /* 0x000fca00078e003d */
[----:B------:R2:W4:Y:S02]  /*142f0*/  @!P0 LDG.E.U16 R56, desc[UR8][R4.64] ;  /* 0x0000000804388981 */ /* 0x000524000c1e1500 */
[----:B--2---:R-:W-:Y:S02]  /*14300*/  @!P0 IMAD.MOV.U32 R4, RZ, RZ, R7 ;  /* 0x000000ffff048224 */ /* 0x004fe400078e0007 */
[----:B------:R-:W-:Y:S01]  /*14310*/  @!P0 IMAD.MOV.U32 R5, RZ, RZ, R59 ;  /* 0x000000ffff058224 */ /* 0x000fe200078e003b */
[----:B---3--:R0:W-:Y:S04]  /*14320*/  STL [R1+0x1020], R58 ;  /* 0x0010203a01007387 */ /* 0x0081e80000100800 */
[----:B------:R-:W2:Y:S04]  /*14330*/  LDL R3, [R1+0x938] ;  /* 0x0009380001037983 */ /* 0x000ea80000100800 */
[----:B------:R-:W3:Y:S04]  /*14340*/  LDL R0, [R1+0x93c] ;  /* 0x00093c0001007983 */ /* 0x000ee80000100800 */
[----:B------:R2:W3:Y:S04]  /*14350*/  @!P0 LDG.E.U16 R55, desc[UR8][R4.64] ;  /* 0x0000000804378981 */ /* 0x0004e8000c1e1500 */
[----:B----4-:R1:W-:Y:S04]  /*14360*/  STL [R1+0x1024], R57 ;  /* 0x0010243901007387 */ /* 0x0103e80000100800 */
[----:B0-----:R-:W4:Y:S04]  /*14370*/  LDL R58, [R1+0x930] ;  /* 0x00093000013a7983 */ /* 0x001f280000100800 */
[----:B-1----:R-:W4:Y:S01]  /*14380*/  LDL R57, [R1+0x934] ;  /* 0x0009340001397983 */ /* 0x002f220000100800 */
[----:B------:R-:W-:-:S03]  /*14390*/  PRMT R54, RZ, 0x7610, R54 ;  /* 0x00007610ff367816 */ /* 0x000fc60000000036 */
[----:B------:R0:W-:Y:S04]  /*143a0*/  STL [R1+0x1028], R56 ;  /* 0x0010283801007387 */ /* 0x0001e80000100800 */
[----:B------:R-:W4:Y:S04]  /*143b0*/  LDL R7, [R1+0x8fc] ;  /* 0x0008fc0001077983 */ /* 0x000f280000100800 */
[----:B0-----:R-:W4:Y:S04]  /*143c0*/  LDL R56, [R1+0x8f8] ;  /* 0x0008f80001387983 */ /* 0x001f280000100800 */
[----:B------:R0:W-:Y:S01]  /*143d0*/  STS.U16 [R2+UR5+0x2f80], R41 ;  /* 0x002f802902007988 */ /* 0x0001e20008000405 */
[----:B--2---:R-:W-:-:S02]  /*143e0*/  @!P0 IMAD.MOV.U32 R5, RZ, RZ, R3 ;  /* 0x000000ffff058224 */ /* 0x004fc400078e0003 */
[----:B---3--:R-:W-:Y:S01]  /*143f0*/  @!P0 IMAD.MOV.U32 R4, RZ, RZ, R0 ;  /* 0x000000ffff048224 */ /* 0x008fe200078e0000 */
[----:B------:R-:W-:Y:S04]  /*14400*/  STL [R1+0x102c], R55 ;  /* 0x00102c3701007387 */ /* 0x000fe80000100800 */
[----:B------:R-:W2:Y:S04]  /*14410*/  LDL R3, [R1+0x8f0] ;  /* 0x0008f00001037983 */ /* 0x000ea80000100800 */
[----:B------:R-:W3:Y:S04]  /*14420*/  LDL R0, [R1+0x8f4] ;  /* 0x0008f40001007983 */ /* 0x000ee80000100800 */
[----:B------:R4:W3:Y:S01]  /*14430*/  @!P0 LDG.E.U16 R54, desc[UR8][R4.64] ;  /* 0x0000000804368981 */ /* 0x0008e2000c1e1500 */
[----:B0-----:R-:W0:Y:S01]  /*14440*/  S2R R2, SR_TID.X ;  /* 0x0000000000027919 */ /* 0x001e220000002100 */
[----:B------:R-:W-:Y:S01]  /*14450*/  PRMT R53, RZ, 0x7610, R53 ;  /* 0x00007610ff357816 */ /* 0x000fe20000000035 */
[----:B----4-:R-:W-:-:S02]  /*14460*/  @!P0 IMAD.MOV.U32 R4, RZ, RZ, R57 ;  /* 0x000000ffff048224 */ /* 0x010fc400078e0039 */
[----:B------:R-:W-:-:S05]  /*14470*/  @!P0 IMAD.MOV.U32 R5, RZ, RZ, R58 ;  /* 0x000000ffff058224 */ /* 0x000fca00078e003a */
[----:B------:R1:W4:Y:S01]  /*14480*/  @!P0 LDG.E.U16 R53, desc[UR8][R4.64] ;  /* 0x0000000804358981 */ /* 0x000322000c1e1500 */
[----:B0-----:R-:W-:-:S05]  /*14490*/  LOP3.LUT R2, R2, 0x1f, RZ, 0xc0, !PT ;  /* 0x0000001f02027812 */ /* 0x001fca00078ec0ff */
[----:B------:R-:W-:Y:S02]  /*144a0*/  IMAD.SHL.U32 R2, R2, 0x2, RZ ;  /* 0x0000000202027824 */ /* 0x000fe400078e00ff */
[----:B-1----:R-:W-:-:S03]  /*144b0*/  @!P0 IMAD.MOV.U32 R4, RZ, RZ, R7 ;  /* 0x000000ffff048224 */ /* 0x002fc600078e0007 */
[----:B------:R0:W-:Y:S01]  /*144c0*/  STS.U16 [R2+UR5+0x600], R52 ;  /* 0x0006003402007988 */ /* 0x0001e20008000405 */
[----:B------:R-:W-:-:S03]  /*144d0*/  @!P0 IMAD.MOV.U32 R5, RZ, RZ, R56 ;  /* 0x000000ffff058224 */ /* 0x000fc600078e0038 */
[----:B------:R1:W-:Y:S01]  /*144e0*/  STS.U16 [R2+UR5+0x640], R51 ;  /* 0x0006403302007988 */ /* 0x0003e20008000405 */
[----:B0-----:R-:W-:Y:S02]  /*144f0*/  PRMT R52, RZ, 0x7610, R52 ;  /* 0x00007610ff347816 */ /* 0x001fe40000000034 */
[----:B-1----:R-:W-:-:S04]  /*14500*/  PRMT R51, RZ, 0x7610, R51 ;  /* 0x00007610ff337816 */ /* 0x002fc80000000033 */
[----:B------:R2:W4:Y:S02]  /*14510*/  @!P0 LDG.E.U16 R52, desc[UR8][R4.64] ;  /* 0x0000000804348981 */ /* 0x000524000c1e1500 */
[----:B--2---:R-:W-:Y:S02]  /*14520*/  @!P0 IMAD.MOV.U32 R5, RZ, RZ, R3 ;  /* 0x000000ffff058224 */ /* 0x004fe400078e0003 */
[----:B---3--:R-:W-:Y:S01]  /*14530*/  @!P0 IMAD.MOV.U32 R4, RZ, RZ, R0 ;  /* 0x000000ffff048224 */ /* 0x008fe200078e0000 */
[----:B------:R0:W-:Y:S04]  /*14540*/  STL [R1+0x1030], R54 ;  /* 0x0010303601007387 */ /* 0x0001e80000100800 */
[----:B------:R-:W2:Y:S04]  /*14550*/  LDL R55, [R1+0x8b8] ;  /* 0x0008b80001377983 */ /* 0x000ea80000100800 */
[----:B------:R2:W3:Y:S04]  /*14560*/  @!P0 LDG.E.U16 R51, desc[UR8][R4.64] ;  /* 0x0000000804338981 */ /* 0x0004e8000c1e1500 */
[----:B0-----:R-:W3:Y:S04]  /*14570*/  LDL R54, [R1+0x8bc] ;  /* 0x0008bc0001367983 */ /* 0x001ee80000100800 */
[----:B----4-:R0:W-:Y:S04]  /*14580*/  STL [R1+0x1034], R53 ;  /* 0x0010343501007387 */ /* 0x0101e80000100800 */
[----:B------:R-:W4:Y:S04]  /*14590*/  LDL R7, [R1+0x8b4] ;  /* 0x0008b40001077983 */ /* 0x000f280000100800 */
[----:B0-----:R-:W4:Y:S04]  /*145a0*/  LDL R53, [R1+0x8b0] ;  /* 0x0008b00001357983 */ /* 0x001f280000100800 */
[----:B------:R0:W-:Y:S04]  /*145b0*/  STL [R1+0x1038], R52 ;  /* 0x0010383401007387 */ /* 0x0001e80000100800 */
[----:B------:R-:W4:Y:S04]  /*145c0*/  LDL R3, [R1+0x878] ;  /* 0x0008780001037983 */ /* 0x000f280000100800 */
[----:B------:R-:W4:Y:S01]  /*145d0*/  LDL R0, [R1+0x87c] ;  /* 0x00087c0001007983 */ /* 0x000f220000100800 */
[----:B--2---:R-:W-:-:S03]  /*145e0*/  @!P0 IMAD.MOV.U32 R5, RZ, RZ, R55 ;  /* 0x000000ffff058224 */ /* 0x004fc600078e0037 */
[----:B---3--:R1:W-:Y:S01]  /*145f0*/  STL [R1+0x103c], R51 ;  /* 0x00103c3301007387 */ /* 0x0083e20000100800 */
[----:B------:R-:W-:-:S03]  /*14600*/  @!P0 IMAD.MOV.U32 R4, RZ, RZ, R54 ;  /* 0x000000ffff048224 */ /* 0x000fc600078e0036 */
[----:B------:R-:W2:Y:S04]  /*14610*/  LDL R55, [R1+0x870] ;  /* 0x0008700001377983 */ /* 0x000ea80000100800 */
[----:B------:R-:W3:Y:S04]  /*14620*/  LDL R54, [R1+0x874] ;  /* 0x0008740001367983 */ /* 0x000ee80000100800 */
[----:B0-----:R-:W3:Y:S04]  /*14630*/  LDL R52, [R1+0x838] ;  /* 0x0008380001347983 */ /* 0x001ee80000100800 */
[----:B-1----:R-:W3:Y:S04]  /*14640*/  LDL R51, [R1+0x83c] ;  /* 0x00083c0001337983 */ /* 0x002ee80000100800 */
[----:B------:R0:W-:Y:S01]  /*14650*/  STS.U16 [R2+UR5+0x440], R50 ;  /* 0x0004403202007988 */ /* 0x0001e20008000405 */
[----:B------:R-:W-:-:S02]  /*14660*/  PRMT R49, RZ, 0x7610, R49 ;  /* 0x00007610ff317816 */ /* 0x000fc40000000031 */
[----:B0-----:R-:W-:-:S06]  /*14670*/  PRMT R50, RZ, 0x7610, R50 ;  /* 0x00007610ff327816 */ /* 0x001fcc0000000032 */
[----:B------:R4:W3:Y:S01]  /*14680*/  @!P0 LDG.E.U16 R50, desc[UR8][R4.64] ;  /* 0x0000000804328981 */ /* 0x0008e2000c1e1500 */
[----:B------:R-:W-:Y:S01]  /*14690*/  PRMT R48, RZ, 0x7610, R48 ;  /* 0x00007610ff307816 */ /* 0x000fe20000000030 */
[----:B----4-:R-:W-:Y:S02]  /*146a0*/  @!P0 IMAD.MOV.U32 R4, RZ, RZ, R7 ;  /* 0x000000ffff048224 */ /* 0x010fe400078e0007 */
[----:B------:R-:W-:Y:S01]  /*146b0*/  @!P0 IMAD.MOV.U32 R5, RZ, RZ, R53 ;  /* 0x000000ffff058224 */ /* 0x000fe200078e0035 */
[----:B------:R-:W4:Y:S04]  /*146c0*/  LDL R7, [R1+0x834] ;  /* 0x0008340001077983 */ /* 0x000f280000100800 */
[----:B------:R0:W4:Y:S04]  /*146d0*/  @!P0 LDG.E.U16 R49, desc[UR8][R4.64] ;  /* 0x0000000804318981 */ /* 0x000128000c1e1500 */
[----:B------:R-:W4:Y:S01]  /*146e0*/  LDL R53, [R1+0x830] ;  /* 0x0008300001357983 */ /* 0x000f220000100800 */
[----:B0-----:R-:W-:-:S02]  /*146f0*/  @!P0 IMAD.MOV.U32 R4, RZ, RZ, R0 ;  /* 0x000000ffff048224 */ /* 0x001fc400078e0000 */
[----:B------:R-:W-:Y:S01]  /*14700*/  @!P0 IMAD.MOV.U32 R5, RZ, RZ, R3 ;  /* 0x000000ffff058224 */ /* 0x000fe200078e0003 */
[----:B------:R0:W-:Y:S04]  /*14710*/  STS.U16 [R2+UR5+0x400], R47 ;  /* 0x0004002f02007988 */ /* 0x0001e80008000405 */
[----:B------:R2:W4:Y:S04]  /*14720*/  @!P0 LDG.E.U16 R48, desc[UR8][R4.64] ;  /* 0x0000000804308981 */ /* 0x000528000c1e1500 */
[----:B------:R-:W4:Y:S01]  /*14730*/  LDL R3, [R1+0x7f8] ;  /* 0x0007f80001037983 */ /* 0x000f220000100800 */
[----:B0-----:R-:W-:-:S03]  /*14740*/  PRMT R47, RZ, 0x7610, R47 ;  /* 0x00007610ff2f7816 */ /* 0x001fc6000000002f */
[----:B------:R-:W4:Y:S01]  /*14750*/  LDL R0, [R1+0x7fc] ;  /* 0x0007fc0001007983 */ /* 0x000f220000100800 */
[----:B--2---:R-:W-:Y:S02]  /*14760*/  @!P0 IMAD.MOV.U32 R5, RZ, RZ, R55 ;  /* 0x000000ffff058224 */ /* 0x004fe400078e0037 */
[----:B---3--:R-:W-:Y:S01]  /*14770*/  @!P0 IMAD.MOV.U32 R4, RZ, RZ, R54 ;  /* 0x000000ffff048224 */ /* 0x008fe200078e0036 */
[----:B------:R-:W-:Y:S01]  /*14780*/  PRMT R46, RZ, 0x7610, R46 ;  /* 0x00007610ff2e7816 */ /* 0x000fe2000000002e */
[----:B------:R-:W2:Y:S04]  /*14790*/  LDL R54, [R1+0x7b8] ;  /* 0x0007b80001367983 */ /* 0x000ea80000100800 */
[----:B------:R0:W3:Y:S02]  /*147a0*/  @!P0 LDG.E.U16 R47, desc[UR8][R4.64] ;  /* 0x00000008042f8981 */ /* 0x0000e4000c1e1500 */
[----:B0-----:R-:W-:-:S02]  /*147b0*/  @!P0 IMAD.MOV.U32 R4, RZ, RZ, R51 ;  /* 0x000000ffff048224 */ /* 0x001fc400078e0033 */
[----:B------:R-:W-:Y:S01]  /*147c0*/  @!P0 IMAD.MOV.U32 R5, RZ, RZ, R52 ;  /* 0x000000ffff058224 */ /* 0x000fe200078e0034 */
[----:B------:R-:W2:Y:S04]  /*147d0*/  LDL R51, [R1+0x7f4] ;  /* 0x0007f40001337983 */ /* 0x000ea80000100800 */
[----:B------:R-:W3:Y:S01]  /*147e0*/  LDL R52, [R1+0x7f0] ;  /* 0x0007f00001347983 */ /* 0x000ee20000100800 */
[----:B------:R-:W-:-:S03]  /*147f0*/  PRMT R45, RZ, 0x7610, R45 ;  /* 0x00007610ff2d7816 */ /* 0x000fc6000000002d */
[----:B------:R4:W3:Y:S04]  /*14800*/  @!P0 LDG.E.U16 R46, desc[UR8][R4.64] ;  /* 0x00000008042e8981 */ /* 0x0008e8000c1e1500 */
[----:B------:R0:W-:Y:S01]  /*14810*/  STS.U16 [R2+UR5+0x240], R44 ;  /* 0x0002402c02007988 */ /* 0x0001e20008000405 */
[----:B----4-:R-:W-:-:S03]  /*14820*/  @!P0 IMAD.MOV.U32 R4, RZ, RZ, R7 ;  /* 0x000000ffff048224 */ /* 0x010fc600078e0007 */
[----:B------:R-:W4:Y:S01]  /*14830*/  LDL R7, [R1+0x7bc] ;  /* 0x0007bc0001077983 */ /* 0x000f220000100800 */
[----:B0-----:R-:W-:Y:S01]  /*14840*/  PRMT R44, RZ, 0x7610, R44 ;  /* 0x00007610ff2c7816 */ /* 0x001fe2000000002c */
[----:B------:R-:W-:Y:S02]  /*14850*/  @!P0 IMAD.MOV.U32 R5, RZ, RZ, R53 ;  /* 0x000000ffff058224 */ /* 0x000fe400078e0035 */
[----:B------:R-:W4:Y:S04]  /*14860*/  LDL R53, [R1+0x7b0] ;  /* 0x0007b00001357983 */ /* 0x000f280000100800 */
[----:B------:R0:W4:Y:S02]  /*14870*/  @!P0 LDG.E.U16 R45, desc[UR8][R4.64] ;  /* 0x00000008042d8981 */ /* 0x000124000c1e1500 */
[----:B0-----:R-:W-:-:S02]  /*14880*/  @!P0 IMAD.MOV.U32 R5, RZ, RZ, R3 ;  /* 0x000000ffff058224 */ /* 0x001fc400078e0003 */
[----:B------:R-:W-:Y:S02]  /*14890*/  @!P0 IMAD.MOV.U32 R4, RZ, RZ, R0 ;  /* 0x000000ffff048224 */ /* 0x000fe400078e0000 */
[----:B------:R-:W4:Y:S04]  /*148a0*/  LDL R0, [R1+0x7b4] ;  /* 0x0007b40001007983 */ /* 0x000f280000100800 */
[----:B------:R2:W4:Y:S04]  /*148b0*/  @!P0 LDG.E.U16 R44, desc[UR8][R4.64] ;  /* 0x00000008042c8981 */ /* 0x000528000c1e1500 */
[----:B------:R-:W4:Y:S01]  /*148c0*/  LDL.LU R3, [R1+0x24] ;  /* 0x0000240001037983 */ /* 0x000f220000300800 */
[----:B--2---:R-:W-:-:S03]  /*148d0*/  @!P0 IMAD.MOV.U32 R4, RZ, RZ, R51 ;  /* 0x000000ffff048224 */ /* 0x004fc600078e0033 */
[----:B------:R-:W2:Y:S01]  /*148e0*/  LDL R51, [R1+0x77c] ;  /* 0x00077c0001337983 */ /* 0x000ea20000100800 */
[----:B---3--:R-:W-:-:S03]  /*148f0*/  @!P0 IMAD.MOV.U32 R5, RZ, RZ, R52 ;  /* 0x000000ffff058224 */ /* 0x008fc600078e0034 */
[----:B------:R-:W3:Y:S04]  /*14900*/  LDL R52, [R1+0x778] ;  /* 0x0007780001347983 */ /* 0x000ee80000100800 */
[----:B------:R0:W-:Y:S01]  /*14910*/  STS.U16 [R2+UR5+0x200], R43 ;  /* 0x0002002b02007988 */ /* 0x0001e20008000405 */
[----:B------:R-:W-:-:S03]  /*14920*/  PRMT R42, RZ, 0x7610, R42 ;  /* 0x00007610ff2a7816 */ /* 0x000fc6000000002a */
[----:B------:R-:W3:Y:S04]  /*14930*/  LDL.LU R61, [R1+0x4c] ;  /* 0x00004c00013d7983 */ /* 0x000ee80000300800 */
[----:B------:R-:W3:Y:S01]  /*14940*/  LDL R55, [R1+0x770] ;  /* 0x0007700001377983 */ /* 0x000ee20000100800 */
[----:B0-----:R-:W-:-:S06]  /*14950*/  PRMT R43, RZ, 0x7610, R43 ;  /* 0x00007610ff2b7816 */ /* 0x001fcc000000002b */
[----:B------:R4:W3:Y:S01]  /*14960*/  @!P0 LDG.E.U16 R43, desc[UR8][R4.64] ;  /* 0x00000008042b8981 */ /* 0x0008e2000c1e1500 */
[----:B------:R-:W-:Y:S01]  /*14970*/  PRMT R41, RZ, 0x7610, R41 ;  /* 0x00007610ff297816 */ /* 0x000fe20000000029 */
[----:B----4-:R-:W-:Y:S02]  /*14980*/  @!P0 IMAD.MOV.U32 R4, RZ, RZ, R7 ;  /* 0x000000ffff048224 */ /* 0x010fe400078e0007 */
[----:B------:R-:W-:Y:S01]  /*14990*/  @!P0 IMAD.MOV.U32 R5, RZ, RZ, R54 ;  /* 0x000000ffff058224 */ /* 0x000fe200078e0036 */
[----:B------:R-:W4:Y:S04]  /*149a0*/  LDL R7, [R1+0x774] ;  /* 0x0007740001077983 */ /* 0x000f280000100800 */
[----:B------:R0:W4:Y:S04]  /*149b0*/  @!P0 LDG.E.U16 R42, desc[UR8][R4.64] ;  /* 0x00000008042a8981 */ /* 0x000128000c1e1500 */
[----:B------:R-:W4:Y:S04]  /*149c0*/  LDL.LU R60, [R1+0x48] ;  /* 0x00004800013c7983 */ /* 0x000f280000300800 */
[----:B------:R-:W4:Y:S01]  /*149d0*/  LDL R54, [R1+0x738] ;  /* 0x0007380001367983 */ /* 0x000f220000100800 */
        /* <DEDUP_REMOVED lines=9> */
[----:B------:R0:W-:Y:S04]  /*14a70*/  STS.U16 [R2+UR5+0x40], R40 ;  /* 0x0000402802007988 */ /* 0x0001e80008000405 */
[----:B------:R1:W-:Y:S04]  /*14a80*/  STS.U16 [R2+UR5+0x800], R39 ;  /* 0x0008002702007988 */ /* 0x0003e80008000405 */
[----:B------:R-:W3:Y:S01]  /*14a90*/  LDL.LU R56, [R1+0x40] ;  /* 0x0000400001387983 */ /* 0x000ee20000300800 */
[----:B0-----:R-:W-:-:S03]  /*14aa0*/  PRMT R40, RZ, 0x7610, R40 ;  /* 0x00007610ff287816 */ /* 0x001fc60000000028 */
[----:B------:R-:W3:Y:S01]  /*14ab0*/  LDL.LU R57, [R1+0x3c] ;  /* 0x00003c0001397983 */ /* 0x000ee20000300800 */
[----:B-1----:R-:W-:-:S03]  /*14ac0*/  PRMT R39, RZ, 0x7610, R39 ;  /* 0x00007610ff277816 */ /* 0x002fc60000000027 */
[----:B------:R0:W3:Y:S04]  /*14ad0*/  @!P0 LDG.E.U16 R40, desc[UR8][R4.64] ;  /* 0x0000000804288981 */ /* 0x0000e8000c1e1500 */
[----:B------:R1:W-:Y:S01]  /*14ae0*/  STS.U16 [R2+UR5+0x1640], R3 ;  /* 0x0016400302007988 */ /* 0x0003e20008000405 */
[----:B------:R-:W-:Y:S01]  /*14af0*/  PRMT R38, RZ, 0x7610, R38 ;  /* 0x00007610ff267816 */ /* 0x000fe20000000026 */
[----:B0-----:R-:W-:Y:S02]  /*14b00*/  @!P0 IMAD.MOV.U32 R5, RZ, RZ, R55 ;  /* 0x000000ffff058224 */ /* 0x001fe400078e0037 */
[----:B----4-:R-:W-:Y:S02]  /*14b10*/  @!P0 IMAD.MOV.U32 R4, RZ, RZ, R7 ;  /* 0x000000ffff048224 */ /* 0x010fe400078e0007 */
[----:B------:R-:W4:Y:S04]  /*14b20*/  LDL R7, [R1+0x514] ;  /* 0x0005140001077983 */ /* 0x000f280000100800 */
[----:B-1----:R-:W4:Y:S04]  /*14b30*/  LDL R3, [R1+0xae8] ;  /* 0x000ae80001037983 */ /* 0x002f280000100800 */
[----:B------:R0:W4:Y:S04]  /*14b40*/  @!P0 LDG.E.U16 R39, desc[UR8][R4.64] ;  /* 0x0000000804278981 */ /* 0x000128000c1e1500 */
[----:B------:R-:W4:Y:S04]  /*14b50*/  LDL.LU R58, [R1+0x38] ;  /* 0x00003800013a7983 */ /* 0x000f280000300800 */
[----:B------:R-:W4:Y:S01]  /*14b60*/  LDL R55, [R1+0xae0] ;  /* 0x000ae00001377983 */ /* 0x000f220000100800 */
[----:B0-----:R-:W-:-:S02]  /*14b70*/  @!P0 IMAD.MOV.U32 R4, RZ, RZ, R53 ;  /* 0x000000ffff048224 */ /* 0x001fc400078e0035 */
[----:B------:R-:W-:Y:S02]  /*14b80*/  @!P0 IMAD.MOV.U32 R5, RZ, RZ, R54 ;  /* 0x000000ffff058224 */ /* 0x000fe400078e0036 */
[----:B------:R-:W4:Y:S04]  /*14b90*/  LDL R54, [R1+0xae4] ;  /* 0x000ae40001367983 */ /* 0x000f280000100800 */
[----:B------:R2:W4:Y:S04]  /*14ba0*/  @!P0 LDG.E.U16 R38, desc[UR8][R4.64] ;  /* 0x0000000804268981 */ /* 0x000528000c1e1500 */
[----:B------:R0:W-:Y:S04]  /*14bb0*/  STS.U16 [R2+UR5+0x1800], R61 ;  /* 0x0018003d02007988 */ /* 0x0001e80008000405 */
[----:B0-----:R-:W4:Y:S01]  /*14bc0*/  LDL.LU R61, [R1+0x30] ;  /* 0x00003000013d7983 */ /* 0x001f220000300800 */
[----:B--2---:R-:W-:-:S03]  /*14bd0*/  @!P0 IMAD.MOV.U32 R4, RZ, RZ, R51 ;  /* 0x000000ffff048224 */ /* 0x004fc600078e0033 */
[----:B------:R-:W2:Y:S01]  /*14be0*/  LDL R51, [R1+0xaac] ;  /* 0x000aac0001337983 */ /* 0x000ea20000100800 */
[----:B---3--:R-:W-:-:S03]  /*14bf0*/  @!P0 IMAD.MOV.U32 R5, RZ, RZ, R52 ;  /* 0x000000ffff058224 */ /* 0x008fc600078e0034 */
[----:B------:R-:W3:Y:S01]  /*14c00*/  LDL R52, [R1+0xaa8] ;  /* 0x000aa80001347983 */ /* 0x000ee20000100800 */
[----:B------:R-:W-:Y:S02]  /*14c10*/  PRMT R37, RZ, 0x7610, R37 ;  /* 0x00007610ff257816 */ /* 0x000fe40000000025 */
[----:B------:R-:W-:Y:S01]  /*14c20*/  PRMT R36, RZ, 0x7610, R36 ;  /* 0x00007610ff247816 */ /* 0x000fe20000000024 */
[----:B------:R-:W3:Y:S04]  /*14c30*/  LDL.LU R59, [R1+0x2c] ;  /* 0x00002c00013b7983 */ /* 0x000ee80000300800 */
[----:B------:R4:W3:Y:S04]  /*14c40*/  @!P0 LDG.E.U16 R37, desc[UR8][R4.64] ;  /* 0x0000000804258981 */ /* 0x0008e8000c1e1500 */
[----:B------:R0:W-:Y:S04]  /*14c50*/  STS.U16 [R2+UR5+0x840], R35 ;  /* 0x0008402302007988 */ /* 0x0001e80008000405 */
[----:B------:R1:W-:Y:S04]  /*14c60*/  STS.U16 [R2+UR5+0x1a00], R0 ;  /* 0x001a000002007988 */ /* 0x0003e80008000405 */
[----:B------:R-:W3:Y:S01]  /*14c70*/  LDL R53, [R1+0xa68] ;  /* 0x000a680001357983 */ /* 0x000ee20000100800 */
[----:B0-----:R-:W-:-:S03]  /*14c80*/  PRMT R35, RZ, 0x7610, R35 ;  /* 0x00007610ff237816 */ /* 0x001fc60000000023 */
[----:B-1----:R-:W3:Y:S01]  /*14c90*/  LDL R0, [R1+0xa6c] ;  /* 0x000a6c0001007983 */ /* 0x002ee20000100800 */
[----:B----4-:R-:W-:-:S03]  /*14ca0*/  @!P0 IMAD.MOV.U32 R5, RZ, RZ, R7 ;  /* 0x000000ffff058224 */ /* 0x010fc600078e0007 */
[----:B------:R-:W4:Y:S01]  /*14cb0*/  LDL R7, [R1+0xaa0] ;  /* 0x000aa00001077983 */ /* 0x000f220000100800 */
[----:B------:R-:W-:-:S03]  /*14cc0*/  @!P0 IMAD.MOV.U32 R4, RZ, RZ, R3 ;  /* 0x000000ffff048224 */ /* 0x000fc600078e0003 */
[----:B------:R-:W4:Y:S04]  /*14cd0*/  LDL R3, [R1+0xaa4] ;  /* 0x000aa40001037983 */ /* 0x000f280000100800 */
[----:B------:R0:W4:Y:S04]  /*14ce0*/  @!P0 LDG.E.U16 R36, desc[UR8][R4.64] ;  /* 0x0000000804248981 */ /* 0x000128000c1e1500 */
[----:B------:R1:W-:Y:S01]  /*14cf0*/  STS.U16 [R2+UR5+0x1840], R60 ;  /* 0x0018403c02007988 */ /* 0x0003e20008000405 */
[----:B0-----:R-:W-:Y:S02]  /*14d00*/  @!P0 IMAD.MOV.U32 R5, RZ, RZ, R55 ;  /* 0x000000ffff058224 */ /* 0x001fe400078e0037 */
[----:B------:R-:W-:Y:S01]  /*14d10*/  @!P0 IMAD.MOV.U32 R4, RZ, RZ, R54 ;  /* 0x000000ffff048224 */ /* 0x000fe200078e0036 */
[----:B-1----:R-:W4:Y:S04]  /*14d20*/  LDL.LU R60, [R1+0x50] ;  /* 0x00005000013c7983 */ /* 0x002f280000300800 */
[----:B------:R2:W4:Y:S02]  /*14d30*/  @!P0 LDG.E.U16 R35, desc[UR8][R4.64] ;  /* 0x0000000804238981 */ /* 0x000524000c1e1500 */
[----:B--2---:R-:W-:-:S02]  /*14d40*/  @!P0 IMAD.MOV.U32 R4, RZ, RZ, R51 ;  /* 0x000000ffff048224 */ /* 0x004fc400078e0033 */
[----:B------:R-:W2:Y:S01]  /*14d50*/  LDL R51, [R1+0xa64] ;  /* 0x000a640001337983 */ /* 0x000ea20000100800 */
[----:B---3--:R-:W-:-:S03]  /*14d60*/  @!P0 IMAD.MOV.U32 R5, RZ, RZ, R52 ;  /* 0x000000ffff058224 */ /* 0x008fc600078e0034 */
[----:B------:R-:W3:Y:S04]  /*14d70*/  LDL R52, [R1+0xa60] ;  /* 0x000a600001347983 */ /* 0x000ee80000100800 */
[----:B------:R0:W-:Y:S01]  /*14d80*/  STS.U16 [R2+UR5+0xa00], R34 ;  /* 0x000a002202007988 */ /* 0x0001e20008000405 */
[----:B------:R-:W-:Y:S02]  /*14d90*/  PRMT R33, RZ, 0x7610, R33 ;  /* 0x00007610ff217816 */ /* 0x000fe40000000021 */
[----:B0-----:R-:W-:-:S06]  /*14da0*/  PRMT R34, RZ, 0x7610, R34 ;  /* 0x00007610ff227816 */ /* 0x001fcc0000000022 */
[----:B------:R4:W3:Y:S01]  /*14db0*/  @!P0 LDG.E.U16 R34, desc[UR8][R4.64] ;  /* 0x0000000804228981 */ /* 0x0008e2000c1e1500 */
[----:B------:R-:W-:Y:S01]  /*14dc0*/  PRMT R32, RZ, 0x7610, R32 ;  /* 0x00007610ff207816 */ /* 0x000fe20000000020 */
[----:B----4-:R-:W-:Y:S02]  /*14dd0*/  @!P0 IMAD.MOV.U32 R5, RZ, RZ, R7 ;  /* 0x000000ffff058224 */ /* 0x010fe400078e0007 */
[----:B------:R-:W4:Y:S01]  /*14de0*/  LDL R7, [R1+0xa28] ;  /* 0x000a280001077983 */ /* 0x000f220000100800 */
[----:B------:R-:W-:-:S03]  /*14df0*/  @!P0 IMAD.MOV.U32 R4, RZ, RZ, R3 ;  /* 0x000000ffff048224 */ /* 0x000fc600078e0003 */
[----:B------:R-:W4:Y:S04]  /*14e00*/  LDL R3, [R1+0xa2c] ;  /* 0x000a2c0001037983 */ /* 0x000f280000100800 */
[----:B------:R0:W4:Y:S02]  /*14e10*/  @!P0 LDG.E.U16 R33, desc[UR8][R4.64] ;  /* 0x0000000804218981 */ /* 0x000124000c1e1500 */
[----:B0-----:R-:W-:Y:S02]  /*14e20*/  @!P0 IMAD.MOV.U32 R4, RZ, RZ, R0 ;  /* 0x000000ffff048224 */ /* 0x001fe400078e0000 */
[----:B------:R-:W-:Y:S01]  /*14e30*/  @!P0 IMAD.MOV.U32 R5, RZ, RZ, R53 ;  /* 0x000000ffff058224 */ /* 0x000fe200078e0035 */
[----:B------:R-:W4:Y:S04]  /*14e40*/  LDL R0, [R1+0xa24] ;  /* 0x000a240001007983 */ /* 0x000f280000100800 */
[----:B------:R-:W4:Y:S04]  /*14e50*/  LDL R53, [R1+0xa20] ;  /* 0x000a200001357983 */ /* 0x000f280000100800 */
[----:B------:R2:W4:Y:S02]  /*14e60*/  @!P0 LDG.E.U16 R32, desc[UR8][R4.64] ;  /* 0x0000000804208981 */ /* 0x000524000c1e1500 */
[----:B--2---:R-:W-:-:S02]  /*14e70*/  @!P0 IMAD.MOV.U32 R4, RZ, RZ, R51 ;  /* 0x000000ffff048224 */ /* 0x004fc400078e0033 */
[----:B------:R-:W2:Y:S01]  /*14e80*/  LDL R51, [R1+0x9ec] ;  /* 0x0009ec0001337983 */ /* 0x000ea20000100800 */
[----:B---3--:R-:W-:-:S03]  /*14e90*/  @!P0 IMAD.MOV.U32 R5, RZ, RZ, R52 ;  /* 0x000000ffff058224 */ /* 0x008fc600078e0034 */
[----:B------:R-:W3:Y:S01]  /*14ea0*/  LDL R52, [R1+0x9e8] ;  /* 0x0009e80001347983 */ /* 0x000ee20000100800 */
[----:B------:R-:W-:Y:S02]  /*14eb0*/  PRMT R31, RZ, 0x7610, R31 ;  /* 0x00007610ff1f7816 */ /* 0x000fe4000000001f */
[----:B------:R-:W-:-:S04]  /*14ec0*/  PRMT R30, RZ, 0x7610, R30 ;  /* 0x00007610ff1e7816 */ /* 0x000fc8000000001e */
[----:B------:R4:W3:Y:S01]  /*14ed0*/  @!P0 LDG.E.U16 R31, desc[UR8][R4.64] ;  /* 0x00000008041f8981 */ /* 0x0008e2000c1e1500 */
[----:B------:R-:W-:-:S03]  /*14ee0*/  PRMT R29, RZ, 0x7610, R29 ;  /* 0x00007610ff1d7816 */ /* 0x000fc6000000001d */
[----:B------:R-:W-:Y:S04]  /*14ef0*/  STS.U16 [R2+UR5], R6 ;  /* 0x0000000602007988 */ /* 0x000fe80008000405 */
[----:B------:R-:W-:Y:S04]  /*14f00*/  STS.U16 [R2+UR5+0xa40], R27 ;  /* 0x000a401b02007988 */ /* 0x000fe80008000405 */
[----:B------:R-:W-:Y:S04]  /*14f10*/  STS.U16 [R2+UR5+0xc00], R26 ;  /* 0x000c001a02007988 */ /* 0x000fe80008000405 */
[----:B------:R-:W-:Y:S01]  /*14f20*/  STS.U16 [R2+UR5+0xc40], R23 ;  /* 0x000c401702007988 */ /* 0x000fe20008000405 */
[----:B----4-:R-:W-:-:S03]  /*14f30*/  @!P0 IMAD.MOV.U32 R5, RZ, RZ, R7 ;  /* 0x000000ffff058224 */ /* 0x010fc600078e0007 */
[----:B------:R-:W4:Y:S01]  /*14f40*/  LDL R7, [R1+0x9e0] ;  /* 0x0009e00001077983 */ /* 0x000f220000100800 */
[----:B------:R-:W-:-:S03]  /*14f50*/  @!P0 IMAD.MOV.U32 R4, RZ, RZ, R3 ;  /* 0x000000ffff048224 */ /* 0x000fc600078e0003 */
[----:B------:R-:W4:Y:S04]  /*14f60*/  LDL R3, [R1+0x9e4] ;  /* 0x0009e40001037983 */ /* 0x000f280000100800 */
[----:B------:R0:W4:Y:S04]  /*14f70*/  @!P0 LDG.E.U16 R30, desc[UR8][R4.64] ;  /* 0x00000008041e8981 */ /* 0x000128000c1e1500 */
[----:B------:R-:W-:Y:S04]  /*14f80*/  STS.U16 [R2+UR5+0xe00], R22 ;  /* 0x000e001602007988 */ /* 0x000fe80008000405 */
[----:B------:R-:W-:Y:S01]  /*14f90*/  STS.U16 [R2+UR5+0xe40], R19 ;  /* 0x000e401302007988 */ /* 0x000fe20008000405 */
[----:B0-----:R-:W-:-:S03]  /*14fa0*/  @!P0 IMAD.MOV.U32 R4, RZ, RZ, R0 ;  /* 0x000000ffff048224 */ /* 0x001fc600078e0000 */
[----:B------:R-:W-:Y:S01]  /*14fb0*/  STS.U16 [R2+UR5+0x1000], R18 ;  /* 0x0010001202007988 */ /* 0x000fe20008000405 */
[----:B------:R-:W-:-:S03]  /*14fc0*/  @!P0 IMAD.MOV.U32 R5, RZ, RZ, R53 ;  /* 0x000000ffff058224 */ /* 0x000fc600078e0035 */
        /* <DEDUP_REMOVED lines=11> */
[----:B------:R-:W4:Y:S04]  /*15080*/  LDL R0, [R1+0x9ac] ;  /* 0x0009ac0001007983 */ /* 0x000f280000100800 */
[----:B------:R2:W4:Y:S04]  /*15090*/  @!P0 LDG.E.U16 R29, desc[UR8][R4.64] ;  /* 0x00000008041d8981 */ /* 0x000528000c1e1500 */
[----:B0-----:R-:W4:Y:S01]  /*150a0*/  LDL R2, [R1+0x9a8] ;  /* 0x0009a80001027983 */ /* 0x001f220000100800 */
[----:B--2---:R-:W-:-:S03]  /*150b0*/  @!P0 IMAD.MOV.U32 R4, RZ, RZ, R51 ;  /* 0x000000ffff048224 */ /* 0x004fc600078e0033 */
[----:B------:R-:W2:Y:S01]  /*150c0*/  LDL R51, [R1+0x9a4] ;  /* 0x0009a40001337983 */ /* 0x000ea20000100800 */
[----:B---3--:R-:W-:-:S03]  /*150d0*/  @!P0 IMAD.MOV.U32 R5, RZ, RZ, R52 ;  /* 0x000000ffff058224 */ /* 0x008fc600078e0034 */
[----:B------:R-:W3:Y:S01]  /*150e0*/  LDL R52, [R1+0x9a0] ;  /* 0x0009a00001347983 */ /* 0x000ee20000100800 */
[----:B------:R-:W0:Y:S01]  /*150f0*/  S2R R61, SR_TID.X ;  /* 0x00000000003d7919 */ /* 0x000e220000002100 */
[----:B------:R-:W-:Y:S02]  /*15100*/  PRMT R28, RZ, 0x7610, R28 ;  /* 0x00007610ff1c7816 */ /* 0x000fe4000000001c */
[----:B------:R-:W-:Y:S01]  /*15110*/  PRMT R27, RZ, 0x7610, R27 ;  /* 0x00007610ff1b7816 */ /* 0x000fe2000000001b */
[----:B------:R-:W3:Y:S04]  /*15120*/  LDL.LU R59, [R1+0x54] ;  /* 0x00005400013b7983 */ /* 0x000ee80000300800 */
[----:B------:R4:W3:Y:S01]  /*15130*/  @!P0 LDG.E.U16 R28, desc[UR8][R4.64] ;  /* 0x00000008041c8981 */ /* 0x0008e2000c1e1500 */
[----:B------:R-:W-:-:S02]  /*15140*/  PRMT R26, RZ, 0x7610, R26 ;  /* 0x00007610ff1a7816 */ /* 0x000fc4000000001a */
[----:B0-----:R-:W-:-:S05]  /*15150*/  LOP3.LUT R61, R61, 0x1f, RZ, 0xc0, !PT ;  /* 0x0000001f3d3d7812 */ /* 0x001fca00078ec0ff */
[----:B------:R-:W-:-:S05]  /*15160*/  IMAD.SHL.U32 R57, R61, 0x2, RZ ;  /* 0x000000023d397824 */ /* 0x000fca00078e00ff */
[----:B------:R-:W-:Y:S01]  /*15170*/  LOP3.LUT R57, R57, 0x10, RZ, 0x3c, !PT ;  /* 0x0000001039397812 */ /* 0x000fe200078e3cff */
[----:B----4-:R-:W-:Y:S02]  /*15180*/  @!P0 IMAD.MOV.U32 R4, RZ, RZ, R3 ;  /* 0x000000ffff048224 */ /* 0x010fe400078e0003 */
[----:B------:R-:W-:Y:S02]  /*15190*/  @!P0 IMAD.MOV.U32 R5, RZ, RZ, R7 ;  /* 0x000000ffff058224 */ /* 0x000fe400078e0007 */
[----:B------:R0:W-:Y:S04]  /*151a0*/  STS.U16 [R57+UR5+0x80], R60 ;  /* 0x0000803c39007988 */ /* 0x0001e80008000405 */
[----:B------:R1:W4:Y:S04]  /*151b0*/  @!P0 LDG.E.U16 R27, desc[UR8][R4.64] ;  /* 0x00000008041b8981 */ /* 0x000328000c1e1500 */
[----:B0-----:R-:W4:Y:S04]  /*151c0*/  LDL.LU R60, [R1+0x5c] ;  /* 0x00005c00013c7983 */ /* 0x001f280000300800 */
[----:B------:R-:W4:Y:S04]  /*151d0*/  LDL R54, [R1+0x968] ;  /* 0x0009680001367983 */ /* 0x000f280000100800 */
[----:B------:R-:W4:Y:S04]  /*151e0*/  LDL R53, [R1+0x96c] ;  /* 0x00096c0001357983 */ /* 0x000f280000100800 */
[----:B------:R-:W4:Y:S01]  /*151f0*/  LDL.LU R3, [R1+0x220] ;  /* 0x0002200001037983 */ /* 0x000f220000300800 */
[----:B-1----:R-:W-:-:S03]  /*15200*/  @!P0 IMAD.MOV.U32 R4, RZ, RZ, R0 ;  /* 0x000000ffff048224 */ /* 0x002fc600078e0000 */
[----:B------:R-:W4:Y:S01]  /*15210*/  LDL R0, [R1+0x964] ;  /* 0x0009640001007983 */ /* 0x000f220000100800 */
[----:B------:R-:W-:-:S03]  /*15220*/  @!P0 IMAD.MOV.U32 R5, RZ, RZ, R2 ;  /* 0x000000ffff058224 */ /* 0x000fc600078e0002 */
[----:B------:R-:W4:Y:S04]  /*15230*/  LDL R2, [R1+0x960] ;  /* 0x0009600001027983 */ /* 0x000f280000100800 */
[----:B------:R2:W4:Y:S04]  /*15240*/  @!P0 LDG.E.U16 R26, desc[UR8][R4.64] ;  /* 0x00000008041a8981 */ /* 0x000528000c1e1500 */
[----:B------:R-:W4:Y:S01]  /*15250*/  LDL.LU R7, [R1+0x228] ;  /* 0x0002280001077983 */ /* 0x000f220000300800 */
[----:B------:R-:W-:Y:S02]  /*15260*/  PRMT R25, RZ, 0x7610, R25 ;  /* 0x00007610ff197816 */ /* 0x000fe40000000019 */
[----:B------:R-:W-:Y:S01]  /*15270*/  PRMT R24, RZ, 0x7610, R24 ;  /* 0x00007610ff187816 */ /* 0x000fe20000000018 */
[----:B------:R-:W4:Y:S01]  /*15280*/  LDL R55, [R1+0x920] ;  /* 0x0009200001377983 */ /* 0x000f220000100800 */
[----:B--2---:R-:W-:-:S03]  /*15290*/  @!P0 IMAD.MOV.U32 R4, RZ, RZ, R51 ;  /* 0x000000ffff048224 */ /* 0x004fc600078e0033 */
[----:B------:R-:W2:Y:S01]  /*152a0*/  LDL R51, [R1+0x92c] ;  /* 0x00092c0001337983 */ /* 0x000ea20000100800 */
[----:B---3--:R-:W-:-:S03]  /*152b0*/  @!P0 IMAD.MOV.U32 R5, RZ, RZ, R52 ;  /* 0x000000ffff058224 */ /* 0x008fc600078e0034 */
[----:B------:R-:W3:Y:S04]  /*152c0*/  LDL R52, [R1+0x928] ;  /* 0x0009280001347983 */ /* 0x000ee80000100800 */
[----:B------:R4:W3:Y:S01]  /*152d0*/  @!P0 LDG.E.U16 R25, desc[UR8][R4.64] ;  /* 0x0000000804198981 */ /* 0x0008e2000c1e1500 */
[----:B------:R-:W-:-:S03]  /*152e0*/  PRMT R23, RZ, 0x7610, R23 ;  /* 0x00007610ff177816 */ /* 0x000fc60000000017 */
[----:B------:R-:W-:Y:S04]  /*152f0*/  STS.U16 [R57+UR5+0xc0], R21 ;  /* 0x0000c01539007988 */ /* 0x000fe80008000405 */
[----:B------:R-:W-:Y:S04]  /*15300*/  STS.U16 [R57+UR5+0x280], R20 ;  /* 0x0002801439007988 */ /* 0x000fe80008000405 */
[----:B------:R-:W-:Y:S04]  /*15310*/  STS.U16 [R57+UR5+0x2c0], R17 ;  /* 0x0002c01139007988 */ /* 0x000fe80008000405 */
[----:B------:R-:W-:Y:S04]  /*15320*/  STS.U16 [R57+UR5+0x480], R16 ;  /* 0x0004801039007988 */ /* 0x000fe80008000405 */
[----:B------:R-:W-:Y:S04]  /*15330*/  STS.U16 [R57+UR5+0x4c0], R9 ;  /* 0x0004c00939007988 */ /* 0x000fe80008000405 */
[----:B------:R-:W-:Y:S04]  /*15340*/  STS.U16 [R57+UR5+0x680], R8 ;  /* 0x0006800839007988 */ /* 0x000fe80008000405 */
[----:B------:R-:W-:Y:S01]  /*15350*/  STS.U16 [R57+UR5+0x6c0], R59 ;  /* 0x0006c03b39007988 */ /* 0x000fe20008000405 */
[----:B----4-:R-:W-:-:S02]  /*15360*/  @!P0 IMAD.MOV.U32 R5, RZ, RZ, R54 ;  /* 0x000000ffff058224 */ /* 0x010fc400078e0036 */
[----:B------:R-:W-:Y:S02]  /*15370*/  @!P0 IMAD.MOV.U32 R4, RZ, RZ, R53 ;  /* 0x000000ffff048224 */ /* 0x000fe400078e0035 */
[----:B------:R-:W4:Y:S04]  /*15380*/  LDL R53, [R1+0x924] ;  /* 0x0009240001357983 */ /* 0x000f280000100800 */
[----:B------:R0:W4:Y:S04]  /*15390*/  @!P0 LDG.E.U16 R24, desc[UR8][R4.64] ;  /* 0x0000000804188981 */ /* 0x000128000c1e1500 */
[----:B------:R-:W4:Y:S04]  /*153a0*/  LDL.LU R61, [R1+0x310] ;  /* 0x00031000013d7983 */ /* 0x000f280000300800 */
[----:B------:R-:W4:Y:S04]  /*153b0*/  LDL R54, [R1+0x8e8] ;  /* 0x0008e80001367983 */ /* 0x000f280000100800 */
[----:B------:R1:W-:Y:S01]  /*153c0*/  STS.U16 [R57+UR5+0x880], R60 ;  /* 0x0008803c39007988 */ /* 0x0003e20008000405 */
[----:B0-----:R-:W-:-:S02]  /*153d0*/  @!P0 IMAD.MOV.U32 R4, RZ, RZ, R0 ;  /* 0x000000ffff048224 */ /* 0x001fc400078e0000 */
[----:B------:R-:W-:Y:S02]  /*153e0*/  @!P0 IMAD.MOV.U32 R5, RZ, RZ, R2 ;  /* 0x000000ffff058224 */ /* 0x000fe400078e0002 */
[----:B------:R-:W4:Y:S04]  /*153f0*/  LDL R2, [R1+0x8ec] ;  /* 0x0008ec0001027983 */ /* 0x000f280000100800 */
[----:B------:R2:W4:Y:S04]  /*15400*/  @!P0 LDG.E.U16 R23, desc[UR8][R4.64] ;  /* 0x0000000804178981 */ /* 0x000528000c1e1500 */
[----:B------:R-:W4:Y:S04]  /*15410*/  LDL.LU R0, [R1+0x3f0] ;  /* 0x0003f00001007983 */ /* 0x000f280000300800 */
[----:B------:R0:W-:Y:S01]  /*15420*/  STS.U16 [R57+UR5+0x8c0], R3 ;  /* 0x0008c00339007988 */ /* 0x0001e20008000405 */
[----:B--2---:R-:W-:-:S03]  /*15430*/  @!P0 IMAD.MOV.U32 R4, RZ, RZ, R51 ;  /* 0x000000ffff048224 */ /* 0x004fc600078e0033 */
[----:B------:R-:W2:Y:S01]  /*15440*/  LDL R51, [R1+0x8e4] ;  /* 0x0008e40001337983 */ /* 0x000ea20000100800 */
[----:B---3--:R-:W-:-:S03]  /*15450*/  @!P0 IMAD.MOV.U32 R5, RZ, RZ, R52 ;  /* 0x000000ffff058224 */ /* 0x008fc600078e0034 */
[----:B------:R-:W3:Y:S04]  /*15460*/  LDL R52, [R1+0x8e0] ;  /* 0x0008e00001347983 */ /* 0x000ee80000100800 */
[----:B-1----:R-:W3:Y:S04]  /*15470*/  LDL.LU R60, [R1+0x3ec] ;  /* 0x0003ec00013c7983 */ /* 0x002ee80000300800 */
[----:B0-----:R-:W3:Y:S01]  /*15480*/  LDL R3, [R1+0x8ac] ;  /* 0x0008ac0001037983 */ /* 0x001ee20000100800 */
[----:B------:R-:W-:Y:S02]  /*15490*/  PRMT R22, RZ, 0x7610, R22 ;  /* 0x00007610ff167816 */ /* 0x000fe40000000016 */
[----:B------:R-:W-:-:S04]  /*154a0*/  PRMT R21, RZ, 0x7610, R21 ;  /* 0x00007610ff157816 */ /* 0x000fc80000000015 */
[----:B------:R0:W3:Y:S01]  /*154b0*/  @!P0 LDG.E.U16 R22, desc[UR8][R4.64] ;  /* 0x0000000804168981 */ /* 0x0000e2000c1e1500 */
[----:B------:R-:W-:-:S03]  /*154c0*/  PRMT R20, RZ, 0x7610, R20 ;  /* 0x00007610ff147816 */ /* 0x000fc60000000014 */
[----:B------:R1:W-:Y:S01]  /*154d0*/  STS.U16 [R57+UR5+0xa80], R7 ;  /* 0x000a800739007988 */ /* 0x0003e20008000405 */
[----:B0-----:R-:W-:Y:S01]  /*154e0*/  @!P0 IMAD.MOV.U32 R5, RZ, RZ, R55 ;  /* 0x000000ffff058224 */ /* 0x001fe200078e0037 */
[----:B------:R-:W-:Y:S01]  /*154f0*/  PRMT R19, RZ, 0x7610, R19 ;  /* 0x00007610ff137816 */ /* 0x000fe20000000013 */
[----:B----4-:R-:W-:Y:S02]  /*15500*/  @!P0 IMAD.MOV.U32 R4, RZ, RZ, R53 ;  /* 0x000000ffff048224 */ /* 0x010fe400078e0035 */
[----:B------:R-:W4:Y:S04]  /*15510*/  LDL R53, [R1+0x8a8] ;  /* 0x0008a80001357983 */ /* 0x000f280000100800 */
[----:B------:R0:W4:Y:S04]  /*15520*/  @!P0 LDG.E.U16 R21, desc[UR8][R4.64] ;  /* 0x0000000804158981 */ /* 0x000128000c1e1500 */
[----:B------:R-:W4:Y:S04]  /*15530*/  LDL.LU R56, [R1+0x3e8] ;  /* 0x0003e80001387983 */ /* 0x000f280000300800 */
[----:B-1----:R-:W4:Y:S01]  /*15540*/  LDL R7, [R1+0x8a0] ;  /* 0x0008a00001077983 */ /* 0x002f220000100800 */
[----:B0-----:R-:W-:-:S03]  /*15550*/  @!P0 IMAD.MOV.U32 R5, RZ, RZ, R54 ;  /* 0x000000ffff058224 */ /* 0x001fc600078e0036 */
[----:B------:R-:W-:Y:S01]  /*15560*/  STS.U16 [R57+UR5+0xac0], R61 ;  /* 0x000ac03d39007988 */ /* 0x000fe20008000405 */
[----:B------:R-:W-:-:S03]  /*15570*/  @!P0 IMAD.MOV.U32 R4, RZ, RZ, R2 ;  /* 0x000000ffff048224 */ /* 0x000fc600078e0002 */
[----:B------:R-:W4:Y:S04]  /*15580*/  LDL R2, [R1+0x8a4] ;  /* 0x0008a40001027983 */ /* 0x000f280000100800 */
[----:B------:R2:W4:Y:S04]  /*15590*/  @!P0 LDG.E.U16 R20, desc[UR8][R4.64] ;  /* 0x0000000804148981 */ /* 0x000528000c1e1500 */
[----:B------:R-:W4:Y:S04]  /*155a0*/  LDL.LU R58, [R1+0x3e4] ;  /* 0x0003e400013a7983 */ /* 0x000f280000300800 */
[----:B------:R-:W4:Y:S04]  /*155b0*/  LDL.LU R59, [R1+0x3e0] ;  /* 0x0003e000013b7983 */ /* 0x000f280000300800 */
[----:B------:R0:W-:Y:S01]  /*155c0*/  STS.U16 [R57+UR5+0xc80], R0 ;  /* 0x000c800039007988 */ /* 0x0001e20008000405 */
[----:B--2---:R-:W-:-:S03]  /*155d0*/  @!P0 IMAD.MOV.U32 R4, RZ, RZ, R51 ;  /* 0x000000ffff048224 */ /* 0x004fc600078e0033 */
[----:B------:R-:W2:Y:S01]  /*155e0*/  LDL R51, [R1+0x86c] ;  /* 0x00086c0001337983 */ /* 0x000ea20000100800 */
[----:B---3--:R-:W-:-:S03]  /*155f0*/  @!P0 IMAD.MOV.U32 R5, RZ, RZ, R52 ;  /* 0x000000ffff058224 */ /* 0x008fc600078e0034 */
[----:B------:R-:W3:Y:S04]  /*15600*/  LDL R52, [R1+0x868] ;  /* 0x0008680001347983 */ /* 0x000ee80000100800 */
[----:B------:R1:W3:Y:S02]  /*15610*/  @!P0 LDG.E.U16 R19, desc[UR8][R4.64] ;  /* 0x0000000804138981 */ /* 0x0002e4000c1e1500 */
[----:B-1----:R-:W-:Y:S02]  /*15620*/  @!P0 IMAD.MOV.U32 R4, RZ, RZ, R3 ;  /* 0x000000ffff048224 */ /* 0x002fe400078e0003 */
[----:B------:R-:W3:Y:S04]  /*15630*/  LDL.LU R3, [R1+0x3dc] ;  /* 0x0003dc0001037983 */ /* 0x000ee80000300800 */
[----:B0-----:R-:W3:Y:S01]  /*15640*/  LDL R0, [R1+0x864] ;  /* 0x0008640001007983 */ /* 0x001ee20000100800 */
[----:B------:R-:W-:-:S03]  /*15650*/  PRMT R18, RZ, 0x7610, R18 ;  /* 0x00007610ff127816 */ /* 0x000fc60000000012 */
[----:B------:R-:W3:Y:S01]  /*15660*/  LDL R54, [R1+0x860] ;  /* 0x0008600001367983 */ /* 0x000ee20000100800 */
[----:B------:R-:W-:Y:S02]  /*15670*/  PRMT R17, RZ, 0x7610, R17 ;  /* 0x00007610ff117816 */ /* 0x000fe40000000011 */
[----:B------:R-:W-:Y:S01]  /*15680*/  PRMT R16, RZ, 0x7610, R16 ;  /* 0x00007610ff107816 */ /* 0x000fe20000000010 */
[----:B------:R0:W-:Y:S01]  /*15690*/  STS.U16 [R57+UR5+0xcc0], R60 ;  /* 0x000cc03c39007988 */ /* 0x0001e20008000405 */
[----:B----4-:R-:W-:-:S03]  /*156a0*/  @!P0 IMAD.MOV.U32 R5, RZ, RZ, R53 ;  /* 0x000000ffff058224 */ /* 0x010fc600078e0035 */
[----:B------:R-:W4:Y:S04]  /*156b0*/  LDL R53, [R1+0x828] ;  /* 0x0008280001357983 */ /* 0x000f280000100800 */
[----:B------:R1:W4:Y:S02]  /*156c0*/  @!P0 LDG.E.U16 R18, desc[UR8][R4.64] ;  /* 0x0000000804128981 */ /* 0x000324000c1e1500 */
[----:B-1----:R-:W-:Y:S02]  /*156d0*/  @!P0 IMAD.MOV.U32 R5, RZ, RZ, R7 ;  /* 0x000000ffff058224 */ /* 0x002fe400078e0007 */
[----:B------:R-:W-:Y:S02]  /*156e0*/  @!P0 IMAD.MOV.U32 R4, RZ, RZ, R2 ;  /* 0x000000ffff048224 */ /* 0x000fe400078e0002 */
[----:B------:R-:W4:Y:S04]  /*156f0*/  LDL R2, [R1+0x82c] ;  /* 0x00082c0001027983 */ /* 0x000f280000100800 */
[----:B------:R-:W4:Y:S04]  /*15700*/  LDL.LU R7, [R1+0x3d8] ;  /* 0x0003d80001077983 */ /* 0x000f280000300800 */
[----:B------:R2:W4:Y:S04]  /*15710*/  @!P0 LDG.E.U16 R17, desc[UR8][R4.64] ;  /* 0x0000000804118981 */ /* 0x000528000c1e1500 */
[----:B------:R-:W4:Y:S01]  /*15720*/  LDL.LU R61, [R1+0x3d4] ;  /* 0x0003d400013d7983 */ /* 0x000f220000300800 */
[----:B--2---:R-:W-:-:S03]  /*15730*/  @!P0 IMAD.MOV.U32 R4, RZ, RZ, R51 ;  /* 0x000000ffff048224 */ /* 0x004fc600078e0033 */
[----:B------:R-:W2:Y:S01]  /*15740*/  LDL R51, [R1+0x824] ;  /* 0x0008240001337983 */ /* 0x000ea20000100800 */
[----:B---3--:R-:W-:-:S03]  /*15750*/  @!P0 IMAD.MOV.U32 R5, RZ, RZ, R52 ;  /* 0x000000ffff058224 */ /* 0x008fc600078e0034 */
[----:B------:R-:W3:Y:S04]  /*15760*/  LDL R52, [R1+0x820] ;  /* 0x0008200001347983 */ /* 0x000ee80000100800 */
[----:B------:R1:W3:Y:S04]  /*15770*/  @!P0 LDG.E.U16 R16, desc[UR8][R4.64] ;  /* 0x0000000804108981 */ /* 0x0002e8000c1e1500 */
[----:B0-----:R-:W3:Y:S01]  /*15780*/  LDL.LU R60, [R1+0x3d0] ;  /* 0x0003d000013c7983 */ /* 0x001ee20000300800 */
[----:B-1----:R-:W-:-:S03]  /*15790*/  @!P0 IMAD.MOV.U32 R4, RZ, RZ, R0 ;  /* 0x000000ffff048224 */ /* 0x002fc600078e0000 */
[----:B------:R-:W3:Y:S01]  /*157a0*/  LDL R0, [R1+0x7ec] ;  /* 0x0007ec0001007983 */ /* 0x000ee20000100800 */
[----:B------:R-:W-:Y:S01]  /*157b0*/  PRMT R15, RZ, 0x7610, R15 ;  /* 0x00007610ff0f7816 */ /* 0x000fe2000000000f */
[----:B------:R-:W-:Y:S02]  /*157c0*/  @!P0 IMAD.MOV.U32 R5, RZ, RZ, R54 ;  /* 0x000000ffff058224 */ /* 0x000fe400078e0036 */
[----:B------:R-:W3:Y:S01]  /*157d0*/  LDL R54, [R1+0x7e8] ;  /* 0x0007e80001367983 */ /* 0x000ee20000100800 */
[----:B------:R-:W-:-:S03]  /*157e0*/  PRMT R14, RZ, 0x7610, R14 ;  /* 0x00007610ff0e7816 */ /* 0x000fc6000000000e */
[----:B------:R4:W3:Y:S01]  /*157f0*/  @!P0 LDG.E.U16 R15, desc[UR8][R4.64] ;  /* 0x00000008040f8981 */ /* 0x0008e2000c1e1500 */
[----:B------:R-:W-:-:S03]  /*15800*/  PRMT R13, RZ, 0x7610, R13 ;  /* 0x00007610ff0d7816 */ /* 0x000fc6000000000d */
[----:B------:R-:W-:Y:S04]  /*15810*/  STS.U16 [R57+UR5+0xe80], R56 ;  /* 0x000e803839007988 */ /* 0x000fe80008000405 */
[----:B------:R-:W-:Y:S04]  /*15820*/  STS.U16 [R57+UR5+0xec0], R58 ;  /* 0x000ec03a39007988 */ /* 0x000fe80008000405 */
[----:B------:R-:W-:Y:S04]  /*15830*/  STS.U16 [R57+UR5+0x1080], R59 ;  /* 0x0010803b39007988 */ /* 0x000fe80008000405 */
[----:B------:R0:W-:Y:S01]  /*15840*/  STS.U16 [R57+UR5+0x10c0], R3 ;  /* 0x0010c00339007988 */ /* 0x0001e20008000405 */
[----:B----4-:R-:W-:-:S03]  /*15850*/  @!P0 IMAD.MOV.U32 R5, RZ, RZ, R53 ;  /* 0x000000ffff058224 */ /* 0x010fc600078e0035 */
[----:B------:R-:W4:Y:S01]  /*15860*/  LDL R53, [R1+0x7e0] ;  /* 0x0007e00001357983 */ /* 0x000f220000100800 */
[----:B------:R-:W-:-:S03]  /*15870*/  @!P0 IMAD.MOV.U32 R4, RZ, RZ, R2 ;  /* 0x000000ffff048224 */ /* 0x000fc600078e0002 */
[----:B------:R-:W4:Y:S04]  /*15880*/  LDL R2, [R1+0x7e4] ;  /* 0x0007e40001027983 */ /* 0x000f280000100800 */
[----:B------:R2:W4:Y:S02]  /*15890*/  @!P0 LDG.E.U16 R14, desc[UR8][R4.64] ;  /* 0x00000008040e8981 */ /* 0x000524000c1e1500 */
[----:B--2---:R-:W-:Y:S02]  /*158a0*/  @!P0 IMAD.MOV.U32 R4, RZ, RZ, R51 ;  /* 0x000000ffff048224 */ /* 0x004fe400078e0033 */
[----:B------:R-:W2:Y:S01]  /*158b0*/  LDL R51, [R1+0x7ac] ;  /* 0x0007ac0001337983 */ /* 0x000ea20000100800 */
[----:B---3--:R-:W-:-:S03]  /*158c0*/  @!P0 IMAD.MOV.U32 R5, RZ, RZ, R52 ;  /* 0x000000ffff058224 */ /* 0x008fc600078e0034 */
[----:B------:R-:W3:Y:S04]  /*158d0*/  LDL R52, [R1+0x7a8] ;  /* 0x0007a80001347983 */ /* 0x000ee80000100800 */
[----:B0-----:R-:W3:Y:S04]  /*158e0*/  LDL.LU R3, [R1+0x768] ;  /* 0x0007680001037983 */ /* 0x001ee80000300800 */
[----:B------:R0:W3:Y:S04]  /*158f0*/  @!P0 LDG.E.U16 R13, desc[UR8][R4.64] ;  /* 0x00000008040d8981 */ /* 0x0000e8000c1e1500 */
[----:B------:R-:W3:Y:S01]  /*15900*/  LDL R55, [R1+0x7a0] ;  /* 0x0007a00001377983 */ /* 0x000ee20000100800 */
[----:B0-----:R-:W-:-:S03]  /*15910*/  @!P0 IMAD.MOV.U32 R4, RZ, RZ, R0 ;  /* 0x000000ffff048224 */ /* 0x001fc600078e0000 */
[----:B------:R-:W3:Y:S01]  /*15920*/  LDL R0, [R1+0x7a4] ;  /* 0x0007a40001007983 */ /* 0x000ee20000100800 */
[----:B------:R-:W-:Y:S01]  /*15930*/  PRMT R12, RZ, 0x7610, R12 ;  /* 0x00007610ff0c7816 */ /* 0x000fe2000000000c */
[----:B------:R-:W-:Y:S01]  /*15940*/  @!P0 IMAD.MOV.U32 R5, RZ, RZ, R54 ;  /* 0x000000ffff058224 */ /* 0x000fe200078e0036 */
[----:B------:R-:W-:-:S04]  /*15950*/  PRMT R11, RZ, 0x7610, R11 ;  /* 0x00007610ff0b7816 */ /* 0x000fc8000000000b */
[----:B------:R4:W3:Y:S01]  /*15960*/  @!P0 LDG.E.U16 R12, desc[UR8][R4.64] ;  /* 0x00000008040c8981 */ /* 0x0008e2000c1e1500 */
[----:B------:R-:W-:-:S03]  /*15970*/  PRMT R10, RZ, 0x7610, R10 ;  /* 0x00007610ff0a7816 */ /* 0x000fc6000000000a */
[----:B------:R0:W-:Y:S01]  /*15980*/  STS.U16 [R57+UR5+0x1280], R7 ;  /* 0x0012800739007988 */ /* 0x0001e20008000405 */
[----:B------:R-:W-:-:S03]  /*15990*/  PRMT R9, RZ, 0x7610, R9 ;  /* 0x00007610ff097816 */ /* 0x000fc60000000009 */
[----:B0-----:R-:W3:Y:S04]  /*159a0*/  LDL.LU R7, [R1+0x318] ;  /* 0x0003180001077983 */ /* 0x001ee80000300800 */
[----:B------:R0:W-:Y:S04]  /*159b0*/  STS.U16 [R57+UR5+0x12c0], R61 ;  /* 0x0012c03d39007988 */ /* 0x0001e80008000405 */
[----:B------:R1:W-:Y:S01]  /*159c0*/  STS.U16 [R57+UR5+0x1480], R60 ;  /* 0x0014803c39007988 */ /* 0x0003e20008000405 */
[----:B----4-:R-:W-:Y:S02]  /*159d0*/  @!P0 IMAD.MOV.U32 R5, RZ, RZ, R53 ;  /* 0x000000ffff058224 */ /* 0x010fe400078e0035 */
[----:B------:R-:W-:-:S02]  /*159e0*/  @!P0 IMAD.MOV.U32 R4, RZ, RZ, R2 ;  /* 0x000000ffff048224 */ /* 0x000fc400078e0002 */
[----:B------:R-:W4:Y:S04]  /*159f0*/  LDL.LU R2, [R1+0x728] ;  /* 0x0007280001027983 */ /* 0x000f280000300800 */
[----:B------:R2:W4:Y:S02]  /*15a00*/  @!P0 LDG.E.U16 R11, desc[UR8][R4.64] ;  /* 0x00000008040b8981 */ /* 0x000524000c1e1500 */
[----:B--2---:R-:W-:Y:S02]  /*15a10*/  @!P0 IMAD.MOV.U32 R4, RZ, RZ, R51 ;  /* 0x000000ffff048224 */ /* 0x004fe400078e0033 */
[----:B------:R-:W2:Y:S01]  /*15a20*/  LDL.LU R51, [R1+0x3f8] ;  /* 0x0003f80001337983 */ /* 0x000ea20000300800 */
[----:B---3--:R-:W-:-:S03]  /*15a30*/  @!P0 IMAD.MOV.U32 R5, RZ, RZ, R52 ;  /* 0x000000ffff058224 */ /* 0x008fc600078e0034 */
[----:B------:R-:W3:Y:S04]  /*15a40*/  LDL.LU R52, [R1+0x314] ;  /* 0x0003140001347983 */ /* 0x000ee80000300800 */
[----:B------:R0:W2:Y:S04]  /*15a50*/  @!P0 LDG.E.U16 R10, desc[UR8][R4.64] ;  /* 0x00000008040a8981 */ /* 0x0000a8000c1e1500 */
[----:B------:R-:W2:Y:S04]  /*15a60*/  LDL.LU R53, [R1+0x22c] ;  /* 0x00022c0001357983 */ /* 0x000ea80000300800 */
[----:B------:R-:W2:Y:S01]  /*15a70*/  LDL.LU R54, [R1+0x224] ;  /* 0x0002240001367983 */ /* 0x000ea20000300800 */
[----:B0-----:R-:W-:-:S03]  /*15a80*/  @!P0 IMAD.MOV.U32 R5, RZ, RZ, R55 ;  /* 0x000000ffff058224 */ /* 0x001fc600078e0037 */
[----:B------:R-:W2:Y:S01]  /*15a90*/  LDL.LU R55, [R1+0x34] ;  /* 0x0000340001377983 */ /* 0x000ea20000300800 */
[----:B------:R-:W-:-:S03]  /*15aa0*/  @!P0 IMAD.MOV.U32 R4, RZ, RZ, R0 ;  /* 0x000000ffff048224 */ /* 0x000fc600078e0000 */
[----:B------:R-:W2:Y:S04]  /*15ab0*/  LDL.LU R56, [R1+0x28] ;  /* 0x0000280001387983 */ /* 0x000ea80000300800 */
[----:B------:R-:W2:Y:S04]  /*15ac0*/  LDL.LU R58, [R1+0x20] ;  /* 0x00002000013a7983 */ /* 0x000ea80000300800 */
[----:B------:R-:W2:Y:S04]  /*15ad0*/  LDL.LU R59, [R1+0x1c] ;  /* 0x00001c00013b7983 */ /* 0x000ea80000300800 */
[----:B------:R-:W2:Y:S04]  /*15ae0*/  LDL.LU R61, [R1+0x18] ;  /* 0x00001800013d7983 */ /* 0x000ea80000300800 */
[----:B-1----:R-:W2:Y:S04]  /*15af0*/  LDL.LU R60, [R1+0x14] ;  /* 0x00001400013c7983 */ /* 0x002ea80000300800 */
[----:B------:R-:W2:Y:S04]  /*15b00*/  LDL.LU R0, [R1+0x10] ;  /* 0x0000100001007983 */ /* 0x000ea80000300800 */
[----:B------:R0:W2:Y:S04]  /*15b10*/  @!P0 LDG.E.U16 R9, desc[UR8][R4.64] ;  /* 0x0000000804098981 */ /* 0x0000a8000c1e1500 */
[----:B------:R-:W2:Y:S04]  /*15b20*/  LDL.LU R4, [R1+0x31c] ;  /* 0x00031c0001047983 */ /* 0x000ea80000300800 */
[----:B------:R-:W0:Y:S01]  /*15b30*/  LDL R5, [R1+0x76c] ;  /* 0x00076c0001057983 */ /* 0x000e220000100800 */
[----:B------:R-:W-:-:S03]  /*15b40*/  PRMT R8, RZ, 0x7610, R8 ;  /* 0x00007610ff087816 */ /* 0x000fc60000000008 */
[----:B------:R-:W-:Y:S04]  /*15b50*/  STL [R1+0xb28], R3 ;  /* 0x000b280301007387 */ /* 0x000fe80000100800 */
[----:B--2---:R0:W-:Y:S02]  /*15b60*/  STS.U16 [R57+UR5+0x14c0], R4 ;  /* 0x0014c00439007988 */ /* 0x0041e40008000405 */
[----:B0-----:R-:W-:Y:S02]  /*15b70*/  @!P0 IMAD.MOV.U32 R4, RZ, RZ, R5 ;  /* 0x000000ffff048224 */ /* 0x001fe400078e0005 */
[----:B------:R-:W-:Y:S01]  /*15b80*/  @!P0 IMAD.MOV.U32 R5, RZ, RZ, R3 ;  /* 0x000000ffff058224 */ /* 0x000fe200078e0003 */
[----:B------:R0:W-:Y:S04]  /*15b90*/  STS.U16 [R57+UR5+0x1680], R7 ;  /* 0x0016800739007988 */ /* 0x0001e80008000405 */
[----:B------:R1:W2:Y:S04]  /*15ba0*/  @!P0 LDG.E.U16 R8, desc[UR8][R4.64] ;  /* 0x0000000804088981 */ /* 0x0002a8000c1e1500 */
[----:B------:R-:W2:Y:S04]  /*15bb0*/  LDL R3, [R1+0x72c] ;  /* 0x00072c0001037983 */ /* 0x000ea80000100800 */
[----:B------:R-:W1:Y:S04]  /*15bc0*/  LDL R4, [R1+0x760] ;  /* 0x0007600001047983 */ /* 0x000e680000100800 */
[----:B------:R-:W1:Y:S04]  /*15bd0*/  LDL R5, [R1+0x764] ;  /* 0x0007640001057983 */ /* 0x000e680000100800 */
[----:B0-----:R-:W2:Y:S01]  /*15be0*/  LDL.LU R7, [R1+0x1040] ;  /* 0x0010400001077983 */ /* 0x001ea20000300800 */
[----:B-1----:R-:W-:-:S04]  /*15bf0*/  @!P0 LOP3.LUT R5, R5, R4, RZ, 0x3c, !PT ;  /* 0x0000000405058212 */ /* 0x002fc800078e3cff */
[C---:B------:R-:W-:Y:S02]  /*15c00*/  @!P0 LOP3.LUT R4, R5.reuse, R4, RZ, 0x3c, !PT ;  /* 0x0000000405048212 */ /* 0x040fe400078e3cff */
[----:B--2---:R-:W-:Y:S02]  /*15c10*/  PRMT R7, RZ, 0x7610, R7 ;  /* 0x00007610ff077816 */ /* 0x004fe40000000007 */
[----:B------:R-:W-:-:S05]  /*15c20*/  @!P0 LOP3.LUT R5, R5, R4, RZ, 0x3c, !PT ;  /* 0x0000000405058212 */ /* 0x000fca00078e3cff */
[----:B------:R0:W2:Y:S04]  /*15c30*/  @!P0 LDG.E.U16 R7, desc[UR8][R4.64] ;  /* 0x0000000804078981 */ /* 0x0000a8000c1e1500 */
[----:B------:R-:W2:Y:S04]  /*15c40*/  LDL.LU R5, [R1+0x3f4] ;  /* 0x0003f40001057983 */ /* 0x000ea80000300800 */
[----:B----4-:R-:W-:Y:S01]  /*15c50*/  STL [R1+0xb2c], R2 ;  /* 0x000b2c0201007387 */ /* 0x010fe20000100800 */
[----:B0-----:R-:W-:Y:S02]  /*15c60*/  @!P0 IMAD.MOV.U32 R4, RZ, RZ, R3 ;  /* 0x000000ffff048224 */ /* 0x001fe400078e0003 */
[----:B------:R-:W0:Y:S01]  /*15c70*/  S2R R3, SR_TID.X ;  /* 0x0000000000037919 */ /* 0x000e220000002100 */
[----:B--2---:R1:W-:Y:S02]  /*15c80*/  STS.U16 [R57+UR5+0x16c0], R5 ;  /* 0x0016c00539007988 */ /* 0x0043e40008000405 */
[----:B-1----:R-:W-:-:S02]  /*15c90*/  @!P0 IMAD.MOV.U32 R5, RZ, RZ, R2 ;  /* 0x000000ffff058224 */ /* 0x002fc400078e0002 */
[----:B------:R-:W2:Y:S01]  /*15ca0*/  LDL.LU R2, [R1+0x58] ;  /* 0x0000580001027983 */ /* 0x000ea20000300800 */
[----:B------:R-:W-:Y:S02]  /*15cb0*/  PRMT R6, RZ, 0x7610, R6 ;  /* 0x00007610ff067816 */ /* 0x000fe40000000006 */
[----:B0-----:R-:W-:Y:S01]  /*15cc0*/  LOP3.LUT R3, R3, 0x1f, RZ, 0xc0, !PT ;  /* 0x0000001f03037812 */ /* 0x001fe200078ec0ff */
[----:B------:R0:W-:Y:S04]  /*15cd0*/  STS.U16 [R57+UR5+0x1880], R51 ;  /* 0x0018803339007988 */ /* 0x0001e80008000405 */
[----:B---3--:R1:W-:Y:S04]  /*15ce0*/  STS.U16 [R57+UR5+0x18c0], R52 ;  /* 0x0018c03439007988 */ /* 0x0083e80008000405 */
[----:B------:R3:W-:Y:S04]  /*15cf0*/  STS.U16 [R57+UR5+0x1a80], R53 ;  /* 0x001a803539007988 */ /* 0x0007e80008000405 */
[----:B------:R4:W-:Y:S04]  /*15d00*/  STS.U16 [R57+UR5+0x1ac0], R54 ;  /* 0x001ac03639007988 */ /* 0x0009e80008000405 */
[----:B------:R0:W2:Y:S04]  /*15d10*/  @!P0 LDG.E.U16 R6, desc[UR8][R4.64] ;  /* 0x0000000804068981 */ /* 0x0000a8000c1e1500 */
[----:B------:R-:W2:Y:S04]  /*15d20*/  LDL.LU R4, [R1+0xc] ;  /* 0x00000c0001047983 */ /* 0x000ea80000300800 */
[----:B------:R-:W2:Y:S04]  /*15d30*/  LDL.LU R5, [R1+0x8] ;  /* 0x0000080001057983 */ /* 0x000ea80000300800 */
[----:B0-----:R-:W2:Y:S04]  /*15d40*/  LDL.LU R51, [R1+0x103c] ;  /* 0x00103c0001337983 */ /* 0x001ea80000300800 */
[----:B-1----:R-:W2:Y:S04]  /*15d50*/  LDL.LU R52, [R1+0x1038] ;  /* 0x0010380001347983 */ /* 0x002ea80000300800 */
[----:B---3--:R-:W3:Y:S04]  /*15d60*/  LDL.LU R53, [R1+0x1034] ;  /* 0x0010340001357983 */ /* 0x008ee80000300800 */
[----:B----4-:R-:W4:Y:S04]  /*15d70*/  LDL.LU R54, [R1+0x1030] ;  /* 0x0010300001367983 */ /* 0x010f280000300800 */
[----:B--2---:R0:W-:Y:S04]  /*15d80*/  STS.U16 [R57+UR5+0x1c80], R2 ;  /* 0x001c800239007988 */ /* 0x0041e80008000405 */
[----:B------:R1:W-:Y:S01]  /*15d90*/  STS.U16 [R57+UR5+0x1cc0], R55 ;  /* 0x001cc03739007988 */ /* 0x0003e20008000405 */
[----:B0-----:R-:W-:-:S03]  /*15da0*/  IMAD.SHL.U32 R2, R3, 0x2, RZ ;  /* 0x0000000203027824 */ /* 0x001fc600078e00ff */
[----:B------:R0:W-:Y:S02]  /*15db0*/  STS.U16 [R57+UR5+0x1e80], R56 ;  /* 0x001e803839007988 */ /* 0x0001e40008000405 */
[----:B------:R-:W-:Y:S02]  /*15dc0*/  LOP3.LUT R2, R2, 0x20, RZ, 0x3c, !PT ;  /* 0x0000002002027812 */ /* 0x000fe400078e3cff */
[----:B-1----:R-:W2:Y:S04]  /*15dd0*/  LDL.LU R55, [R1+0x102c] ;  /* 0x00102c0001377983 */ /* 0x002ea80000300800 */
[----:B------:R1:W-:Y:S04]  /*15de0*/  STS.U16 [R57+UR5+0x1ec0], R58 ;  /* 0x001ec03a39007988 */ /* 0x0003e80008000405 */
[----:B0-----:R-:W2:Y:S04]  /*15df0*/  LDL.LU R56, [R1+0x1028] ;  /* 0x0010280001387983 */ /* 0x001ea80000300800 */
[----:B------:R0:W-:Y:S04]  /*15e00*/  STS.U16 [R2+UR5+0x100], R59 ;  /* 0x0001003b02007988 */ /* 0x0001e80008000405 */
[----:B-1----:R-:W2:Y:S04]  /*15e10*/  LDL.LU R57, [R1+0x1024] ;  /* 0x0010240001397983 */ /* 0x002ea80000300800 */
[----:B------:R-:W2:Y:S04]  /*15e20*/  LDL.LU R58, [R1+0x1020] ;  /* 0x00102000013a7983 */ /* 0x000ea80000300800 */
[----:B0-----:R-:W2:Y:S04]  /*15e30*/  LDL.LU R59, [R1+0x101c] ;  /* 0x00101c00013b7983 */ /* 0x001ea80000300800 */
[----:B------:R0:W-:Y:S04]  /*15e40*/  STS.U16 [R2+UR5+0x140], R61 ;  /* 0x0001403d02007988 */ /* 0x0001e80008000405 */
[----:B------:R1:W-:Y:S04]  /*15e50*/  STS.U16 [R2+UR5+0x300], R60 ;  /* 0x0003003c02007988 */ /* 0x0003e80008000405 */
[----:B------:R3:W-:Y:S04]  /*15e60*/  STS.U16 [R2+UR5+0x340], R0 ;  /* 0x0003400002007988 */ /* 0x0007e80008000405 */
[----:B0-----:R-:W2:Y:S04]  /*15e70*/  LDL.LU R61, [R1+0x1018] ;  /* 0x00101800013d7983 */ /* 0x001ea80000300800 */
[----:B-1----:R-:W2:Y:S04]  /*15e80*/  LDL.LU R60, [R1+0x1014] ;  /* 0x00101400013c7983 */ /* 0x002ea80000300800 */
[----:B---3--:R-:W3:Y:S04]  /*15e90*/  LDL.LU R0, [R1+0x1010] ;  /* 0x0010100001007983 */ /* 0x008ee80000300800 */
[----:B------:R-:W-:Y:S04]  /*15ea0*/  STS.U16 [R2+UR5+0x500], R4 ;  /* 0x0005000402007988 */ /* 0x000fe80008000405 */
[----:B------:R-:W-:Y:S01]  /*15eb0*/  STS.U16 [R2+UR5+0x540], R5 ;  /* 0x0005400502007988 */ /* 0x000fe20008000405 */
[----:B------:R-:W-:-:S03]  /*15ec0*/  IMAD.SHL.U32 R3, R3, 0x2, RZ ;  /* 0x0000000203037824 */ /* 0x000fc600078e00ff */
[----:B---3--:R0:W-:Y:S04]  /*15ed0*/  STS.U16 [R2+UR5+0x700], R0 ;  /* 0x0007000002007988 */ /* 0x0081e80008000405 */
[----:B0-----:R-:W3:Y:S04]  /*15ee0*/  LDL.LU R0, [R1+0x100c] ;  /* 0x00100c0001007983 */ /* 0x001ee80000300800 */
[----:B--2---:R0:W-:Y:S04]  /*15ef0*/  STS.U16 [R2+UR5+0x740], R60 ;  /* 0x0007403c02007988 */ /* 0x0041e80008000405 */
[----:B0-----:R-:W2:Y:S04]  /*15f00*/  LDL.LU R60, [R1+0x1008] ;  /* 0x00100800013c7983 */ /* 0x001ea80000300800 */
[----:B------:R-:W-:Y:S04]  /*15f10*/  STS.U16 [R2+UR5+0x900], R61 ;  /* 0x0009003d02007988 */ /* 0x000fe80008000405 */
[----:B------:R-:W-:Y:S04]  /*15f20*/  STS.U16 [R2+UR5+0x940], R59 ;  /* 0x0009403b02007988 */ /* 0x000fe80008000405 */
[----:B------:R-:W-:Y:S04]  /*15f30*/  STS.U16 [R2+UR5+0xb00], R58 ;  /* 0x000b003a02007988 */ /* 0x000fe80008000405 */
[----:B------:R-:W-:Y:S04]  /*15f40*/  STS.U16 [R2+UR5+0xb40], R57 ;  /* 0x000b403902007988 */ /* 0x000fe80008000405 */
[----:B------:R-:W-:Y:S04]  /*15f50*/  STS.U16 [R2+UR5+0xd00], R56 ;  /* 0x000d003802007988 */ /* 0x000fe80008000405 */
[----:B------:R-:W-:Y:S04]  /*15f60*/  STS.U16 [R2+UR5+0xd40], R55 ;  /* 0x000d403702007988 */ /* 0x000fe80008000405 */
[----:B----4-:R-:W-:Y:S04]  /*15f70*/  STS.U16 [R2+UR5+0xf00], R54 ;  /* 0x000f003602007988 */ /* 0x010fe80008000405 */
        /* <DEDUP_REMOVED lines=8> */
[----:B------:R-:W-:Y:S01]  /*16000*/  STS.U16 [R2+UR5+0x1740], R45 ;  /* 0x0017402d02007988 */ /* 0x000fe20008000405 */
[----:B------:R-:W-:-:S03]  /*16010*/  LOP3.LUT R3, R3, 0x30, RZ, 0x3c, !PT ;  /* 0x0000003003037812 */ /* 0x000fc600078e3cff */
        /* <DEDUP_REMOVED lines=8> */
[----:B---3--:R0:W-:Y:S04]  /*160a0*/  STS.U16 [R3+UR5+0x1fc0], R0 ;  /* 0x001fc00003007988 */ /* 0x0081e80008000405 */
[----:B------:R-:W-:Y:S01]  /*160b0*/  STS.U16 [R3+UR5+0x180], R36 ;  /* 0x0001802403007988 */ /* 0x000fe20008000405 */
[----:B0-----:R-:W0:Y:S03]  /*160c0*/  S2R R0, SR_TID.X ;  /* 0x0000000000007919 */ /* 0x001e260000002100 */
        /* <DEDUP_REMOVED lines=22> */
[----:B0-----:R-:W-:-:S03]  /*16230*/  LOP3.LUT R2, R0, 0x7, RZ, 0xc0, !PT ;  /* 0x0000000700027812 */ /* 0x001fc600078ec0ff */
[----:B------:R-:W-:Y:S04]  /*16240*/  STS.U16 [R3+UR5+0x17c0], R13 ;  /* 0x0017c00d03007988 */ /* 0x000fe80008000405 */
[----:B------:R-:W-:Y:S04]  /*16250*/  STS.U16 [R3+UR5+0x1980], R12 ;  /* 0x0019800c03007988 */ /* 0x000fe80008000405 */
[----:B------:R-:W-:Y:S04]  /*16260*/  STS.U16 [R3+UR5+0x19c0], R11 ;  /* 0x0019c00b03007988 */ /* 0x000fe80008000405 */
[----:B------:R-:W-:Y:S04]  /*16270*/  STS.U16 [R3+UR5+0x1b80], R10 ;  /* 0x001b800a03007988 */ /* 0x000fe80008000405 */
[----:B------:R-:W-:Y:S01]  /*16280*/  STS.U16 [R3+UR5+0x1bc0], R9 ;  /* 0x001bc00903007988 */ /* 0x000fe20008000405 */
[----:B------:R-:W-:-:S03]  /*16290*/  IMAD.SHL.U32 R5, R0, 0x2, RZ ;  /* 0x0000000200057824 */ /* 0x000fc600078e00ff */
[----:B------:R-:W-:Y:S01]  /*162a0*/  STS.U16 [R3+UR5+0x1d80], R8 ;  /* 0x001d800803007988 */ /* 0x000fe20008000405 */
[----:B------:R-:W-:-:S03]  /*162b0*/  IMAD R2, R2, 0x90, RZ ;  /* 0x0000009002027824 */ /* 0x000fc600078e02ff */
[----:B------:R-:W-:Y:S04]  /*162c0*/  STS.U16 [R3+UR5+0x1dc0], R7 ;  /* 0x001dc00703007988 */ /* 0x000fe80008000405 */
[----:B------:R0:W-:Y:S01]  /*162d0*/  STS.U16 [R3+UR5+0x1f80], R6 ;  /* 0x001f800603007988 */ /* 0x0001e20008000405 */
[----:B------:R-:W-:Y:S01]  /*162e0*/  BAR.SYNC.DEFER_BLOCKING 0x0 ;  /* 0x0000000000007b1d */ /* 0x000fe20000010000 */
[----:B------:R-:W-:Y:S01]  /*162f0*/  IMAD.SHL.U32 R0, R0, 0x40, RZ ;  /* 0x0000004000007824 */ /* 0x000fe200078e00ff */
[----:B------:R-:W-:-:S04]  /*16300*/  LOP3.LUT R2, R2, 0x10, R5, 0x78, !PT ;  /* 0x0000001002027812 */ /* 0x000fc800078e7805 */
[----:B------:R-:W-:Y:S02]  /*16310*/  LOP3.LUT R2, R2, 0x400, R0, 0xf8, !PT ;  /* 0x0000040002027812 */ /* 0x000fe400078ef800 */
[----:B------:R-:W1:Y:S01]  /*16320*/  S2R R0, SR_TID.X ;  /* 0x0000000000007919 */ /* 0x000e620000002100 */
[----:B0-----:R-:W0:Y:S01]  /*16330*/  S2R R3, SR_TID.X ;  /* 0x0000000000037919 */ /* 0x001e220000002100 */
[----:B--2---:R-:W2:Y:S04]  /*16340*/  LDSM.16.M88.4 R8, [R60+UR5] ;  /* 0x000000053c08783b */ /* 0x004ea80008000200 */
[----:B------:R3:W-:Y:S04]  /*16350*/  LDSM.16.MT88.4 R4, [R2+UR5+0x2000] ;  /* 0x002000050204783b */ /* 0x0007e80008004200 */
[----:B------:R-:W-:Y:S04]  /*16360*/  LDSM.16.M88.4 R40, [R60+UR5+0x200] ;  /* 0x000200053c28783b */ /* 0x000fe80008000200 */
[----:B------:R-:W-:Y:S01]  /*16370*/  LDSM.16.M88.4 R20, [R60+UR5+0x400] ;  /* 0x000400053c14783b */ /* 0x000fe20008000200 */
[C---:B-1----:R-:W-:Y:S01]  /*16380*/  LOP3.LUT R61, R0.reuse, 0x7, RZ, 0xc0, !PT ;  /* 0x00000007003d7812 */ /* 0x042fe200078ec0ff */
[----:B---3--:R-:W-:-:S04]  /*16390*/  IMAD.SHL.U32 R2, R0, 0x2, RZ ;  /* 0x0000000200027824 */ /* 0x008fc800078e00ff */
[----:B------:R-:W-:Y:S02]  /*163a0*/  IMAD R37, R61, 0x90, RZ ;  /* 0x000000903d257824 */ /* 0x000fe400078e02ff */
[----:B------:R-:W-:-:S03]  /*163b0*/  IMAD.SHL.U32 R0, R0, 0x40, RZ ;  /* 0x0000004000007824 */ /* 0x000fc600078e00ff */
[----:B------:R-:W-:-:S04]  /*163c0*/  LOP3.LUT R37, R37, 0x10, R2, 0x78, !PT ;  /* 0x0000001025257812 */ /* 0x000fc800078e7802 */
[----:B------:R-:W-:Y:S02]  /*163d0*/  LOP3.LUT R37, R37, 0x400, R0, 0xf8, !PT ;  /* 0x0000040025257812 */ /* 0x000fe400078ef800 */
[----:B0-----:R-:W-:Y:S02]  /*163e0*/  LOP3.LUT R58, R3, 0x7, RZ, 0xc0, !PT ;  /* 0x00000007033a7812 */ /* 0x001fe400078ec0ff */
[----:B------:R-:W-:Y:S01]  /*163f0*/  LOP3.LUT R37, R37, 0x20, RZ, 0x3c, !PT ;  /* 0x0000002025257812 */ /* 0x000fe200078e3cff */
[----:B------:R-:W-:Y:S02]  /*16400*/  IMAD.SHL.U32 R59, R3, 0x2, RZ ;  /* 0x00000002033b7824 */ /* 0x000fe400078e00ff */
[----:B--2---:R-:W-:Y:S01]  /*16410*/  IMAD.MOV.U32 R2, RZ, RZ, R8 ;  /* 0x000000ffff027224 */ /* 0x004fe200078e0008 */
[----:B------:R-:W-:Y:S01]  /*16420*/  STL.64 [R1+0x58], R10 ;  /* 0x0000580a01007387 */ /* 0x000fe20000100a00 */
[----:B------:R-:W-:-:S03]  /*16430*/  IMAD.MOV.U32 R0, RZ, RZ, R9 ;  /* 0x000000ffff007224 */ /* 0x000fc600078e0009 */
[----:B------:R0:W1:Y:S01]  /*16440*/  LDSM.16.MT88.4 R8, [R37+UR5+0x2000] ;  /* 0x002000052508783b */ /* 0x0000620008004200 */
[----:B------:R-:W-:Y:S02]  /*16450*/  IMAD.SHL.U32 R61, R3, 0x40, RZ ;  /* 0x00000040033d7824 */ /* 0x000fe400078e00ff */
[C---:B------:R-:W-:Y:S02]  /*16460*/  IMAD R3, R58.reuse, 0x90, RZ ;  /* 0x000000903a037824 */ /* 0x040fe400078e02ff */
[----:B0-----:R-:W-:-:S03]  /*16470*/  IMAD R37, R58, 0x90, RZ ;  /* 0x000000903a257824 */ /* 0x001fc600078e02ff */
[--C-:B------:R-:W-:Y:S02]  /*16480*/  LOP3.LUT R3, R3, 0x10, R59.reuse, 0x78, !PT ;  /* 0x0000001003037812 */ /* 0x100fe400078e783b */
[----:B------:R-:W-:-:S04]  /*16490*/  LOP3.LUT R37, R37, 0x10, R59, 0x78, !PT ;  /* 0x0000001025257812 */ /* 0x000fc800078e783b */
[--C-:B------:R-:W-:Y:S02]  /*164a0*/  LOP3.LUT R37, R37, 0x400, R61.reuse, 0xf8, !PT ;  /* 0x0000040025257812 */ /* 0x100fe400078ef83d */
[----:B------:R-:W-:Y:S02]  /*164b0*/  LOP3.LUT R3, R3, 0x400, R61, 0xf8, !PT ;  /* 0x0000040003037812 */ /* 0x000fe400078ef83d */
[----:B------:R-:W-:Y:S02]  /*164c0*/  LOP3.LUT R37, R37, 0x40, RZ, 0x3c, !PT ;  /* 0x0000004025257812 */ /* 0x000fe400078e3cff */
[----:B------:R-:W-:-:S03]  /*164d0*/  LOP3.LUT R3, R3, 0x60, RZ, 0x3c, !PT ;  /* 0x0000006003037812 */ /* 0x000fc600078e3cff */
[----:B------:R-:W0:Y:S04]  /*164e0*/  LDSM.16.MT88.4 R12, [R37+UR5+0x2000] ;  /* 0x00200005250c783b */ /* 0x000e280008004200 */
[----:B------:R-:W2:Y:S04]  /*164f0*/  LDSM.16.MT88.4 R16, [R3+UR5+0x2000] ;  /* 0x002000050310783b */ /* 0x000ea80008004200 */
[----:B-1----:R-:W-:Y:S04]  /*16500*/  STL.64 [R1+0x1000], R10 ;  /* 0x0010000a01007387 */ /* 0x002fe80000100a00 */
[----:B------:R1:W-:Y:S04]  /*16510*/  STL.64 [R1+0xff8], R8 ;  /* 0x000ff80801007387 */ /* 0x0003e80000100a00 */
[----:B0-----:R-:W-:Y:S04]  /*16520*/  STL.64 [R1+0xff0], R14 ;  /* 0x000ff00e01007387 */ /* 0x001fe80000100a00 */
[----:B------:R0:W-:Y:S04]  /*16530*/  STL.64 [R1+0xfe8], R12 ;  /* 0x000fe80c01007387 */ /* 0x0001e80000100a00 */
[----:B-1----:R-:W3:Y:S04]  /*16540*/  LDL.LU.64 R8, [R1+0x400] ;  /* 0x0004000001087983 */ /* 0x002ee80000300a00 */
[----:B------:R-:W3:Y:S04]  /*16550*/  LDL.LU.64 R10, [R1+0x408] ;  /* 0x00040800010a7983 */ /* 0x000ee80000300a00 */
[----:B--2---:R-:W-:Y:S04]  /*16560*/  STL.64 [R1+0xfe0], R18 ;  /* 0x000fe01201007387 */ /* 0x004fe80000100a00 */
[----:B------:R1:W-:Y:S04]  /*16570*/  STL.64 [R1+0xfd8], R16 ;  /* 0x000fd81001007387 */ /* 0x0003e80000100a00 */
[----:B------:R-:W2:Y:S04]  /*16580*/  LDL.LU.64 R56, [R1+0x320] ;  /* 0x0003200001387983 */ /* 0x000ea80000300a00 */
[----:B------:R-:W4:Y:S04]  /*16590*/  LDL.LU.64 R58, [R1+0x328] ;  /* 0x00032800013a7983 */ /* 0x000f280000300a00 */
[----:B----4-:R-:W-:Y:S04]  /*165a0*/  STL.64 [R1+0xfc0], R58 ;  /* 0x000fc03a01007387 */ /* 0x010fe80000100a00 */
[----:B--2---:R2:W-:Y:S04]  /*165b0*/  STL.64 [R1+0xfb8], R56 ;  /* 0x000fb83801007387 */ /* 0x0045e80000100a00 */
[----:B0-----:R-:W4:Y:S04]  /*165c0*/  LDL.LU.64 R12, [R1+0xe0] ;  /* 0x0000e000010c7983 */ /* 0x001f280000300a00 */
[----:B------:R-:W4:Y:S04]  /*165d0*/  LDL.LU.64 R14, [R1+0xe8] ;  /* 0x0000e800010e7983 */ /* 0x000f280000300a00 */
[----:B-1----:R-:W4:Y:S04]  /*165e0*/  LDL.LU.64 R16, [R1+0xb0] ;  /* 0x0000b00001107983 */ /* 0x002f280000300a00 */
[----:B------:R-:W4:Y:S04]  /*165f0*/  LDL.LU.64 R18, [R1+0xb8] ;  /* 0x0000b80001127983 */ /* 0x000f280000300a00 */
[----:B------:R-:W4:Y:S04]  /*16600*/  LDL.LU.64 R52, [R1+0xd0] ;  /* 0x0000d00001347983 */ /* 0x000f280000300a00 */
[----:B------:R-:W4:Y:S01]  /*16610*/  LDL.LU.64 R54, [R1+0xd8] ;  /* 0x0000d80001367983 */ /* 0x000f220000300a00 */
[----:B--2---:R-:W-:-:S02]  /*16620*/  IMAD.MOV.U32 R56, RZ, RZ, R2 ;  /* 0x000000ffff387224 */ /* 0x004fc400078e0002 */
[----:B------:R-:W-:-:S07]  /*16630*/  IMAD.MOV.U32 R57, RZ, RZ, R0 ;  /* 0x000000ffff397224 */ /* 0x000fce00078e0000 */
[-C--:B---3--:R-:W-:Y:S01]  /*16640*/  HMMA.16816.F32 R8, R4, R56.reuse, R8 ;  /* 0x000000380408723c */ /* 0x088fe20000001808 */
[----:B----4-:R-:W-:Y:S04]  /*16650*/  STL.64 [R1+0xfd0], R54 ;  /* 0x000fd03601007387 */ /* 0x010fe80000100a00 */
[----:B------:R0:W-:Y:S04]  /*16660*/  STL.64 [R1+0xfc8], R52 ;  /* 0x000fc83401007387 */ /* 0x0001e80000100a00 */
[----:B0-----:R-:W2:Y:S04]  /*16670*/  LDL.LU.64 R52, [R1+0x80] ;  /* 0x0000800001347983 */ /* 0x001ea80000300a00 */
[----:B------:R-:W2:Y:S04]  /*16680*/  LDL.LU.64 R54, [R1+0x88] ;  /* 0x0000880001367983 */ /* 0x000ea80000300a00 */
[----:B------:R-:W3:Y:S04]  /*16690*/  LDL.LU.64 R48, [R1+0xa0] ;  /* 0x0000a00001307983 */ /* 0x000ee80000300a00 */
[----:B------:R-:W3:Y:S04]  /*166a0*/  LDL.LU.64 R50, [R1+0xa8] ;  /* 0x0000a80001327983 */ /* 0x000ee80000300a00 */
[----:B------:R-:W4:Y:S04]  /*166b0*/  LDL.LU.64 R44, [R1+0x70] ;  /* 0x00007000012c7983 */ /* 0x000f280000300a00 */
[----:B------:R-:W4:Y:S04]  /*166c0*/  LDL.LU.64 R46, [R1+0x78] ;  /* 0x00007800012e7983 */ /* 0x000f280000300a00 */
[----:B------:R-:W2:Y:S04]  /*166d0*/  LDL.LU.64 R36, [R1+0x200] ;  /* 0x0002000001247983 */ /* 0x000ea80000300a00 */
[----:B------:R-:W2:Y:S04]  /*166e0*/  LDL.LU.64 R38, [R1+0x208] ;  /* 0x0002080001267983 */ /* 0x000ea80000300a00 */
[----:B------:R-:W2:Y:S04]  /*166f0*/  LDL.LU.64 R32, [R1+0xc0] ;  /* 0x0000c00001207983 */ /* 0x000ea80000300a00 */
[----:B------:R-:W2:Y:S04]  /*16700*/  LDL.LU.64 R34, [R1+0xc8] ;  /* 0x0000c80001227983 */ /* 0x000ea80000300a00 */
[----:B------:R-:W2:Y:S04]  /*16710*/  LDL.LU.64 R28, [R1+0x90] ;  /* 0x00009000011c7983 */ /* 0x000ea80000300a00 */
[----:B------:R-:W2:Y:S04]  /*16720*/  LDL.LU.64 R30, [R1+0x98] ;  /* 0x00009800011e7983 */ /* 0x000ea80000300a00 */
[----:B------:R-:W2:Y:S04]  /*16730*/  LDL.LU.64 R24, [R1+0x60] ;  /* 0x0000600001187983 */ /* 0x000ea80000300a00 */
[----:B------:R-:W2:Y:S04]  /*16740*/  LDL.LU.64 R26, [R1+0x68] ;  /* 0x00006800011a7983 */ /* 0x000ea80000300a00 */
[----:B------:R-:W-:Y:S04]  /*16750*/  STL.64 [R1+0x48], R42 ;  /* 0x0000482a01007387 */ /* 0x000fe80000100a00 */
[----:B------:R-:W-:Y:S04]  /*16760*/  STL.64 [R1+0x400], R8 ;  /* 0x0004000801007387 */ /* 0x000fe80000100a00 */
[----:B------:R0:W-:Y:S04]  /*16770*/  STL.64 [R1+0x408], R10 ;  /* 0x0004080a01007387 */ /* 0x0001e80000100a00 */
[----:B0-----:R-:W2:Y:S04]  /*16780*/  LDL.LU.64 R10, [R1+0x1000] ;  /* 0x00100000010a7983 */ /* 0x001ea80000300a00 */
[----:B------:R-:W2:Y:S02]  /*16790*/  LDL.LU.64 R8, [R1+0xff8] ;  /* 0x000ff80001087983 */ /* 0x000ea40000300a00 */
[----:B--2---:R-:W-:-:S15]  /*167a0*/  HMMA.16816.F32 R12, R8, R56, R12 ;  /* 0x00000038080c723c */ /* 0x004fde000000180c */
[----:B------:R-:W-:-:S04]  /*167b0*/  NOP ;  /* 0x0000000000007918 */ /* 0x000fc80000000000 */
        /* <DEDUP_REMOVED lines=9> */
[----:B------:R-:W2:Y:S04]  /*16850*/  LDL.LU.64 R16, [R1+0xfd8] ;  /* 0x000fd80001107983 */ /* 0x000ea80000300a00 */
[----:B------:R-:W-:Y:S01]  /*16860*/  STL.64 [R1+0x38], R22 ;  /* 0x0000381601007387 */ /* 0x000fe20000100a00 */
[----:B--2---:R-:W-:Y:S03]  /*16870*/  HMMA.16816.F32 R56, R16, R56, R52 ;  /* 0x000000381038723c */ /* 0x004fe60000001834 */
[----:B------:R-:W2:Y:S04]  /*16880*/  LDL.LU.64 R54, [R1+0xfd0] ;  /* 0x000fd00001367983 */ /* 0x000ea80000300a00 */
[----:B------:R-:W2:-:S12]  /*16890*/  LDL.LU.64 R52, [R1+0xfc8] ;  /* 0x000fc80001347983 */ /* 0x000e980000300a00 */
[----:B------:R-:W-:Y:S04]  /*168a0*/  STL.64 [R1+0x430], R56 ;  /* 0x0004303801007387 */ /* 0x000fe80000100a00 */
[----:B------:R0:W-:Y:S04]  /*168b0*/  STL.64 [R1+0x438], R58 ;  /* 0x0004383a01007387 */ /* 0x0001e80000100a00 */
[----:B0-----:R-:W4:Y:S04]  /*168c0*/  LDL.LU.64 R58, [R1+0xfc0] ;  /* 0x000fc000013a7983 */ /* 0x001f280000300a00 */
[----:B------:R-:W4:Y:S01]  /*168d0*/  LDL.LU.64 R56, [R1+0xfb8] ;  /* 0x000fb80001387983 */ /* 0x000f220000300a00 */
[----:B---3--:R-:W-:Y:S01]  /*168e0*/  HMMA.16816.F32 R48, R12, R40, R48 ;  /* 0x000000280c30723c */ /* 0x008fe20000001830 */
[----:B------:R-:W-:-:S02]  /*168f0*/  IMAD.MOV.U32 R2, RZ, RZ, R42 ;  /* 0x000000ffff027224 */ /* 0x000fc400078e002a */
[----:B------:R-:W-:-:S05]  /*16900*/  IMAD.MOV.U32 R0, RZ, RZ, R43 ;  /* 0x000000ffff007224 */ /* 0x000fca00078e002b */
[-C--:B------:R-:W-:Y:S08]  /*16910*/  HMMA.16816.F32 R36, R4, R20.reuse, R36 ;  /* 0x000000140424723c */ /* 0x080ff00000001824 */
[C---:B------:R-:W-:Y:S08]  /*16920*/  HMMA.16816.F32 R32, R8.reuse, R20, R32 ;  /* 0x000000140820723c */ /* 0x040ff00000001820 */
[-C--:B--2---:R-:W-:Y:S08]  /*16930*/  HMMA.16816.F32 R52, R8, R40.reuse, R52 ;  /* 0x000000280834723c */ /* 0x084ff00000001834 */
[-C--:B----4-:R-:W-:Y:S08]  /*16940*/  HMMA.16816.F32 R56, R4, R40.reuse, R56 ;  /* 0x000000280438723c */ /* 0x090ff00000001838 */
[----:B------:R-:W-:Y:S01]  /*16950*/  HMMA.16816.F32 R40, R16, R40, R44 ;  /* 0x000000281028723c */ /* 0x000fe2000000182c */
[----:B------:R-:W-:Y:S10]  /*16960*/  LDSM.16.M88.4 R44, [R60+UR5+0x1800] ;  /* 0x001800053c2c783b */ /* 0x000ff40008000200 */
[----:B------:R-:W-:Y:S04]  /*16970*/  STL.64 [R1+0x320], R56 ;  /* 0x0003203801007387 */ /* 0x000fe80000100a00 */
        /* <DEDUP_REMOVED lines=10> */
[----:B------:R0:W-:Y:S04]  /*16a20*/  STL.64 [R1+0xf70], R8 ;  /* 0x000f700801007387 */ /* 0x0001e80000100a00 */
[----:B------:R-:W-:Y:S04]  /*16a30*/  LDSM.16.M88.4 R36, [R60+UR5+0x1400] ;  /* 0x001400053c24783b */ /* 0x000fe80008000200 */
[----:B------:R-:W-:Y:S01]  /*16a40*/  LDSM.16.M88.4 R48, [R60+UR5+0x1a00] ;  /* 0x001a00053c30783b */ /* 0x000fe20008000200 */
[-C--:B0-----:R-:W-:Y:S03]  /*16a50*/  HMMA.16816.F32 R8, R12, R20.reuse, R28 ;  /* 0x000000140c08723c */ /* 0x081fe6000000181c */
[----:B------:R-:W-:Y:S04]  /*16a60*/  STL.64 [R1+0x220], R32 ;  /* 0x0002202001007387 */ /* 0x000fe80000100a00 */
[----:B------:R-:W-:Y:S04]  /*16a70*/  STL.64 [R1+0x228], R34 ;  /* 0x0002282201007387 */ /* 0x000fe80000100a00 */
[----:B------:R-:W-:Y:S04]  /*16a80*/  STL.64 [R1+0xf30], R14 ;  /* 0x000f300e01007387 */ /* 0x000fe80000100a00 */
[----:B------:R-:W-:Y:S04]  /*16a90*/  STL.64 [R1+0xf28], R12 ;  /* 0x000f280c01007387 */ /* 0x000fe80000100a00 */
[----:B------:R-:W-:Y:S04]  /*16aa0*/  LDSM.16.M88.4 R28, [R60+UR5+0x1000] ;  /* 0x001000053c1c783b */ /* 0x000fe80008000200 */
[----:B------:R0:W-:Y:S04]  /*16ab0*/  STL.64 [R1+0x3d0], R8 ;  /* 0x0003d00801007387 */ /* 0x0001e80000100a00 */
[----:B------:R1:W-:Y:S04]  /*16ac0*/  STL.64 [R1+0x3d8], R10 ;  /* 0x0003d80a01007387 */ /* 0x0003e80000100a00 */
[----:B------:R-:W-:Y:S04]  /*16ad0*/  LDSM.16.M88.4 R32, [R60+UR5+0x1200] ;  /* 0x001200053c20783b */ /* 0x000fe80008000200 */
[----:B0-----:R-:W2:Y:S04]  /*16ae0*/  LDL.LU.64 R8, [R1+0x100] ;  /* 0x0001000001087983 */ /* 0x001ea80000300a00 */
[----:B-1----:R-:W3:Y:S01]  /*16af0*/  LDL.LU.64 R10, [R1+0x108] ;  /* 0x00010800010a7983 */ /* 0x002ee20000300a00 */
[----:B------:R-:W-:Y:S03]  /*16b00*/  HMMA.16816.F32 R12, R16, R20, R24 ;  /* 0x00000014100c723c */ /* 0x000fe60000001818 */
[----:B------:R-:W-:Y:S04]  /*16b10*/  LDSM.16.M88.4 R24, [R60+UR5+0xe00] ;  /* 0x000e00053c18783b */ /* 0x000fe80008000200 */
[----:B------:R-:W-:Y:S04]  /*16b20*/  LDSM.16.M88.4 R52, [R60+UR5+0x1c00] ;  /* 0x001c00053c34783b */ /* 0x000fe80008000200 */
[----:B------:R-:W-:Y:S04]  /*16b30*/  LDSM.16.M88.4 R56, [R60+UR5+0x1e00] ;  /* 0x001e00053c38783b */ /* 0x000fe80008000200 */
[----:B------:R-:W-:Y:S04]  /*16b40*/  LDSM.16.M88.4 R20, [R60+UR5+0xc00] ;  /* 0x000c00053c14783b */ /* 0x000fe80008000200 */
[----:B------:R-:W-:Y:S04]  /*16b50*/  STL.64 [R1+0x410], R12 ;  /* 0x0004100c01007387 */ /* 0x000fe80000100a00 */
[----:B------:R-:W-:Y:S04]  /*16b60*/  STL.64 [R1+0x418], R14 ;  /* 0x0004180e01007387 */ /* 0x000fe80000100a00 */
[----:B------:R-:W0:Y:S04]  /*16b70*/  LDSM.16.M88.4 R12, [R60+UR5+0x600] ;  /* 0x000600053c0c783b */ /* 0x000e280008000200 */
[----:B------:R-:W-:Y:S04]  /*16b80*/  LDSM.16.M88.4 R40, [R60+UR5+0x1600] ;  /* 0x001600053c28783b */ /* 0x000fe80008000200 */
[----:B---3--:R-:W-:Y:S04]  /*16b90*/  STL.64 [R1+0xfa0], R10 ;  /* 0x000fa00a01007387 */ /* 0x008fe80000100a00 */
[----:B--2---:R1:W-:Y:S04]  /*16ba0*/  STL.64 [R1+0xf98], R8 ;  /* 0x000f980801007387 */ /* 0x0043e80000100a00 */
[----:B-1----:R-:W2:Y:S04]  /*16bb0*/  LDL.LU.64 R8, [R1+0x110] ;  /* 0x0001100001087983 */ /* 0x002ea80000300a00 */
[----:B------:R-:W3:Y:S04]  /*16bc0*/  LDL.LU.64 R10, [R1+0x118] ;  /* 0x00011800010a7983 */ /* 0x000ee80000300a00 */
[----:B---3--:R-:W-:Y:S04]  /*16bd0*/  STL.64 [R1+0xfb0], R10 ;  /* 0x000fb00a01007387 */ /* 0x008fe80000100a00 */
[----:B--2---:R1:W-:Y:S04]  /*16be0*/  STL.64 [R1+0xfa8], R8 ;  /* 0x000fa80801007387 */ /* 0x0043e80000100a00 */
[----:B------:R-:W-:Y:S04]  /*16bf0*/  STL.64 [R1+0xed8], R18 ;  /* 0x000ed81201007387 */ /* 0x000fe80000100a00 */
[----:B------:R-:W-:Y:S04]  /*16c00*/  STL.64 [R1+0xed0], R16 ;  /* 0x000ed01001007387 */ /* 0x000fe80000100a00 */
[----:B-1----:R-:W2:Y:S04]  /*16c10*/  LDL.LU.64 R8, [R1+0x120] ;  /* 0x0001200001087983 */ /* 0x002ea80000300a00 */
[----:B------:R-:W2:Y:S04]  /*16c20*/  LDL.LU.64 R10, [R1+0x128] ;  /* 0x00012800010a7983 */ /* 0x000ea80000300a00 */
[----:B------:R-:W1:Y:S04]  /*16c30*/  LDSM.16.M88.4 R16, [R60+UR5+0x800] ;  /* 0x000800053c10783b */ /* 0x000e680008000200 */
[----:B0-----:R-:W-:Y:S04]  /*16c40*/  STL.64 [R1+0x20], R12 ;  /* 0x0000200c01007387 */ /* 0x001fe80000100a00 */
[----:B------:R-:W-:Y:S04]  /*16c50*/  STL.64 [R1+0x28], R14 ;  /* 0x0000280e01007387 */ /* 0x000fe80000100a00 */
[----:B------:R-:W0:Y:S04]  /*16c60*/  LDSM.16.M88.4 R12, [R60+UR5+0xa00] ;  /* 0x000a00053c0c783b */ /* 0x000e280008000200 */
[----:B-1----:R-:W-:Y:S04]  /*16c70*/  STL.64 [R1+0x10], R16 ;  /* 0x0000101001007387 */ /* 0x002fe80000100a00 */
[----:B------:R-:W-:Y:S04]  /*16c80*/  STL.64 [R1+0x18], R18 ;  /* 0x0000181201007387 */ /* 0x000fe80000100a00 */
[----:B------:R-:W-:Y:S04]  /*16c90*/  STL [R1+0xe24], R26 ;  /* 0x000e241a01007387 */ /* 0x000fe80000100800 */
[----:B0-----:R-:W-:Y:S04]  /*16ca0*/  STL.64 [R1], R12 ;  /* 0x0000000c01007387 */ /* 0x001fe80000100a00 */
[----:B------:R-:W-:Y:S04]  /*16cb0*/  STL.64 [R1+0x8], R14 ;  /* 0x0000080e01007387 */ /* 0x000fe80000100a00 */
[----:B------:R-:W-:Y:S04]  /*16cc0*/  STL [R1+0xe20], R27 ;  /* 0x000e201b01007387 */ /* 0x000fe80000100800 */
[----:B------:R0:W-:Y:S04]  /*16cd0*/  STL.64 [R1+0xf90], R24 ;  /* 0x000f901801007387 */ /* 0x0001e80000100a00 */
[----:B0-----:R-:W3:Y:S04]  /*16ce0*/  LDL.LU.64 R24, [R1+0xf0] ;  /* 0x0000f00001187983 */ /* 0x001ee80000300a00 */
[----:B------:R-:W3:Y:S04]  /*16cf0*/  LDL.LU.64 R26, [R1+0xf8] ;  /* 0x0000f800011a7983 */ /* 0x000ee80000300a00 */
        /* <DEDUP_REMOVED lines=8> */
[----:B------:R-:W-:Y:S04]  /*16d80*/  STL.64 [R1+0xf88], R54 ;  /* 0x000f883601007387 */ /* 0x000fe80000100a00 */
[----:B------:R0:W-:Y:S04]  /*16d90*/  STL.64 [R1+0xf80], R52 ;  /* 0x000f803401007387 */ /* 0x0001e80000100a00 */
[----:B0-----:R-:W2:Y:S04]  /*16da0*/  LDL.64 R52, [R1+0x20] ;  /* 0x0000200001347983 */ /* 0x001ea80000100a00 */
[----:B------:R-:W-:Y:S04]  /*16db0*/  STL [R1+0xd9c], R58 ;  /* 0x000d9c3a01007387 */ /* 0x000fe80000100800 */
[----:B------:R-:W-:Y:S04]  /*16dc0*/  STL [R1+0xd98], R59 ;  /* 0x000d983b01007387 */ /* 0x000fe80000100800 */
[----:B------:R-:W-:Y:S01]  /*16dd0*/  STL [R1+0xb30], R60 ;  /* 0x000b303c01007387 */ /* 0x000fe20000100800 */
[----:B--2---:R-:W-:-:S15]  /*16de0*/  HMMA.16816.F32 R8, R4, R52, R8 ;  /* 0x000000340408723c */ /* 0x004fde0000001808 */
[----:B------:R-:W-:-:S04]  /*16df0*/  NOP ;  /* 0x0000000000007918 */ /* 0x000fc80000000000 */
[----:B------:R-:W-:Y:S04]  /*16e00*/  STL.64 [R1+0x120], R8 ;  /* 0x0001200801007387 */ /* 0x000fe80000100a00 */
[----:B------:R0:W-:Y:S04]  /*16e10*/  STL.64 [R1+0x128], R10 ;  /* 0x0001280a01007387 */ /* 0x0001e80000100a00 */
[----:B0-----:R-:W2:Y:S04]  /*16e20*/  LDL.LU.64 R10, [R1+0xfb0] ;  /* 0x000fb000010a7983 */ /* 0x001ea80000300a00 */
[----:B------:R-:W2:Y:S01]  /*16e30*/  LDL.LU.64 R8, [R1+0xfa8] ;  /* 0x000fa80001087983 */ /* 0x000ea20000300a00 */
[----:B------:R-:W-:-:S02]  /*16e40*/  IMAD.MOV.U32 R50, RZ, RZ, R52 ;  /* 0x000000ffff327224 */ /* 0x000fc400078e0034 */
[----:B------:R-:W-:Y:S02]  /*16e50*/  IMAD.MOV.U32 R3, RZ, RZ, R53 ;  /* 0x000000ffff037224 */ /* 0x000fe400078e0035 */
[----:B------:R-:W4:Y:S04]  /*16e60*/  LDL.LU.64 R52, [R1+0x4d0] ;  /* 0x0004d00001347983 */ /* 0x000f280000300a00 */
[----:B------:R-:W4:Y:S01]  /*16e70*/  LDL.LU.64 R54, [R1+0x4d8] ;  /* 0x0004d80001367983 */ /* 0x000f220000300a00 */
[----:B--2---:R-:W-:-:S15]  /*16e80*/  HMMA.16816.F32 R8, R4, R16, R8 ;  /* 0x000000100408723c */ /* 0x004fde0000001808 */
[----:B------:R-:W-:-:S04]  /*16e90*/  NOP ;  /* 0x0000000000007918 */ /* 0x000fc80000000000 */
[----:B------:R-:W-:Y:S04]  /*16ea0*/  STL.64 [R1+0x110], R8 ;  /* 0x0001100801007387 */ /* 0x000fe80000100a00 */
[----:B------:R0:W-:Y:S04]  /*16eb0*/  STL.64 [R1+0x118], R10 ;  /* 0x0001180a01007387 */ /* 0x0001e80000100a00 */
[----:B0-----:R-:W2:Y:S04]  /*16ec0*/  LDL.LU.64 R10, [R1+0xfa0] ;  /* 0x000fa000010a7983 */ /* 0x001ea80000300a00 */
[----:B------:R-:W2:Y:S01]  /*16ed0*/  LDL.LU.64 R8, [R1+0xf98] ;  /* 0x000f980001087983 */ /* 0x000ea20000300a00 */
[----:B---3--:R-:W-:Y:S01]  /*16ee0*/  HMMA.16816.F32 R24, R4, R20, R24 ;  /* 0x000000140418723c */ /* 0x008fe20000001818 */
[----:B------:R-:W-:-:S02]  /*16ef0*/  IMAD.MOV.U32 R58, RZ, RZ, R16 ;  /* 0x000000ffff3a7224 */ /* 0x000fc400078e0010 */
[----:B------:R-:W-:Y:S02]  /*16f00*/  IMAD.MOV.U32 R51, RZ, RZ, R17 ;  /* 0x000000ffff337224 */ /* 0x000fe400078e0011 */
[----:B------:R-:W3:Y:S04]  /*16f10*/  LDL.LU.64 R16, [R1+0x4c0] ;  /* 0x0004c00001107983 */ /* 0x000ee80000300a00 */
[----:B------:R-:W3:Y:S01]  /*16f20*/  LDL.LU.64 R18, [R1+0x4c8] ;  /* 0x0004c80001127983 */ /* 0x000ee20000300a00 */
[----:B--2---:R-:W-:-:S15]  /*16f30*/  HMMA.16816.F32 R8, R4, R12, R8 ;  /* 0x0000000c0408723c */ /* 0x004fde0000001808 */
[----:B------:R-:W-:-:S04]  /*16f40*/  NOP ;  /* 0x0000000000007918 */ /* 0x000fc80000000000 */
[----:B------:R0:W-:Y:S04]  /*16f50*/  STL.64 [R1+0x100], R8 ;  /* 0x0001000801007387 */ /* 0x0001e80000100a00 */
[----:B------:R1:W-:Y:S04]  /*16f60*/  STL.64 [R1+0x108], R10 ;  /* 0x0001080a01007387 */ /* 0x0003e80000100a00 */
[----:B0-----:R-:W2:Y:S04]  /*16f70*/  LDL.LU.64 R8, [R1+0x4b0] ;  /* 0x0004b00001087983 */ /* 0x001ea80000300a00 */
[----:B-1----:R-:W2:Y:S04]  /*16f80*/  LDL.LU.64 R10, [R1+0x4b8] ;  /* 0x0004b800010a7983 */ /* 0x002ea80000300a00 */
[----:B------:R0:W-:Y:S04]  /*16f90*/  STL.64 [R1+0xf58], R12 ;  /* 0x000f580c01007387 */ /* 0x0001e80000100a00 */
[----:B0-----:R-:W2:Y:S04]  /*16fa0*/  LDL.LU.64 R12, [R1+0x4e0] ;  /* 0x0004e000010c7983 */ /* 0x001ea80000300a00 */
[----:B------:R-:W2:Y:S04]  /*16fb0*/  LDL.LU.64 R14, [R1+0x4e8] ;  /* 0x0004e800010e7983 */ /* 0x000ea80000300a00 */
[----:B------:R0:W-:Y:S04]  /*16fc0*/  STL.64 [R1+0xf0], R24 ;  /* 0x0000f01801007387 */ /* 0x0001e80000100a00 */
[----:B------:R-:W-:Y:S04]  /*16fd0*/  STL.64 [R1+0xf8], R26 ;  /* 0x0000f81a01007387 */ /* 0x000fe80000100a00 */
[----:B0-----:R-:W2:Y:S04]  /*16fe0*/  LDL.LU.64 R24, [R1+0xf90] ;  /* 0x000f900001187983 */ /* 0x001ea80000300a00 */
[----:B------:R-:W-:Y:S04]  /*16ff0*/  STL.64 [R1+0xf68], R22 ;  /* 0x000f681601007387 */ /* 0x000fe80000100a00 */
[----:B------:R0:W-:Y:S04]  /*17000*/  STL.64 [R1+0xf60], R20 ;  /* 0x000f601401007387 */ /* 0x0001e80000100a00 */
[----:B0-----:R-:W2:Y:S04]  /*17010*/  LDL.LU.64 R20, [R1+0x4f0] ;  /* 0x0004f00001147983 */ /* 0x001ea80000300a00 */
[----:B------:R-:W2:Y:S02]  /*17020*/  LDL.LU.64 R22, [R1+0x4f8] ;  /* 0x0004f80001167983 */ /* 0x000ea40000300a00 */
[----:B--2---:R-:W-:-:S15]  /*17030*/  HMMA.16816.F32 R20, R4, R24, R20 ;  /* 0x000000180414723c */ /* 0x004fde0000001814 */
[----:B------:R-:W-:-:S04]  /*17040*/  NOP ;  /* 0x0000000000007918 */ /* 0x000fc80000000000 */
[----:B------:R-:W-:Y:S04]  /*17050*/  STL.64 [R1+0xe0], R20 ;  /* 0x0000e01401007387 */ /* 0x000fe80000100a00 */
[----:B------:R0:W-:Y:S02]  /*17060*/  STL.64 [R1+0xe8], R22 ;  /* 0x0000e81601007387 */ /* 0x0001e40000100a00 */
[C---:B0-----:R-:W-:Y:S08]  /*17070*/  HMMA.16816.F32 R20, R4.reuse, R28, R12 ;  /* 0x0000001c0414723c */ /* 0x041ff0000000180c */
[----:B----4-:R-:W-:-:S15]  /*17080*/  HMMA.16816.F32 R12, R4, R32, R52 ;  /* 0x00000020040c723c */ /* 0x010fde0000001834 */
[----:B------:R-:W-:-:S04]  /*17090*/  NOP ;  /* 0x0000000000007918 */ /* 0x000fc80000000000 */
[----:B------:R-:W-:Y:S02]  /*170a0*/  IMAD.MOV.U32 R34, RZ, RZ, R12 ;  /* 0x000000ffff227224 */ /* 0x000fe400078e000c */
[----:B------:R-:W-:Y:S02]  /*170b0*/  IMAD.MOV.U32 R35, RZ, RZ, R13 ;  /* 0x000000ffff237224 */ /* 0x000fe400078e000d */
[----:B------:R-:W-:Y:S02]  /*170c0*/  IMAD.MOV.U32 R38, RZ, RZ, R14 ;  /* 0x000000ffff267224 */ /* 0x000fe400078e000e */
[----:B------:R-:W-:Y:S02]  /*170d0*/  IMAD.MOV.U32 R39, RZ, RZ, R15 ;  /* 0x000000ffff277224 */ /* 0x000fe400078e000f */
[----:B---3--:R-:W-:Y:S01]  /*170e0*/  HMMA.16816.F32 R12, R4, R36, R16 ;  /* 0x00000024040c723c */ /* 0x008fe20000001810 */
[----:B------:R-:W-:Y:S04]  /*170f0*/  STL.64 [R1+0xd0], R20 ;  /* 0x0000d01401007387 */ /* 0x000fe80000100a00 */
[----:B------:R-:W-:Y:S04]  /*17100*/  STL.64 [R1+0xd8], R22 ;  /* 0x0000d81601007387 */ /* 0x000fe80000100a00 */
[----:B------:R-:W-:Y:S04]  /*17110*/  STL [R1+0xe2c], R35 ;  /* 0x000e2c2301007387 */ /* 0x000fe80000100800 */
[----:B------:R-:W-:Y:S06]  /*17120*/  STL [R1+0xe28], R34 ;  /* 0x000e282201007387 */ /* 0x000fec0000100800 */
[----:B------:R0:W-:Y:S01]  /*17130*/  STL.64 [R1+0xb0], R12 ;  /* 0x0000b00c01007387 */ /* 0x0001e20000100a00 */
[----:B------:R-:W-:-:S02]  /*17140*/  IMAD.MOV.U32 R30, RZ, RZ, R14 ;  /* 0x000000ffff1e7224 */ /* 0x000fc400078e000e */
[----:B------:R-:W-:Y:S01]  /*17150*/  IMAD.MOV.U32 R31, RZ, RZ, R15 ;  /* 0x000000ffff1f7224 */ /* 0x000fe200078e000f */
[----:B0-----:R-:W2:Y:S04]  /*17160*/  LDL.LU.64 R12, [R1+0x4a0] ;  /* 0x0004a000010c7983 */ /* 0x001ea80000300a00 */
[----:B------:R-:W2:Y:S04]  /*17170*/  LDL.LU.64 R14, [R1+0x4a8] ;  /* 0x0004a800010e7983 */ /* 0x000ea80000300a00 */
[----:B------:R-:W3:Y:S04]  /*17180*/  LDL.LU.64 R52, [R1+0x490] ;  /* 0x0004900001347983 */ /* 0x000ee80000300a00 */
[----:B------:R-:W3:Y:S01]  /*17190*/  LDL.LU.64 R54, [R1+0x498] ;  /* 0x0004980001367983 */ /* 0x000ee20000300a00 */
[----:B------:R-:W-:Y:S03]  /*171a0*/  HMMA.16816.F32 R8, R4, R40, R8 ;  /* 0x000000280408723c */ /* 0x000fe60000001808 */
[----:B------:R-:W4:Y:S04]  /*171b0*/  LDL.LU.64 R16, [R1+0x480] ;  /* 0x0004800001107983 */ /* 0x000f280000300a00 */
[----:B------:R-:W4:-:S12]  /*171c0*/  LDL.LU.64 R18, [R1+0x488] ;  /* 0x0004880001127983 */ /* 0x000f180000300a00 */
[----:B------:R-:W-:Y:S02]  /*171d0*/  IMAD.MOV.U32 R35, RZ, RZ, R8 ;  /* 0x000000ffff237224 */ /* 0x000fe400078e0008 */
[----:B------:R-:W-:Y:S02]  /*171e0*/  IMAD.MOV.U32 R34, RZ, RZ, R9 ;  /* 0x000000ffff227224 */ /* 0x000fe400078e0009 */
[----:B------:R-:W-:Y:S01]  /*171f0*/  IMAD.MOV.U32 R26, RZ, RZ, R10 ;  /* 0x000000ffff1a7224 */ /* 0x000fe200078e000a */
[----:B------:R-:W4:Y:S01]  /*17200*/  LDL.LU.64 R8, [R1+0x470] ;  /* 0x0004700001087983 */ /* 0x000f220000300a00 */
[----:B------:R-:W-:-:S03]  /*17210*/  IMAD.MOV.U32 R27, RZ, RZ, R11 ;  /* 0x000000ffff1b7224 */ /* 0x000fc600078e000b */
[----:B------:R-:W4:Y:S04]  /*17220*/  LDL.LU.64 R10, [R1+0x478] ;  /* 0x00047800010a7983 */ /* 0x000f280000300a00 */
[----:B------:R-:W4:Y:S04]  /*17230*/  LDL.LU.64 R20, [R1+0x1f0] ;  /* 0x0001f00001147983 */ /* 0x000f280000300a00 */
[----:B------:R-:W4:Y:S04]  /*17240*/  LDL.LU.64 R22, [R1+0x1f8] ;  /* 0x0001f80001167983 */ /* 0x000f280000300a00 */
[----:B------:R-:W-:Y:S04]  /*17250*/  STL.64 [R1+0xf50], R42 ;  /* 0x000f502a01007387 */ /* 0x000fe80000100a00 */
[----:B------:R0:W-:Y:S04]  /*17260*/  STL.64 [R1+0xf48], R40 ;  /* 0x000f482801007387 */ /* 0x0001e80000100a00 */
[----:B0-----:R-:W4:Y:S04]  /*17270*/  LDL.LU.64 R40, [R1+0x1d0] ;  /* 0x0001d00001287983 */ /* 0x001f280000300a00 */
[----:B------:R-:W4:Y:S01]  /*17280*/  LDL.LU.64 R42, [R1+0x1d8] ;  /* 0x0001d800012a7983 */ /* 0x000f220000300a00 */
[C---:B--2---:R-:W-:Y:S08]  /*17290*/  HMMA.16816.F32 R12, R4.reuse, R44, R12 ;  /* 0x0000002c040c723c */ /* 0x044ff0000000180c */
[C---:B---3--:R-:W-:Y:S11]  /*172a0*/  HMMA.16816.F32 R52, R4.reuse, R48, R52 ;  /* 0x000000300434723c */ /* 0x048ff60000001834 */
[----:B------:R0:W-:Y:S04]  /*172b0*/  STL.64 [R1+0x90], R12 ;  /* 0x0000900c01007387 */ /* 0x0001e80000100a00 */
[----:B------:R1:W-:Y:S04]  /*172c0*/  STL.64 [R1+0x98], R14 ;  /* 0x0000980e01007387 */ /* 0x0003e80000100a00 */
[----:B0-----:R-:W2:Y:S04]  /*172d0*/  LDL.LU.64 R12, [R1+0x1e0] ;  /* 0x0001e000010c7983 */ /* 0x001ea80000300a00 */
[----:B-1----:R-:W2:Y:S04]  /*172e0*/  LDL.LU.64 R14, [R1+0x1e8] ;  /* 0x0001e800010e7983 */ /* 0x002ea80000300a00 */
[----:B------:R-:W-:Y:S04]  /*172f0*/  STL.64 [R1+0x80], R52 ;  /* 0x0000803401007387 */ /* 0x000fe80000100a00 */
[----:B------:R0:W-:Y:S04]  /*17300*/  STL.64 [R1+0x88], R54 ;  /* 0x0000883601007387 */ /* 0x0001e80000100a00 */
[----:B0-----:R-:W3:Y:S04]  /*17310*/  LDL.LU.64 R54, [R1+0xf88] ;  /* 0x000f880001367983 */ /* 0x001ee80000300a00 */
[----:B------:R-:W4:Y:S02]  /*17320*/  LDL.LU.64 R52, [R1+0xf80] ;  /* 0x000f800001347983 */ /* 0x000f240000300a00 */
[C---:B----4-:R-:W-:Y:S08]  /*17330*/  HMMA.16816.F32 R16, R4.reuse, R52, R16 ;  /* 0x000000340410723c */ /* 0x050ff00000001810 */
[----:B------:R-:W-:Y:S11]  /*17340*/  HMMA.16816.F32 R4, R4, R56, R8 ;  /* 0x000000380404723c */ /* 0x000ff60000001808 */
[----:B------:R0:W-:Y:S04]  /*17350*/  STL.64 [R1+0x70], R16 ;  /* 0x0000701001007387 */ /* 0x0001e80000100a00 */
[----:B------:R1:W-:Y:S04]  /*17360*/  STL.64 [R1+0x78], R18 ;  /* 0x0000781201007387 */ /* 0x0003e80000100a00 */
[----:B0-----:R-:W4:Y:S04]  /*17370*/  LDL.LU.64 R16, [R1+0x1c0] ;  /* 0x0001c00001107983 */ /* 0x001f280000300a00 */
[----:B-1----:R-:W4:Y:S04]  /*17380*/  LDL.LU.64 R18, [R1+0x1c8] ;  /* 0x0001c80001127983 */ /* 0x002f280000300a00 */
[----:B---3--:R-:W-:Y:S04]  /*17390*/  STL.64 [R1+0xf40], R54 ;  /* 0x000f403601007387 */ /* 0x008fe80000100a00 */
[----:B------:R-:W-:Y:S04]  /*173a0*/  STL.64 [R1+0xf38], R52 ;  /* 0x000f383401007387 */ /* 0x000fe80000100a00 */
[----:B------:R-:W3:Y:S04]  /*173b0*/  LDL.LU.64 R10, [R1+0xf78] ;  /* 0x000f7800010a7983 */ /* 0x000ee80000300a00 */
[----:B------:R-:W3:Y:S04]  /*173c0*/  LDL.LU.64 R8, [R1+0xf70] ;  /* 0x000f700001087983 */ /* 0x000ee80000300a00 */
[----:B------:R0:W-:Y:S04]  /*173d0*/  STL.64 [R1+0x60], R4 ;  /* 0x0000600401007387 */ /* 0x0001e80000100a00 */
[----:B------:R3:W-:Y:S01]  /*173e0*/  STL.64 [R1+0x68], R6 ;  /* 0x0000680601007387 */ /* 0x0007e20000100a00 */
[----:B0-----:R-:W-:-:S02]  /*173f0*/  IMAD.MOV.U32 R4, RZ, RZ, R50 ;  /* 0x000000ffff047224 */ /* 0x001fc400078e0032 */
[----:B------:R-:W-:Y:S02]  /*17400*/  IMAD.MOV.U32 R5, RZ, RZ, R3 ;  /* 0x000000ffff057224 */ /* 0x000fe400078e0003 */
[----:B------:R-:W-:Y:S02]  /*17410*/  IMAD.MOV.U32 R52, RZ, RZ, R58 ;  /* 0x000000ffff347224 */ /* 0x000fe400078e003a */
[----:B------:R-:W-:-:S03]  /*17420*/  IMAD.MOV.U32 R53, RZ, RZ, R51 ;  /* 0x000000ffff357224 */ /* 0x000fc600078e0033 */
[C---:B---3--:R-:W-:Y:S01]  /*17430*/  HMMA.16816.F32 R4, R8.reuse, R4, R20 ;  /* 0x000000040804723c */ /* 0x048fe20000001814 */
[----:B------:R-:W3:Y:S04]  /*17440*/  LDL.LU.64 R22, [R1+0xf68] ;  /* 0x000f680001167983 */ /* 0x000ee80000300a00 */
[----:B------:R-:W4:Y:S03]  /*17450*/  LDL.LU.64 R20, [R1+0xf60] ;  /* 0x000f600001147983 */ /* 0x000f260000300a00 */
[----:B--2---:R-:W-:Y:S11]  /*17460*/  HMMA.16816.F32 R52, R8, R52, R12 ;  /* 0x000000340834723c */ /* 0x004ff6000000180c */
[----:B------:R-:W-:Y:S01]  /*17470*/  IMAD.MOV.U32 R51, RZ, RZ, R7 ;  /* 0x000000ffff337224 */ /* 0x000fe200078e0007 */
[----:B------:R0:W-:Y:S01]  /*17480*/  STL.64 [R1+0x1f0], R4 ;  /* 0x0001f00401007387 */ /* 0x0001e20000100a00 */
[----:B------:R-:W-:-:S03]  /*17490*/  IMAD.MOV.U32 R50, RZ, RZ, R6 ;  /* 0x000000ffff327224 */ /* 0x000fc600078e0006 */
[----:B0-----:R-:W2:Y:S04]  /*174a0*/  LDL.LU.64 R4, [R1+0x1b0] ;  /* 0x0001b00001047983 */ /* 0x001ea80000300a00 */
[----:B------:R-:W2:Y:S04]  /*174b0*/  LDL.LU.64 R6, [R1+0x1b8] ;  /* 0x0001b80001067983 */ /* 0x000ea80000300a00 */
[----:B------:R0:W-:Y:S04]  /*174c0*/  STL [R1+0xdac], R51 ;  /* 0x000dac3301007387 */ /* 0x0001e80000100800 */
[----:B------:R1:W-:Y:S04]  /*174d0*/  STL [R1+0xda8], R50 ;  /* 0x000da83201007387 */ /* 0x0003e80000100800 */
[----:B------:R-:W2:Y:S04]  /*174e0*/  LDL.LU.64 R12, [R1+0xf58] ;  /* 0x000f5800010c7983 */ /* 0x000ea80000300a00 */
[----:B------:R-:W-:Y:S04]  /*174f0*/  STL.64 [R1+0x1e0], R52 ;  /* 0x0001e03401007387 */ /* 0x000fe80000100a00 */
[----:B------:R-:W-:Y:S01]  /*17500*/  STL.64 [R1+0x1e8], R54 ;  /* 0x0001e83601007387 */ /* 0x000fe20000100a00 */
[C---:B----4-:R-:W-:Y:S08]  /*17510*/  HMMA.16816.F32 R16, R8.reuse, R20, R16 ;  /* 0x000000140810723c */ /* 0x050ff00000001810 */
[----:B--2---:R-:W-:-:S15]  /*17520*/  HMMA.16816.F32 R12, R8, R12, R40 ;  /* 0x0000000c080c723c */ /* 0x004fde0000001828 */
[----:B------:R-:W-:-:S04]  /*17530*/  NOP ;  /* 0x0000000000007918 */ /* 0x000fc80000000000 */
[----:B------:R2:W-:Y:S01]  /*17540*/  STL.64 [R1+0x1d0], R12 ;  /* 0x0001d00c01007387 */ /* 0x0005e20000100a00 */
[----:B0-----:R-:W-:Y:S02]  /*17550*/  IMAD.MOV.U32 R51, RZ, RZ, R14 ;  /* 0x000000ffff337224 */ /* 0x001fe400078e000e */
[----:B-1----:R-:W-:Y:S01]  /*17560*/  IMAD.MOV.U32 R50, RZ, RZ, R15 ;  /* 0x000000ffff327224 */ /* 0x002fe200078e000f */
[----:B--2---:R-:W2:Y:S04]  /*17570*/  LDL.LU.64 R12, [R1+0x1a0] ;  /* 0x0001a000010c7983 */ /* 0x004ea80000300a00 */
[----:B------:R-:W2:Y:S04]  /*17580*/  LDL.LU.64 R14, [R1+0x1a8] ;  /* 0x0001a800010e7983 */ /* 0x000ea80000300a00 */
[----:B------:R-:W-:Y:S04]  /*17590*/  STL [R1+0x1c0], R16 ;  /* 0x0001c01001007387 */ /* 0x000fe80000100800 */
[----:B------:R-:W-:Y:S04]  /*175a0*/  STL [R1+0x1cc], R19 ;  /* 0x0001cc1301007387 */ /* 0x000fe80000100800 */
[----:B---3--:R-:W-:Y:S04]  /*175b0*/  STL.64 [R1+0xef8], R22 ;  /* 0x000ef81601007387 */ /* 0x008fe80000100a00 */
[----:B------:R0:W-:Y:S04]  /*175c0*/  STL.64 [R1+0xef0], R20 ;  /* 0x000ef01401007387 */ /* 0x0001e80000100a00 */
[----:B0-----:R-:W3:Y:S01]  /*175d0*/  LDL.LU.64 R20, [R1] ;  /* 0x0000000001147983 */ /* 0x001ee20000300a00 */
[----:B------:R-:W-:-:S15]  /*175e0*/  HMMA.16816.F32 R4, R8, R24, R4 ;  /* 0x000000180804723c */ /* 0x000fde0000001804 */
[----:B------:R-:W-:-:S04]  /*175f0*/  NOP ;  /* 0x0000000000007918 */ /* 0x000fc80000000000 */
[----:B------:R-:W-:Y:S01]  /*17600*/  IMAD.MOV.U32 R61, RZ, RZ, R7 ;  /* 0x000000ffff3d7224 */ /* 0x000fe200078e0007 */
[----:B---3--:R0:W-:Y:S04]  /*17610*/  STL.64 [R1+0xf10], R20 ;  /* 0x000f101401007387 */ /* 0x0081e80000100a00 */
[----:B0-----:R-:W3:Y:S04]  /*17620*/  LDL.LU.64 R20, [R1+0x20] ;  /* 0x0000200001147983 */ /* 0x001ee80000300a00 */
[----:B------:R0:W-:Y:S04]  /*17630*/  STL.64 [R1+0x1b0], R4 ;  /* 0x0001b00401007387 */ /* 0x0001e80000100a00 */
[----:B------:R1:W-:Y:S04]  /*17640*/  STL [R1+0x1b8], R6 ;  /* 0x0001b80601007387 */ /* 0x0003e80000100800 */
[----:B0-----:R-:W4:Y:S04]  /*17650*/  LDL.LU.64 R4, [R1+0x190] ;  /* 0x0001900001047983 */ /* 0x001f280000300a00 */
[----:B-1----:R-:W4:Y:S04]  /*17660*/  LDL.LU.64 R6, [R1+0x198] ;  /* 0x0001980001067983 */ /* 0x002f280000300a00 */
[----:B------:R-:W-:Y:S04]  /*17670*/  STL.64 [R1+0xee8], R26 ;  /* 0x000ee81a01007387 */ /* 0x000fe80000100a00 */
[----:B------:R0:W-:Y:S04]  /*17680*/  STL.64 [R1+0xee0], R24 ;  /* 0x000ee01801007387 */ /* 0x0001e80000100a00 */
[----:B------:R-:W3:Y:S04]  /*17690*/  LDL.LU.64 R40, [R1+0x180] ;  /* 0x0001800001287983 */ /* 0x000ee80000300a00 */
[----:B------:R-:W3:Y:S01]  /*176a0*/  LDL.LU.64 R42, [R1+0x188] ;  /* 0x00018800012a7983 */ /* 0x000ee20000300a00 */
[----:B--2---:R-:W-:Y:S01]  /*176b0*/  HMMA.16816.F32 R12, R8, R28, R12 ;  /* 0x0000001c080c723c */ /* 0x004fe2000000180c */
[----:B------:R-:W-:-:S02]  /*176c0*/  IMAD.MOV.U32 R58, RZ, RZ, R17 ;  /* 0x000000ffff3a7224 */ /* 0x000fc400078e0011 */
[----:B------:R-:W-:-:S15]  /*176d0*/  IMAD.MOV.U32 R59, RZ, RZ, R18 ;  /* 0x000000ffff3b7224 */ /* 0x000fde00078e0012 */
[----:B------:R-:W-:Y:S01]  /*176e0*/  NOP ;  /* 0x0000000000007918 */ /* 0x000fe20000000000 */
[----:B------:R1:W-:Y:S04]  /*176f0*/  STL.64 [R1+0x1a0], R12 ;  /* 0x0001a00c01007387 */ /* 0x0003e80000100a00 */
[----:B------:R2:W-:Y:S04]  /*17700*/  STL.64 [R1+0x1a8], R14 ;  /* 0x0001a80e01007387 */ /* 0x0005e80000100a00 */
[----:B0-----:R-:W3:Y:S04]  /*17710*/  LDL.LU.64 R24, [R1+0x160] ;  /* 0x0001600001187983 */ /* 0x001ee80000300a00 */
[----:B------:R-:W3:Y:S04]  /*17720*/  LDL.LU.64 R26, [R1+0x168] ;  /* 0x00016800011a7983 */ /* 0x000ee80000300a00 */
[----:B------:R-:W3:Y:S04]  /*17730*/  LDL.LU.64 R52, [R1+0x150] ;  /* 0x0001500001347983 */ /* 0x000ee80000300a00 */
[----:B------:R-:W3:Y:S04]  /*17740*/  LDL.LU.64 R54, [R1+0x158] ;  /* 0x0001580001367983 */ /* 0x000ee80000300a00 */
[----:B-1----:R-:W3:Y:S04]  /*17750*/  LDL.LU.64 R12, [R1+0x140] ;  /* 0x00014000010c7983 */ /* 0x002ee80000300a00 */
[----:B--2---:R-:W2:Y:S04]  /*17760*/  LDL.LU.64 R14, [R1+0x148] ;  /* 0x00014800010e7983 */ /* 0x004ea80000300a00 */
[----:B------:R-:W2:Y:S04]  /*17770*/  LDL.LU.64 R16, [R1+0x130] ;  /* 0x0001300001107983 */ /* 0x000ea80000300a00 */
[----:B------:R-:W2:Y:S04]  /*17780*/  LDL.LU.64 R18, [R1+0x138] ;  /* 0x0001380001127983 */ /* 0x000ea80000300a00 */
[----:B------:R-:W-:Y:S04]  /*17790*/  STL.64 [R1+0xf08], R30 ;  /* 0x000f081e01007387 */ /* 0x000fe80000100a00 */
[----:B------:R0:W-:Y:S04]  /*177a0*/  STL.64 [R1+0xf00], R28 ;  /* 0x000f001c01007387 */ /* 0x0001e80000100a00 */
[----:B0-----:R-:W2:Y:S04]  /*177b0*/  LDL.LU.64 R28, [R1+0x170] ;  /* 0x00017000011c7983 */ /* 0x001ea80000300a00 */
[----:B------:R-:W2:Y:S04]  /*177c0*/  LDL.LU.64 R30, [R1+0x178] ;  /* 0x00017800011e7983 */ /* 0x000ea80000300a00 */
[----:B------:R-:W-:Y:S04]  /*177d0*/  STL.64 [R1+0xf20], R34 ;  /* 0x000f202201007387 */ /* 0x000fe80000100a00 */
[----:B------:R0:W-:Y:S01]  /*177e0*/  STL.64 [R1+0xf18], R32 ;  /* 0x000f182001007387 */ /* 0x0001e20000100a00 */
[C---:B----4-:R-:W-:Y:S08]  /*177f0*/  HMMA.16816.F32 R4, R8.reuse, R32, R4 ;  /* 0x000000200804723c */ /* 0x050ff00000001804 */
[C---:B---3--:R-:W-:Y:S11]  /*17800*/  HMMA.16816.F32 R40, R8.reuse, R36, R40 ;  /* 0x000000240828723c */ /* 0x048ff60000001828 */
[----:B------:R1:W-:Y:S04]  /*17810*/  STL.64 [R1+0x190], R4 ;  /* 0x0001900401007387 */ /* 0x0003e80000100a00 */
[----:B------:R3:W-:Y:S04]  /*17820*/  STL.64 [R1+0x198], R6 ;  /* 0x0001980601007387 */ /* 0x0007e80000100a00 */
[----:B0-----:R-:W4:Y:S04]  /*17830*/  LDL.LU.64 R32, [R1+0x300] ;  /* 0x0003000001207983 */ /* 0x001f280000300a00 */
[----:B------:R-:W4:Y:S04]  /*17840*/  LDL.LU.64 R34, [R1+0x308] ;  /* 0x0003080001227983 */ /* 0x000f280000300a00 */
[----:B-1----:R-:W2:Y:S04]  /*17850*/  LDL.LU.64 R4, [R1+0x2f0] ;  /* 0x0002f00001047983 */ /* 0x002ea80000300a00 */
[----:B---3--:R-:W3:Y:S04]  /*17860*/  LDL.LU.64 R6, [R1+0x2f8] ;  /* 0x0002f80001067983 */ /* 0x008ee80000300a00 */
[----:B------:R-:W-:Y:S04]  /*17870*/  STL.64 [R1+0x180], R40 ;  /* 0x0001802801007387 */ /* 0x000fe80000100a00 */
[----:B------:R0:W-:Y:S04]  /*17880*/  STL.64 [R1+0x188], R42 ;  /* 0x0001882a01007387 */ /* 0x0001e80000100a00 */
[----:B0-----:R-:W2:Y:S04]  /*17890*/  LDL.LU.64 R42, [R1+0xf50] ;  /* 0x000f5000012a7983 */ /* 0x001ea80000300a00 */
[----:B------:R-:W2:Y:S01]  /*178a0*/  LDL.LU.64 R40, [R1+0xf48] ;  /* 0x000f480001287983 */ /* 0x000ea20000300a00 */
[C---:B------:R-:W-:Y:S08]  /*178b0*/  HMMA.16816.F32 R24, R8.reuse, R44, R24 ;  /* 0x0000002c0818723c */ /* 0x040ff00000001818 */
[C---:B------:R-:W-:Y:S08]  /*178c0*/  HMMA.16816.F32 R52, R8.reuse, R48, R52 ;  /* 0x000000300834723c */ /* 0x040ff00000001834 */
[----:B--2---:R-:W-:-:S15]  /*178d0*/  HMMA.16816.F32 R28, R8, R40, R28 ;  /* 0x00000028081c723c */ /* 0x004fde000000181c */
[----:B------:R-:W-:-:S04]  /*178e0*/  NOP ;  /* 0x0000000000007918 */ /* 0x000fc80000000000 */
[----:B------:R0:W-:Y:S04]  /*178f0*/  STL.64 [R1+0x170], R28 ;  /* 0x0001701c01007387 */ /* 0x0001e80000100a00 */
[----:B------:R1:W-:Y:S04]  /*17900*/  STL.64 [R1+0x178], R30 ;  /* 0x0001781e01007387 */ /* 0x0003e80000100a00 */
[----:B0-----:R-:W2:Y:S04]  /*17910*/  LDL.LU.64 R28, [R1+0x2e0] ;  /* 0x0002e000011c7983 */ /* 0x001ea80000300a00 */
[----:B-1----:R-:W2:Y:S04]  /*17920*/  LDL.LU.64 R30, [R1+0x2e8] ;  /* 0x0002e800011e7983 */ /* 0x002ea80000300a00 */
[----:B------:R0:W-:Y:S04]  /*17930*/  STL.64 [R1+0x160], R24 ;  /* 0x0001601801007387 */ /* 0x0001e80000100a00 */
[----:B------:R1:W-:Y:S04]  /*17940*/  STL.64 [R1+0x168], R26 ;  /* 0x0001681a01007387 */ /* 0x0003e80000100a00 */
[----:B0-----:R-:W2:Y:S04]  /*17950*/  LDL.LU.64 R24, [R1+0x2d0] ;  /* 0x0002d00001187983 */ /* 0x001ea80000300a00 */
[----:B-1----:R-:W2:Y:S04]  /*17960*/  LDL.LU.64 R26, [R1+0x2d8] ;  /* 0x0002d800011a7983 */ /* 0x002ea80000300a00 */
        /* <DEDUP_REMOVED lines=8> */
[----:B0-----:R-:W4:Y:S04]  /*179f0*/  LDL.LU.64 R14, [R1+0xf30] ;  /* 0x000f3000010e7983 */ /* 0x001f280000300a00 */
[----:B------:R-:W4:Y:S01]  /*17a00*/  LDL.LU.64 R12, [R1+0xf28] ;  /* 0x000f2800010c7983 */ /* 0x000f220000300a00 */
[----:B------:R-:W-:Y:S03]  /*17a10*/  HMMA.16816.F32 R16, R8, R56, R16 ;  /* 0x000000380810723c */ /* 0x000fe60000001810 */
[----:B------:R-:W3:Y:S01]  /*17a20*/  LDL.LU.64 R8, [R1+0x10] ;  /* 0x0000100001087983 */ /* 0x000ee20000300a00 */
[----:B------:R-:W-:-:S02]  /*17a30*/  IMAD.MOV.U32 R60, RZ, RZ, R20 ;  /* 0x000000ffff3c7224 */ /* 0x000fc400078e0014 */
[----:B------:R-:W-:-:S13]  /*17a40*/  IMAD.MOV.U32 R3, RZ, RZ, R21 ;  /* 0x000000ffff037224 */ /* 0x000fda00078e0015 */
[----:B------:R0:W-:Y:S04]  /*17a50*/  STL.64 [R1+0x130], R16 ;  /* 0x0001301001007387 */ /* 0x0001e80000100a00 */
[----:B------:R1:W-:Y:S04]  /*17a60*/  STL.64 [R1+0x138], R18 ;  /* 0x0001381201007387 */ /* 0x0003e80000100a00 */
[----:B0-----:R-:W2:Y:S04]  /*17a70*/  LDL.LU.64 R16, [R1+0x2c0] ;  /* 0x0002c00001107983 */ /* 0x001ea80000300a00 */
[----:B-1----:R-:W2:Y:S01]  /*17a80*/  LDL.LU.64 R18, [R1+0x2c8] ;  /* 0x0002c80001127983 */ /* 0x002ea20000300a00 */
[----:B----4-:R-:W-:-:S15]  /*17a90*/  HMMA.16816.F32 R32, R12, R20, R32 ;  /* 0x000000140c20723c */ /* 0x010fde0000001820 */
[----:B------:R-:W-:-:S04]  /*17aa0*/  NOP ;  /* 0x0000000000007918 */ /* 0x000fc80000000000 */
[----:B------:R-:W-:Y:S04]  /*17ab0*/  STL.64 [R1+0x300], R32 ;  /* 0x0003002001007387 */ /* 0x000fe80000100a00 */
[----:B------:R0:W-:Y:S04]  /*17ac0*/  STL.64 [R1+0x308], R34 ;  /* 0x0003082201007387 */ /* 0x0001e80000100a00 */
[----:B0-----:R-:W4:Y:S04]  /*17ad0*/  LDL.LU.64 R34, [R1+0xf20] ;  /* 0x000f200001227983 */ /* 0x001f280000300a00 */
[----:B------:R-:W2:Y:S04]  /*17ae0*/  LDL.LU.64 R32, [R1+0xf18] ;  /* 0x000f180001207983 */ /* 0x000ea80000300a00 */
[----:B------:R-:W2:Y:S01]  /*17af0*/  LDL.LU.64 R20, [R1+0xf10] ;  /* 0x000f100001147983 */ /* 0x000ea20000300a00 */
[----:B---3--:R-:W-:-:S15]  /*17b00*/  HMMA.16816.F32 R4, R12, R8, R4 ;  /* 0x000000080c04723c */ /* 0x008fde0000001804 */
[----:B------:R-:W-:-:S04]  /*17b10*/  NOP ;  /* 0x0000000000007918 */ /* 0x000fc80000000000 */
[----:B------:R0:W-:Y:S04]  /*17b20*/  STL.64 [R1+0x2f0], R4 ;  /* 0x0002f00401007387 */ /* 0x0001e80000100a00 */
[----:B------:R1:W-:Y:S01]  /*17b30*/  STL.64 [R1+0x2f8], R6 ;  /* 0x0002f80601007387 */ /* 0x0003e20000100a00 */
[----:B0-----:R-:W-:Y:S02]  /*17b40*/  IMAD.MOV.U32 R5, RZ, RZ, R8 ;  /* 0x000000ffff057224 */ /* 0x001fe400078e0008 */
[----:B------:R-:W-:Y:S02]  /*17b50*/  IMAD.MOV.U32 R4, RZ, RZ, R9 ;  /* 0x000000ffff047224 */ /* 0x000fe400078e0009 */
[----:B------:R-:W3:Y:S04]  /*17b60*/  LDL.LU.64 R8, [R1+0x290] ;  /* 0x0002900001087983 */ /* 0x000ee80000300a00 */
[----:B------:R-:W3:Y:S01]  /*17b70*/  LDL.LU.64 R10, [R1+0x298] ;  /* 0x00029800010a7983 */ /* 0x000ee20000300a00 */
[----:B--2---:R-:W-:Y:S01]  /*17b80*/  HMMA.16816.F32 R28, R12, R20, R28 ;  /* 0x000000140c1c723c */ /* 0x004fe2000000181c */
[----:B-1----:R-:W-:-:S02]  /*17b90*/  IMAD.MOV.U32 R7, RZ, RZ, R20 ;  /* 0x000000ffff077224 */ /* 0x002fc400078e0014 */
[----:B------:R-:W-:-:S15]  /*17ba0*/  IMAD.MOV.U32 R6, RZ, RZ, R21 ;  /* 0x000000ffff067224 */ /* 0x000fde00078e0015 */
[----:B------:R-:W-:Y:S01]  /*17bb0*/  NOP ;  /* 0x0000000000007918 */ /* 0x000fe20000000000 */
[----:B------:R-:W-:Y:S04]  /*17bc0*/  STL.64 [R1+0x2e0], R28 ;  /* 0x0002e01c01007387 */ /* 0x000fe80000100a00 */
[----:B------:R0:W-:Y:S04]  /*17bd0*/  STL.64 [R1+0x2e8], R30 ;  /* 0x0002e81e01007387 */ /* 0x0001e80000100a00 */
[----:B0-----:R-:W2:Y:S04]  /*17be0*/  LDL.LU.64 R30, [R1+0xf08] ;  /* 0x000f0800011e7983 */ /* 0x001ea80000300a00 */
[----:B------:R-:W2:Y:S04]  /*17bf0*/  LDL.LU.64 R28, [R1+0xf00] ;  /* 0x000f0000011c7983 */ /* 0x000ea80000300a00 */
[----:B------:R-:W2:Y:S04]  /*17c00*/  LDL.LU.64 R22, [R1+0xef8] ;  /* 0x000ef80001167983 */ /* 0x000ea80000300a00 */
[----:B------:R-:W2:Y:S02]  /*17c10*/  LDL.LU.64 R20, [R1+0xef0] ;  /* 0x000ef00001147983 */ /* 0x000ea40000300a00 */
[----:B--2---:R-:W-:-:S15]  /*17c20*/  HMMA.16816.F32 R24, R12, R20, R24 ;  /* 0x000000140c18723c */ /* 0x004fde0000001818 */
[----:B------:R-:W-:-:S04]  /*17c30*/  NOP ;  /* 0x0000000000007918 */ /* 0x000fc80000000000 */
[----:B------:R-:W-:Y:S04]  /*17c40*/  STL.64 [R1+0x2d0], R24 ;  /* 0x0002d01801007387 */ /* 0x000fe80000100a00 */
[----:B------:R0:W-:Y:S04]  /*17c50*/  STL.64 [R1+0x2d8], R26 ;  /* 0x0002d81a01007387 */ /* 0x0001e80000100a00 */
[----:B0-----:R-:W2:Y:S04]  /*17c60*/  LDL.LU.64 R26, [R1+0xee8] ;  /* 0x000ee800011a7983 */ /* 0x001ea80000300a00 */
[----:B------:R-:W2:Y:S04]  /*17c70*/  LDL.LU.64 R24, [R1+0xee0] ;  /* 0x000ee00001187983 */ /* 0x000ea80000300a00 */
[----:B------:R-:W-:Y:S04]  /*17c80*/  STL.64 [R1+0xe88], R22 ;  /* 0x000e881601007387 */ /* 0x000fe80000100a00 */
[----:B------:R0:W-:Y:S04]  /*17c90*/  STL.64 [R1+0xe80], R20 ;  /* 0x000e801401007387 */ /* 0x0001e80000100a00 */
[----:B0-----:R-:W3:Y:S04]  /*17ca0*/  LDL.LU.64 R20, [R1+0x2a0] ;  /* 0x0002a00001147983 */ /* 0x001ee80000300a00 */
[----:B------:R-:W3:Y:S01]  /*17cb0*/  LDL.LU.64 R22, [R1+0x2a8] ;  /* 0x0002a80001167983 */ /* 0x000ee20000300a00 */
        /* <DEDUP_REMOVED lines=8> */
[----:B0-----:R-:W2:Y:S04]  /*17d40*/  LDL.LU.64 R24, [R1+0x2b0] ;  /* 0x0002b00001187983 */ /* 0x001ea80000300a00 */
[----:B------:R-:W2:Y:S01]  /*17d50*/  LDL.LU.64 R26, [R1+0x2b8] ;  /* 0x0002b800011a7983 */ /* 0x000ea20000300a00 */
[C---:B---3--:R-:W-:Y:S08]  /*17d60*/  HMMA.16816.F32 R20, R12.reuse, R32, R20 ;  /* 0x000000200c14723c */ /* 0x048ff00000001814 */
[C---:B------:R-:W-:Y:S01]  /*17d70*/  HMMA.16816.F32 R8, R12.reuse, R36, R8 ;  /* 0x000000240c08723c */ /* 0x040fe20000001808 */
[----:B------:R-:W-:Y:S04]  /*17d80*/  STL.64 [R1+0xe78], R30 ;  /* 0x000e781e01007387 */ /* 0x000fe80000100a00 */
[----:B------:R-:W-:Y:S03]  /*17d90*/  STL.64 [R1+0xe70], R28 ;  /* 0x000e701c01007387 */ /* 0x000fe60000100a00 */
[----:B--2---:R-:W-:-:S15]  /*17da0*/  HMMA.16816.F32 R24, R12, R28, R24 ;  /* 0x0000001c0c18723c */ /* 0x004fde0000001818 */
[----:B------:R-:W-:-:S04]  /*17db0*/  NOP ;  /* 0x0000000000007918 */ /* 0x000fc80000000000 */
[----:B------:R-:W-:Y:S04]  /*17dc0*/  STL.64 [R1+0x2b0], R24 ;  /* 0x0002b01801007387 */ /* 0x000fe80000100a00 */
[----:B------:R-:W-:Y:S04]  /*17dd0*/  STL.64 [R1+0x2b8], R26 ;  /* 0x0002b81a01007387 */ /* 0x000fe80000100a00 */
[----:B----4-:R-:W-:Y:S04]  /*17de0*/  STL.64 [R1+0xe68], R34 ;  /* 0x000e682201007387 */ /* 0x010fe80000100a00 */
[----:B------:R0:W-:Y:S04]  /*17df0*/  STL.64 [R1+0xe60], R32 ;  /* 0x000e602001007387 */ /* 0x0001e80000100a00 */
[----:B------:R1:W-:Y:S04]  /*17e00*/  STL.64 [R1+0x2a0], R20 ;  /* 0x0002a01401007387 */ /* 0x0003e80000100a00 */
[----:B------:R-:W-:Y:S04]  /*17e10*/  STL.64 [R1+0x2a8], R22 ;  /* 0x0002a81601007387 */ /* 0x000fe80000100a00 */
[----:B0-----:R-:W2:Y:S04]  /*17e20*/  LDL.LU.64 R32, [R1+0x280] ;  /* 0x0002800001207983 */ /* 0x001ea80000300a00 */
[----:B------:R-:W2:Y:S04]  /*17e30*/  LDL.LU.64 R34, [R1+0x288] ;  /* 0x0002880001227983 */ /* 0x000ea80000300a00 */
[----:B------:R0:W-:Y:S01]  /*17e40*/  STL.64 [R1+0x290], R8 ;  /* 0x0002900801007387 */ /* 0x0001e20000100a00 */
[----:B-1----:R-:W-:-:S03]  /*17e50*/  IMAD.MOV.U32 R20, RZ, RZ, R7 ;  /* 0x000000ffff147224 */ /* 0x002fc600078e0007 */
[----:B------:R1:W-:Y:S01]  /*17e60*/  STL.64 [R1+0x298], R10 ;  /* 0x0002980a01007387 */ /* 0x0003e20000100a00 */
[----:B------:R-:W-:-:S03]  /*17e70*/  IMAD.MOV.U32 R21, RZ, RZ, R6 ;  /* 0x000000ffff157224 */ /* 0x000fc600078e0006 */
[----:B------:R-:W3:Y:S04]  /*17e80*/  LDL.LU.64 R28, [R1+0x270] ;  /* 0x00027000011c7983 */ /* 0x000ee80000300a00 */
[----:B------:R-:W3:Y:S04]  /*17e90*/  LDL.LU.64 R30, [R1+0x278] ;  /* 0x00027800011e7983 */ /* 0x000ee80000300a00 */
[----:B------:R-:W4:Y:S04]  /*17ea0*/  LDL.LU.64 R24, [R1+0x260] ;  /* 0x0002600001187983 */ /* 0x000f280000300a00 */
[----:B------:R-:W4:Y:S04]  /*17eb0*/  LDL.LU.64 R26, [R1+0x268] ;  /* 0x00026800011a7983 */ /* 0x000f280000300a00 */
[----:B------:R1:W-:Y:S04]  /*17ec0*/  STL.64 [R1+0xea0], R20 ;  /* 0x000ea01401007387 */ /* 0x0003e80000100a00 */
[----:B0-----:R-:W4:Y:S04]  /*17ed0*/  LDL.LU.64 R8, [R1+0x250] ;  /* 0x0002500001087983 */ /* 0x001f280000300a00 */
[----:B-1----:R-:W4:Y:S01]  /*17ee0*/  LDL.LU.64 R10, [R1+0x258] ;  /* 0x00025800010a7983 */ /* 0x002f220000300a00 */
[----:B------:R-:W-:-:S02]  /*17ef0*/  IMAD.MOV.U32 R20, RZ, RZ, R5 ;  /* 0x000000ffff147224 */ /* 0x000fc400078e0005 */
[----:B------:R-:W-:Y:S02]  /*17f00*/  IMAD.MOV.U32 R21, RZ, RZ, R4 ;  /* 0x000000ffff157224 */ /* 0x000fe400078e0004 */
[----:B------:R-:W4:Y:S04]  /*17f10*/  LDL.LU.64 R4, [R1+0x460] ;  /* 0x0004600001047983 */ /* 0x000f280000300a00 */
[----:B------:R-:W4:Y:S04]  /*17f20*/  LDL.LU.64 R6, [R1+0x468] ;  /* 0x0004680001067983 */ /* 0x000f280000300a00 */
[----:B------:R-:W-:Y:S04]  /*17f30*/  STL.64 [R1+0xeb8], R20 ;  /* 0x000eb81401007387 */ /* 0x000fe80000100a00 */
[----:B------:R-:W-:Y:S04]  /*17f40*/  STL.64 [R1+0xe58], R38 ;  /* 0x000e582601007387 */ /* 0x000fe80000100a00 */
[----:B------:R-:W-:Y:S01]  /*17f50*/  STL.64 [R1+0xe50], R36 ;  /* 0x000e502401007387 */ /* 0x000fe20000100a00 */
[C---:B--2---:R-:W-:Y:S08]  /*17f60*/  HMMA.16816.F32 R32, R12.reuse, R40, R32 ;  /* 0x000000280c20723c */ /* 0x044ff00000001820 */
[C---:B---3--:R-:W-:Y:S08]  /*17f70*/  HMMA.16816.F32 R28, R12.reuse, R44, R28 ;  /* 0x0000002c0c1c723c */ /* 0x048ff0000000181c */
[C---:B----4-:R-:W-:Y:S03]  /*17f80*/  HMMA.16816.F32 R24, R12.reuse, R48, R24 ;  /* 0x000000300c18723c */ /* 0x050fe60000001818 */
[----:B------:R-:W-:Y:S04]  /*17f90*/  STL.64 [R1+0x280], R32 ;  /* 0x0002802001007387 */ /* 0x000fe80000100a00 */
[----:B------:R-:W-:Y:S01]  /*17fa0*/  STL.64 [R1+0x288], R34 ;  /* 0x0002882201007387 */ /* 0x000fe20000100a00 */
[C---:B------:R-:W-:Y:S03]  /*17fb0*/  HMMA.16816.F32 R8, R12.reuse, R52, R8 ;  /* 0x000000340c08723c */ /* 0x040fe60000001808 */
        /* <DEDUP_REMOVED lines=12> */
[----:B------:R1:W-:Y:S04]  /*18080*/  STL.64 [R1+0x250], R8 ;  /* 0x0002500801007387 */ /* 0x0003e80000100a00 */
[----:B------:R2:W-:Y:S04]  /*18090*/  STL.64 [R1+0x258], R10 ;  /* 0x0002580a01007387 */ /* 0x0005e80000100a00 */
[----:B0-----:R-:W3:Y:S04]  /*180a0*/  LDL.LU.64 R52, [R1+0x3c0] ;  /* 0x0003c00001347983 */ /* 0x001ee80000300a00 */
[----:B------:R-:W3:Y:S01]  /*180b0*/  LDL.LU.64 R54, [R1+0x3c8] ;  /* 0x0003c80001367983 */ /* 0x000ee20000300a00 */
[----:B------:R-:W-:Y:S01]  /*180c0*/  IMAD.MOV.U32 R20, RZ, RZ, R60 ;  /* 0x000000ffff147224 */ /* 0x000fe200078e003c */
[----:B------:R-:W-:Y:S01]  /*180d0*/  HMMA.16816.F32 R12, R12, R56, R4 ;  /* 0x000000380c0c723c */ /* 0x000fe20000001804 */
[----:B------:R-:W-:Y:S01]  /*180e0*/  IMAD.MOV.U32 R21, RZ, RZ, R3 ;  /* 0x000000ffff157224 */ /* 0x000fe200078e0003 */
[----:B------:R-:W4:Y:S04]  /*180f0*/  LDL.LU.64 R48, [R1+0x3b0] ;  /* 0x0003b00001307983 */ /* 0x000f280000300a00 */
        /* <DEDUP_REMOVED lines=13> */
[----:B-1----:R-:W4:Y:S04]  /*181d0*/  LDL.LU.64 R8, [R1+0x240] ;  /* 0x0002400001087983 */ /* 0x002f280000300a00 */
[----:B--2---:R-:W2:Y:S04]  /*181e0*/  LDL.LU.64 R10, [R1+0x248] ;  /* 0x00024800010a7983 */ /* 0x004ea80000300a00 */
[----:B------:R-:W2:Y:S04]  /*181f0*/  LDL.LU.64 R4, [R1+0x230] ;  /* 0x0002300001047983 */ /* 0x000ea80000300a00 */
[----:B------:R-:W2:Y:S04]  /*18200*/  LDL.LU.64 R6, [R1+0x238] ;  /* 0x0002380001067983 */ /* 0x000ea80000300a00 */
[----:B------:R-:W-:Y:S04]  /*18210*/  STL.64 [R1+0xc58], R14 ;  /* 0x000c580e01007387 */ /* 0x000fe80000100a00 */
[----:B------:R0:W-:Y:S04]  /*18220*/  STL.64 [R1+0xc50], R12 ;  /* 0x000c500c01007387 */ /* 0x0001e80000100a00 */
[----:B0-----:R-:W2:Y:S04]  /*18230*/  LDL.LU.64 R12, [R1+0x390] ;  /* 0x00039000010c7983 */ /* 0x001ea80000300a00 */
[----:B------:R-:W2:Y:S01]  /*18240*/  LDL.LU.64 R14, [R1+0x398] ;  /* 0x00039800010e7983 */ /* 0x000ea20000300a00 */
[----:B---3--:R-:W-:Y:S03]  /*18250*/  HMMA.16816.F32 R20, R16, R20, R52 ;  /* 0x000000141014723c */ /* 0x008fe60000001834 */
[----:B------:R-:W3:Y:S04]  /*18260*/  LDL.LU.64 R54, [R1+0xec8] ;  /* 0x000ec80001367983 */ /* 0x000ee80000300a00 */
[----:B------:R-:W2:-:S12]  /*18270*/  LDL.LU.64 R52, [R1+0xec0] ;  /* 0x000ec00001347983 */ /* 0x000e980000300a00 */
[----:B------:R0:W-:Y:S04]  /*18280*/  STL.64 [R1+0x3c0], R20 ;  /* 0x0003c01401007387 */ /* 0x0001e80000100a00 */
[----:B------:R4:W-:Y:S04]  /*18290*/  STL.64 [R1+0x3c8], R22 ;  /* 0x0003c81601007387 */ /* 0x0009e80000100a00 */
[----:B0-----:R-:W4:Y:S02]  /*182a0*/  LDL.LU.64 R20, [R1+0xeb8] ;  /* 0x000eb80001147983 */ /* 0x001f240000300a00 */
[----:B----4-:R-:W-:Y:S02]  /*182b0*/  HMMA.16816.F32 R20, R16, R20, R48 ;  /* 0x000000141014723c */ /* 0x010fe40000001830 */
[----:B------:R-:W4:Y:S04]  /*182c0*/  LDL.LU.64 R50, [R1+0xeb0] ;  /* 0x000eb00001327983 */ /* 0x000f280000300a00 */
[----:B------:R-:W2:-:S13]  /*182d0*/  LDL.LU.64 R48, [R1+0xea8] ;  /* 0x000ea80001307983 */ /* 0x000e9a0000300a00 */
[----:B------:R0:W-:Y:S04]  /*182e0*/  STL.64 [R1+0x3b0], R20 ;  /* 0x0003b01401007387 */ /* 0x0001e80000100a00 */
[----:B------:R1:W-:Y:S04]  /*182f0*/  STL.64 [R1+0x3b8], R22 ;  /* 0x0003b81601007387 */ /* 0x0003e80000100a00 */
[----:B0-----:R-:W1:Y:S02]  /*18300*/  LDL.LU.64 R20, [R1+0xea0] ;  /* 0x000ea00001147983 */ /* 0x001e640000300a00 */
[----:B-1----:R-:W-:Y:S02]  /*18310*/  HMMA.16816.F32 R20, R16, R20, R24 ;  /* 0x000000141014723c */ /* 0x002fe40000001818 */
[----:B------:R-:W2:Y:S04]  /*18320*/  LDL.LU.64 R26, [R1+0xe98] ;  /* 0x000e9800011a7983 */ /* 0x000ea80000300a00 */
[----:B------:R-:W2:-:S13]  /*18330*/  LDL.LU.64 R24, [R1+0xe90] ;  /* 0x000e900001187983 */ /* 0x000e9a0000300a00 */
[----:B------:R-:W-:Y:S04]  /*18340*/  STL.64 [R1+0x3a0], R20 ;  /* 0x0003a01401007387 */ /* 0x000fe80000100a00 */
[----:B------:R0:W-:Y:S04]  /*18350*/  STL.64 [R1+0x3a8], R22 ;  /* 0x0003a81601007387 */ /* 0x0001e80000100a00 */
[----:B0-----:R-:W3:Y:S04]  /*18360*/  LDL.LU.64 R22, [R1+0xe88] ;  /* 0x000e880001167983 */ /* 0x001ee80000300a00 */
[----:B------:R-:W3:Y:S01]  /*18370*/  LDL.LU.64 R20, [R1+0xe80] ;  /* 0x000e800001147983 */ /* 0x000ee20000300a00 */
[C---:B--2---:R-:W-:Y:S08]  /*18380*/  HMMA.16816.F32 R28, R16.reuse, R24, R28 ;  /* 0x00000018101c723c */ /* 0x044ff0000000181c */
[----:B---3--:R-:W-:Y:S01]  /*18390*/  HMMA.16816.F32 R12, R16, R20, R12 ;  /* 0x00000014100c723c */ /* 0x008fe2000000180c */
[----:B------:R0:W-:Y:S04]  /*183a0*/  STL.64 [R1+0xe18], R22 ;  /* 0x000e181601007387 */ /* 0x0001e80000100a00 */
[----:B------:R-:W2:-:S14]  /*183b0*/  LDL.LU.64 R20, [R1+0x330] ;  /* 0x0003300001147983 */ /* 0x000e9c0000300a00 */
[----:B------:R-:W-:Y:S04]  /*183c0*/  STL.64 [R1+0x390], R12 ;  /* 0x0003900c01007387 */ /* 0x000fe80000100a00 */
[----:B------:R-:W-:Y:S04]  /*183d0*/  STL.64 [R1+0x398], R14 ;  /* 0x0003980e01007387 */ /* 0x000fe80000100a00 */
[----:B0-----:R-:W2:Y:S04]  /*183e0*/  LDL.LU.64 R22, [R1+0x338] ;  /* 0x0003380001167983 */ /* 0x001ea80000300a00 */
[----:B------:R-:W-:Y:S04]  /*183f0*/  STL.64 [R1+0x380], R28 ;  /* 0x0003801c01007387 */ /* 0x000fe80000100a00 */
[----:B------:R0:W-:Y:S04]  /*18400*/  STL.64 [R1+0x388], R30 ;  /* 0x0003881e01007387 */ /* 0x0001e80000100a00 */
[----:B0-----:R-:W3:Y:S04]  /*18410*/  LDL.LU.64 R30, [R1+0xe78] ;  /* 0x000e7800011e7983 */ /* 0x001ee80000300a00 */
        /* <DEDUP_REMOVED lines=24> */
[----:B------:R-:W2:Y:S01]  /*185a0*/  LDL.LU.64 R44, [R1+0xe30] ;  /* 0x000e3000012c7983 */ /* 0x000ea20000300a00 */
[C---:B------:R-:W-:Y:S03]  /*185b0*/  HMMA.16816.F32 R8, R16.reuse, R48, R8 ;  /* 0x000000301008723c */ /* 0x040fe60000001808 */
[----:B----4-:R0:W-:Y:S05]  /*185c0*/  STL.64 [R1+0xdf0], R50 ;  /* 0x000df03201007387 */ /* 0x0101ea0000100a00 */
[C---:B------:R-:W-:Y:S08]  /*185d0*/  HMMA.16816.F32 R4, R16.reuse, R52, R4 ;  /* 0x000000341004723c */ /* 0x040ff00000001804 */
[----:B--2---:R-:W-:-:S15]  /*185e0*/  HMMA.16816.F32 R20, R16, R44, R20 ;  /* 0x0000002c1014723c */ /* 0x004fde0000001814 */
[----:B------:R-:W-:-:S04]  /*185f0*/  NOP ;  /* 0x0000000000007918 */ /* 0x000fc80000000000 */
[----:B------:R-:W-:Y:S04]  /*18600*/  STL.64 [R1+0x330], R20 ;  /* 0x0003301401007387 */ /* 0x000fe80000100a00 */
[----:B------:R-:W-:Y:S04]  /*18610*/  STL.64 [R1+0x338], R22 ;  /* 0x0003381601007387 */ /* 0x000fe80000100a00 */
[----:B0-----:R-:W2:Y:S04]  /*18620*/  LDL.64 R50, [R1+0x58] ;  /* 0x0000580001327983 */ /* 0x001ea80000100a00 */
[----:B------:R0:W-:Y:S04]  /*18630*/  STL.64 [R1+0x240], R8 ;  /* 0x0002400801007387 */ /* 0x0001e80000100a00 */
[----:B------:R1:W-:Y:S04]  /*18640*/  STL.64 [R1+0x248], R10 ;  /* 0x0002480a01007387 */ /* 0x0003e80000100a00 */
[----:B0-----:R-:W4:Y:S04]  /*18650*/  LDL.LU.64 R8, [R1+0x210] ;  /* 0x0002100001087983 */ /* 0x001f280000300a00 */
[----:B-1----:R-:W4:Y:S04]  /*18660*/  LDL.LU.64 R10, [R1+0x218] ;  /* 0x00021800010a7983 */ /* 0x002f280000300a00 */
[----:B------:R-:W2:Y:S04]  /*18670*/  LDL.LU R20, [R1+0x320] ;  /* 0x0003200001147983 */ /* 0x000ea80000300800 */
[----:B------:R-:W2:Y:S04]  /*18680*/  LDL.LU R21, [R1+0x324] ;  /* 0x0003240001157983 */ /* 0x000ea80000300800 */
[----:B------:R-:W2:Y:S04]  /*18690*/  LDL.LU R22, [R1+0x328] ;  /* 0x0003280001167983 */ /* 0x000ea80000300800 */
[----:B------:R-:W2:Y:S04]  /*186a0*/  LDL.LU R23, [R1+0x32c] ;  /* 0x00032c0001177983 */ /* 0x000ea80000300800 */
[----:B------:R0:W-:Y:S04]  /*186b0*/  STL.64 [R1+0xd90], R54 ;  /* 0x000d903601007387 */ /* 0x0001e80000100a00 */
[----:B------:R-:W2:Y:S04]  /*186c0*/  LDL.LU R52, [R1+0x400] ;  /* 0x0004000001347983 */ /* 0x000ea80000300800 */
[----:B------:R-:W2:Y:S04]  /*186d0*/  LDL.LU R53, [R1+0x404] ;  /* 0x0004040001357983 */ /* 0x000ea80000300800 */
[----:B0-----:R-:W2:Y:S04]  /*186e0*/  LDL.LU R54, [R1+0x408] ;  /* 0x0004080001367983 */ /* 0x001ea80000300800 */
[----:B------:R-:W2:Y:S01]  /*186f0*/  LDL.LU R55, [R1+0x40c] ;  /* 0x00040c0001377983 */ /* 0x000ea20000300800 */
[----:B------:R-:W-:-:S02]  /*18700*/  IMAD.MOV.U32 R3, RZ, RZ, R6 ;  /* 0x000000ffff037224 */ /* 0x000fc400078e0006 */
[----:B------:R-:W0:Y:S01]  /*18710*/  S2R R6, SR_TID.X ;  /* 0x0000000000067919 */ /* 0x000e220000002100 */
[----:B------:R-:W-:Y:S02]  /*18720*/  IMAD.MOV.U32 R14, RZ, RZ, R2 ;  /* 0x000000ffff0e7224 */ /* 0x000fe400078e0002 */
[----:B------:R-:W-:Y:S02]  /*18730*/  IMAD.MOV.U32 R2, RZ, RZ, R7 ;  /* 0x000000ffff027224 */ /* 0x000fe400078e0007 */
[----:B------:R-:W-:Y:S02]  /*18740*/  IMAD.MOV.U32 R60, RZ, RZ, R5 ;  /* 0x000000ffff3c7224 */ /* 0x000fe400078e0005 */
[----:B------:R-:W-:Y:S02]  /*18750*/  IMAD.MOV.U32 R15, RZ, RZ, R0 ;  /* 0x000000ffff0f7224 */ /* 0x000fe400078e0000 */
[----:B------:R-:W-:Y:S01]  /*18760*/  IMAD.MOV.U32 R0, RZ, RZ, R4 ;  /* 0x000000ffff007224 */ /* 0x000fe200078e0004 */
[C---:B0-----:R-:W-:Y:S01]  /*18770*/  LOP3.LUT R7, R6.reuse, 0x7, RZ, 0xc0, !PT ;  /* 0x0000000706077812 */ /* 0x041fe200078ec0ff */
[----:B------:R-:W-:-:S02]  /*18780*/  IMAD.SHL.U32 R5, R6, 0x2, RZ ;  /* 0x0000000206057824 */ /* 0x000fc400078e00ff */
[----:B------:R-:W-:Y:S01]  /*18790*/  IMAD.SHL.U32 R6, R6, 0x40, RZ ;  /* 0x0000004006067824 */ /* 0x000fe200078e00ff */
[----:B------:R-:W-:Y:S04]  /*187a0*/  STL [R1+0xca4], R2 ;  /* 0x000ca40201007387 */ /* 0x000fe80000100800 */
[----:B------:R-:W-:Y:S04]  /*187b0*/  STL [R1+0xca0], R3 ;  /* 0x000ca00301007387 */ /* 0x000fe80000100800 */
[----:B------:R-:W-:Y:S04]  /*187c0*/  STL [R1+0xc48], R60 ;  /* 0x000c483c01007387 */ /* 0x000fe80000100800 */
[----:B------:R-:W-:Y:S04]  /*187d0*/  STL [R1+0xc44], R0 ;  /* 0x000c440001007387 */ /* 0x000fe80000100800 */
[----:B------:R-:W-:Y:S01]  /*187e0*/  STL.64 [R1+0xde8], R58 ;  /* 0x000de83a01007387 */ /* 0x000fe20000100a00 */
[----:B----4-:R-:W-:Y:S01]  /*187f0*/  HMMA.16816.F32 R16, R16, R56, R8 ;  /* 0x000000381010723c */ /* 0x010fe20000001808 */
[----:B------:R-:W-:-:S02]  /*18800*/  IMAD R11, R7, 0x90, RZ ;  /* 0x00000090070b7824 */ /* 0x000fc400078e02ff */
[----:B------:R-:W-:-:S05]  /*18810*/  IMAD R7, R7, 0x90, RZ ;  /* 0x0000009007077824 */ /* 0x000fca00078e02ff */
[--C-:B------:R-:W-:Y:S02]  /*18820*/  LOP3.LUT R7, R7, 0x10, R5.reuse, 0x78, !PT ;  /* 0x0000001007077812 */ /* 0x100fe400078e7805 */
[----:B------:R-:W-:Y:S02]  /*18830*/  LOP3.LUT R11, R11, 0x10, R5, 0x78, !PT ;  /* 0x000000100b0b7812 */ /* 0x000fe400078e7805 */
[--C-:B------:R-:W-:Y:S02]  /*18840*/  LOP3.LUT R7, R7, 0x400, R6.reuse, 0xf8, !PT ;  /* 0x0000040007077812 */ /* 0x100fe400078ef806 */
[----:B------:R-:W-:-:S04]  /*18850*/  LOP3.LUT R11, R11, 0x400, R6, 0xf8, !PT ;  /* 0x000004000b0b7812 */ /* 0x000fc800078ef806 */
[----:B------:R-:W2:Y:S01]  /*18860*/  LDSM.16.MT88.4 R4, [R7+UR5+0x2800] ;  /* 0x002800050704783b */ /* 0x000ea20008004200 */
[----:B------:R-:W-:-:S06]  /*18870*/  LOP3.LUT R11, R11, 0x20, RZ, 0x3c, !PT ;  /* 0x000000200b0b7812 */ /* 0x000fcc00078e3cff */
[----:B------:R-:W0:Y:S04]  /*18880*/  LDSM.16.MT88.4 R8, [R11+UR5+0x2800] ;  /* 0x002800050b08783b */ /* 0x000e280008004200 */
[----:B------:R-:W-:Y:S04]  /*18890*/  STL.64 [R1+0xb50], R18 ;  /* 0x000b501201007387 */ /* 0x000fe80000100a00 */
[----:B------:R2:W-:Y:S02]  /*188a0*/  STL.64 [R1+0xb48], R16 ;  /* 0x000b481001007387 */ /* 0x0005e40000100a00 */
[C---:B--2---:R-:W-:Y:S02]  /*188b0*/  HMMA.16816.F32 R16, R4.reuse, R50, R52 ;  /* 0x000000320410723c */ /* 0x044fe40000001834 */
[----:B0-----:R-:W-:Y:S04]  /*188c0*/  STL.64 [R1+0xd88], R10 ;  /* 0x000d880a01007387 */ /* 0x001fe80000100a00 */
[----:B------:R0:W-:Y:S02]  /*188d0*/  STL.64 [R1+0xd80], R8 ;  /* 0x000d800801007387 */ /* 0x0001e40000100a00 */
[----:B0-----:R-:W-:Y:S11]  /*188e0*/  HMMA.16816.F32 R8, R4, R14, R20 ;  /* 0x0000000e0408723c */ /* 0x001ff60000001814 */
[----:B------:R0:W-:Y:S01]  /*188f0*/  STL.64 [R1+0x400], R16 ;  /* 0x0004001001007387 */ /* 0x0001e20000100a00 */
[----:B------:R-:W-:-:S02]  /*18900*/  IMAD.MOV.U32 R44, RZ, RZ, R16 ;  /* 0x000000ffff2c7224 */ /* 0x000fc400078e0010 */
[----:B------:R-:W-:Y:S01]  /*18910*/  IMAD.MOV.U32 R40, RZ, RZ, R17 ;  /* 0x000000ffff287224 */ /* 0x000fe200078e0011 */
[----:B------:R1:W-:Y:S01]  /*18920*/  STL.64 [R1+0x408], R18 ;  /* 0x0004081201007387 */ /* 0x0003e20000100a00 */
[----:B------:R-:W-:Y:S02]  /*18930*/  IMAD.MOV.U32 R45, RZ, RZ, R18 ;  /* 0x000000ffff2d7224 */ /* 0x000fe400078e0012 */
[----:B------:R-:W-:Y:S01]  /*18940*/  IMAD.MOV.U32 R41, RZ, RZ, R19 ;  /* 0x000000ffff297224 */ /* 0x000fe200078e0013 */
[----:B0-----:R-:W2:Y:S04]  /*18950*/  LDL.LU R16, [R1+0x200] ;  /* 0x0002000001107983 */ /* 0x001ea80000300800 */
[----:B------:R-:W2:Y:S04]  /*18960*/  LDL.LU R17, [R1+0x204] ;  /* 0x0002040001117983 */ /* 0x000ea80000300800 */
[----:B-1----:R-:W2:Y:S04]  /*18970*/  LDL.LU R18, [R1+0x208] ;  /* 0x0002080001127983 */ /* 0x002ea80000300800 */
[----:B------:R-:W2:Y:S04]  /*18980*/  LDL.LU R19, [R1+0x20c] ;  /* 0x00020c0001137983 */ /* 0x000ea80000300800 */
[----:B------:R-:W2:Y:S04]  /*18990*/  LDL.64 R54, [R1+0x38] ;  /* 0x0000380001367983 */ /* 0x000ea80000100a00 */
[----:B------:R-:W-:Y:S01]  /*189a0*/  STL [R1+0xb40], R44 ;  /* 0x000b402c01007387 */ /* 0x000fe20000100800 */
[----:B------:R-:W-:-:S03]  /*189b0*/  IMAD.MOV.U32 R37, RZ, RZ, R10 ;  /* 0x000000ffff257224 */ /* 0x000fc600078e000a */
[----:B------:R-:W-:Y:S01]  /*189c0*/  STL [R1+0xb3c], R45 ;  /* 0x000b3c2d01007387 */ /* 0x000fe20000100800 */
[----:B------:R-:W-:-:S03]  /*189d0*/  IMAD.MOV.U32 R36, RZ, RZ, R8 ;  /* 0x000000ffff247224 */ /* 0x000fc600078e0008 */
[----:B------:R-:W-:Y:S01]  /*189e0*/  STL.64 [R1+0xdb0], R46 ;  /* 0x000db02e01007387 */ /* 0x000fe20000100a00 */
[----:B------:R-:W-:-:S03]  /*189f0*/  IMAD.MOV.U32 R29, RZ, RZ, R11 ;  /* 0x000000ffff1d7224 */ /* 0x000fc600078e000b */
[----:B------:R-:W-:Y:S01]  /*18a00*/  STL [R1+0xb38], R40 ;  /* 0x000b382801007387 */ /* 0x000fe20000100800 */
[----:B------:R-:W-:-:S03]  /*18a10*/  IMAD.MOV.U32 R28, RZ, RZ, R9 ;  /* 0x000000ffff1c7224 */ /* 0x000fc600078e0009 */
[----:B------:R-:W-:Y:S04]  /*18a20*/  STL [R1+0xb34], R41 ;  /* 0x000b342901007387 */ /* 0x000fe80000100800 */
[----:B------:R-:W-:Y:S04]  /*18a30*/  STL.64 [R1+0xdc8], R42 ;  /* 0x000dc82a01007387 */ /* 0x000fe80000100a00 */
[----:B------:R-:W-:Y:S04]  /*18a40*/  STL.64 [R1+0x320], R8 ;  /* 0x0003200801007387 */ /* 0x000fe80000100a00 */
[----:B------:R-:W-:Y:S04]  /*18a50*/  STL.64 [R1+0x328], R10 ;  /* 0x0003280a01007387 */ /* 0x000fe80000100a00 */
[----:B------:R-:W-:Y:S04]  /*18a60*/  STL.64 [R1+0xe00], R38 ;  /* 0x000e002601007387 */ /* 0x000fe80000100a00 */
[----:B------:R-:W-:Y:S04]  /*18a70*/  STL.64 [R1+0xdf8], R36 ;  /* 0x000df82401007387 */ /* 0x000fe80000100a00 */
[----:B---3--:R-:W-:Y:S04]  /*18a80*/  STL.64 [R1+0xde0], R30 ;  /* 0x000de01e01007387 */ /* 0x008fe80000100a00 */
[----:B------:R0:W-:Y:S04]  /*18a90*/  STL.64 [R1+0xdd8], R28 ;  /* 0x000dd81c01007387 */ /* 0x0001e80000100a00 */
[----:B0-----:R-:W3:Y:S04]  /*18aa0*/  LDL.LU R28, [R1+0xf0] ;  /* 0x0000f000011c7983 */ /* 0x001ee80000300800 */
[----:B------:R-:W3:Y:S04]  /*18ab0*/  LDL.LU R29, [R1+0xf4] ;  /* 0x0000f400011d7983 */ /* 0x000ee80000300800 */
[----:B------:R-:W4:Y:S04]  /*18ac0*/  LDL.LU R30, [R1+0xf8] ;  /* 0x0000f800011e7983 */ /* 0x000f280000300800 */
[----:B------:R-:W4:Y:S04]  /*18ad0*/  LDL.LU R31, [R1+0xfc] ;  /* 0x0000fc00011f7983 */ /* 0x000f280000300800 */
[----:B------:R-:W2:Y:S04]  /*18ae0*/  LDL.64 R22, [R1+0x28] ;  /* 0x0000280001167983 */ /* 0x000ea80000100a00 */
[----:B----4-:R-:W-:Y:S04]  /*18af0*/  STL.64 [R1+0xe10], R30 ;  /* 0x000e101e01007387 */ /* 0x010fe80000100a00 */
[----:B---3--:R0:W-:Y:S04]  /*18b00*/  STL.64 [R1+0xe08], R28 ;  /* 0x000e081c01007387 */ /* 0x0081e80000100a00 */
[----:B0-----:R-:W3:Y:S04]  /*18b10*/  LDL.LU R28, [R1+0x120] ;  /* 0x00012000011c7983 */ /* 0x001ee80000300800 */
[----:B------:R-:W3:Y:S04]  /*18b20*/  LDL.LU R29, [R1+0x124] ;  /* 0x00012400011d7983 */ /* 0x000ee80000300800 */
[----:B------:R-:W3:Y:S04]  /*18b30*/  LDL.LU R30, [R1+0x128] ;  /* 0x00012800011e7983 */ /* 0x000ee80000300800 */
[----:B------:R-:W3:Y:S01]  /*18b40*/  LDL.LU R31, [R1+0x12c] ;  /* 0x00012c00011f7983 */ /* 0x000ee20000300800 */
[----:B--2---:R-:W-:Y:S03]  /*18b50*/  HMMA.16816.F32 R16, R4, R54, R16 ;  /* 0x000000360410723c */ /* 0x004fe60000001810 */
[----:B------:R-:W2:Y:S04]  /*18b60*/  LDL.LU R8, [R1+0x110] ;  /* 0x0001100001087983 */ /* 0x000ea80000300800 */
[----:B------:R-:W2:Y:S04]  /*18b70*/  LDL.LU R9, [R1+0x114] ;  /* 0x0001140001097983 */ /* 0x000ea80000300800 */
[----:B------:R-:W2:Y:S04]  /*18b80*/  LDL.LU R10, [R1+0x118] ;  /* 0x00011800010a7983 */ /* 0x000ea80000300800 */
[----:B------:R-:W2:Y:S04]  /*18b90*/  LDL.LU R11, [R1+0x11c] ;  /* 0x00011c00010b7983 */ /* 0x000ea80000300800 */
[----:B------:R-:W2:Y:S01]  /*18ba0*/  LDL.64 R38, [R1+0x18] ;  /* 0x0000180001267983 */ /* 0x000ea20000100a00 */
[----:B------:R-:W-:-:S03]  /*18bb0*/  IMAD.MOV.U32 R60, RZ, RZ, R50 ;  /* 0x000000ffff3c7224 */ /* 0x000fc600078e0032 */
[----:B------:R-:W4:Y:S01]  /*18bc0*/  LDL.LU R56, [R1+0x100] ;  /* 0x0001000001387983 */ /* 0x000f220000300800 */
[----:B------:R-:W-:-:S03]  /*18bd0*/  IMAD.MOV.U32 R13, RZ, RZ, R51 ;  /* 0x000000ffff0d7224 */ /* 0x000fc600078e0033 */
[----:B------:R-:W4:Y:S04]  /*18be0*/  LDL.LU R57, [R1+0x104] ;  /* 0x0001040001397983 */ /* 0x000f280000300800 */
[----:B------:R-:W4:Y:S04]  /*18bf0*/  LDL.LU R58, [R1+0x108] ;  /* 0x00010800013a7983 */ /* 0x000f280000300800 */
[----:B------:R-:W4:Y:S04]  /*18c00*/  LDL.LU R59, [R1+0x10c] ;  /* 0x00010c00013b7983 */ /* 0x000f280000300800 */
[----:B------:R-:W4:Y:S01]  /*18c10*/  LDL.64 R50, [R1+0x8] ;  /* 0x0000080001327983 */ /* 0x000f220000100a00 */
[----:B------:R-:W-:-:S03]  /*18c20*/  IMAD.MOV.U32 R2, RZ, RZ, R54 ;  /* 0x000000ffff027224 */ /* 0x000fc600078e0036 */
[----:B------:R0:W-:Y:S01]  /*18c30*/  STL.64 [R1+0x200], R16 ;  /* 0x0002001001007387 */ /* 0x0001e20000100a00 */
[----:B------:R-:W-:-:S03]  /*18c40*/  IMAD.MOV.U32 R0, RZ, RZ, R55 ;  /* 0x000000ffff007224 */ /* 0x000fc600078e0037 */
[----:B------:R1:W-:Y:S04]  /*18c50*/  STL.64 [R1+0x208], R18 ;  /* 0x0002081201007387 */ /* 0x0003e80000100a00 */
[----:B------:R-:W4:Y:S04]  /*18c60*/  LDL.LU R52, [R1+0x90] ;  /* 0x0000900001347983 */ /* 0x000f280000300800 */
[----:B------:R-:W4:Y:S04]  /*18c70*/  LDL.LU R53, [R1+0x94] ;  /* 0x0000940001357983 */ /* 0x000f280000300800 */
[----:B------:R-:W4:Y:S04]  /*18c80*/  LDL.LU R54, [R1+0x98] ;  /* 0x0000980001367983 */ /* 0x000f280000300800 */
[----:B------:R-:W4:Y:S04]  /*18c90*/  LDL.LU R55, [R1+0x9c] ;  /* 0x00009c0001377983 */ /* 0x000f280000300800 */
[----:B------:R-:W4:Y:S04]  /*18ca0*/  LDL.LU R40, [R1+0xe0] ;  /* 0x0000e00001287983 */ /* 0x000f280000300800 */
[----:B------:R-:W4:Y:S04]  /*18cb0*/  LDL.LU R41, [R1+0xe4] ;  /* 0x0000e40001297983 */ /* 0x000f280000300800 */
[----:B------:R-:W4:Y:S01]  /*18cc0*/  LDL.LU R42, [R1+0xe8] ;  /* 0x0000e800012a7983 */ /* 0x000f220000300800 */
[----:B------:R-:W-:-:S03]  /*18cd0*/  IMAD.MOV.U32 R24, RZ, RZ, R16 ;  /* 0x000000ffff187224 */ /* 0x000fc600078e0010 */
[----:B------:R-:W4:Y:S01]  /*18ce0*/  LDL.LU R43, [R1+0xec] ;  /* 0x0000ec00012b7983 */ /* 0x000f220000300800 */
[----:B------:R-:W-:-:S03]  /*18cf0*/  IMAD.MOV.U32 R32, RZ, RZ, R17 ;  /* 0x000000ffff207224 */ /* 0x000fc600078e0011 */
[----:B------:R-:W4:Y:S01]  /*18d00*/  LDL.LU R44, [R1+0xd0] ;  /* 0x0000d000012c7983 */ /* 0x000f220000300800 */
[----:B0-----:R-:W-:-:S03]  /*18d10*/  IMAD.MOV.U32 R16, RZ, RZ, R35 ;  /* 0x000000ffff107224 */ /* 0x001fc600078e0023 */
[----:B------:R-:W4:Y:S01]  /*18d20*/  LDL.LU R45, [R1+0xd4] ;  /* 0x0000d400012d7983 */ /* 0x000f220000300800 */
[----:B------:R-:W-:-:S03]  /*18d30*/  IMAD.MOV.U32 R25, RZ, RZ, R18 ;  /* 0x000000ffff197224 */ /* 0x000fc600078e0012 */
[----:B------:R-:W4:Y:S01]  /*18d40*/  LDL.LU R46, [R1+0xd8] ;  /* 0x0000d800012e7983 */ /* 0x000f220000300800 */
[----:B------:R-:W-:-:S03]  /*18d50*/  IMAD.MOV.U32 R17, RZ, RZ, R34 ;  /* 0x000000ffff117224 */ /* 0x000fc600078e0022 */
[----:B------:R-:W4:Y:S01]  /*18d60*/  LDL.LU R47, [R1+0xdc] ;  /* 0x0000dc00012f7983 */ /* 0x000f220000300800 */
[----:B------:R-:W-:Y:S02]  /*18d70*/  IMAD.MOV.U32 R33, RZ, RZ, R19 ;  /* 0x000000ffff217224 */ /* 0x000fe400078e0013 */
[----:B-1----:R-:W-:Y:S01]  /*18d80*/  IMAD.MOV.U32 R18, RZ, RZ, R26 ;  /* 0x000000ffff127224 */ /* 0x002fe200078e001a */
[----:B------:R-:W4:Y:S01]  /*18d90*/  LDL.LU R35, [R1+0xe2c] ;  /* 0x000e2c0001237983 */ /* 0x000f220000300800 */
[----:B------:R-:W-:-:S03]  /*18da0*/  IMAD.MOV.U32 R19, RZ, RZ, R27 ;  /* 0x000000ffff137224 */ /* 0x000fc600078e001b */
[----:B------:R-:W4:Y:S01]  /*18db0*/  LDL.LU R34, [R1+0xe28] ;  /* 0x000e280001227983 */ /* 0x000f220000300800 */
[----:B------:R-:W-:Y:S02]  /*18dc0*/  IMAD.MOV.U32 R12, RZ, RZ, R22 ;  /* 0x000000ffff0c7224 */ /* 0x000fe400078e0016 */
[----:B------:R-:W-:Y:S01]  /*18dd0*/  IMAD.MOV.U32 R3, RZ, RZ, R23 ;  /* 0x000000ffff037224 */ /* 0x000fe200078e0017 */
[----:B------:R-:W4:Y:S04]  /*18de0*/  LDL.LU R26, [R1+0xe24] ;  /* 0x000e2400011a7983 */ /* 0x000f280000300800 */
[----:B------:R-:W4:Y:S01]  /*18df0*/  LDL.LU R27, [R1+0xe20] ;  /* 0x000e2000011b7983 */ /* 0x000f220000300800 */
[----:B---3--:R-:W-:Y:S03]  /*18e00*/  HMMA.16816.F32 R28, R4, R22, R28 ;  /* 0x00000016041c723c */ /* 0x008fe6000000181c */
[----:B------:R-:W3:-:S15]  /*18e10*/  LDL.LU.64 R22, [R1+0xe18] ;  /* 0x000e180001167983 */ /* 0x000ede0000300a00 */
[----:B------:R-:W-:Y:S01]  /*18e20*/  NOP ;  /* 0x0000000000007918 */ /* 0x000fe20000000000 */
[----:B------:R-:W-:Y:S01]  /*18e30*/  STL.64 [R1+0x120], R28 ;  /* 0x0001201c01007387 */ /* 0x000fe20000100a00 */
[----:B------:R-:W-:Y:S02]  /*18e40*/  IMAD.MOV.U32 R21, RZ, RZ, R30 ;  /* 0x000000ffff157224 */ /* 0x000fe400078e001e */
[----:B------:R-:W-:Y:S01]  /*18e50*/  IMAD.MOV.U32 R20, RZ, RZ, R28 ;  /* 0x000000ffff147224 */ /* 0x000fe200078e001c */
[----:B------:R0:W-:Y:S04]  /*18e60*/  STL.64 [R1+0x128], R30 ;  /* 0x0001281e01007387 */ /* 0x0001e80000100a00 */
[----:B0-----:R-:W3:Y:S04]  /*18e70*/  LDL.LU.64 R30, [R1+0xe10] ;  /* 0x000e1000011e7983 */ /* 0x001ee80000300a00 */
[----:B------:R-:W3:Y:S01]  /*18e80*/  LDL.LU.64 R28, [R1+0xe08] ;  /* 0x000e0800011c7983 */ /* 0x000ee20000300a00 */
[C---:B--2---:R-:W-:Y:S08]  /*18e90*/  HMMA.16816.F32 R8, R4.reuse, R38, R8 ;  /* 0x000000260408723c */ /* 0x044ff00000001808 */
[----:B----4-:R-:W-:Y:S11]  /*18ea0*/  HMMA.16816.F32 R56, R4, R50, R56 ;  /* 0x000000320438723c */ /* 0x010ff60000001838 */
[----:B------:R0:W-:Y:S04]  /*18eb0*/  STL.64 [R1+0x110], R8 ;  /* 0x0001100801007387 */ /* 0x0001e80000100a00 */
[----:B------:R1:W-:Y:S01]  /*18ec0*/  STL.64 [R1+0x118], R10 ;  /* 0x0001180a01007387 */ /* 0x0003e20000100a00 */
[----:B0-----:R-:W-:-:S02]  /*18ed0*/  IMAD.MOV.U32 R9, RZ, RZ, R38 ;  /* 0x000000ffff097224 */ /* 0x001fc400078e0026 */
[----:B------:R-:W-:Y:S02]  /*18ee0*/  IMAD.MOV.U32 R8, RZ, RZ, R39 ;  /* 0x000000ffff087224 */ /* 0x000fe400078e0027 */
[----:B------:R-:W2:Y:S01]  /*18ef0*/  LDL.LU.64 R38, [R1+0xe00] ;  /* 0x000e000001267983 */ /* 0x000ea20000300a00 */
[----:B-1----:R-:W-:Y:S02]  /*18f00*/  IMAD.MOV.U32 R11, RZ, RZ, R50 ;  /* 0x000000ffff0b7224 */ /* 0x002fe400078e0032 */
[----:B------:R-:W-:Y:S01]  /*18f10*/  IMAD.MOV.U32 R10, RZ, RZ, R51 ;  /* 0x000000ffff0a7224 */ /* 0x000fe200078e0033 */
[----:B------:R-:W4:Y:S01]  /*18f20*/  LDL.LU.64 R36, [R1+0xdf8] ;  /* 0x000df80001247983 */ /* 0x000f220000300a00 */
[----:B------:R-:W-:-:S03]  /*18f30*/  IMAD.MOV.U32 R49, RZ, RZ, R59 ;  /* 0x000000ffff317224 */ /* 0x000fc600078e003b */
[----:B------:R-:W2:Y:S01]  /*18f40*/  LDL.LU.64 R50, [R1+0xdf0] ;  /* 0x000df00001327983 */ /* 0x000ea20000300a00 */
[----:B------:R-:W-:-:S03]  /*18f50*/  IMAD.MOV.U32 R48, RZ, RZ, R57 ;  /* 0x000000ffff307224 */ /* 0x000fc600078e0039 */
[----:B------:R-:W-:Y:S04]  /*18f60*/  STL.64 [R1+0x100], R56 ;  /* 0x0001003801007387 */ /* 0x000fe80000100a00 */
[----:B------:R0:W-:Y:S04]  /*18f70*/  STL.64 [R1+0x108], R58 ;  /* 0x0001083a01007387 */ /* 0x0001e80000100a00 */
[----:B0-----:R-:W2:Y:S01]  /*18f80*/  LDL.LU.64 R58, [R1+0xde8] ;  /* 0x000de800013a7983 */ /* 0x001ea20000300a00 */
[----:B---3--:R-:W-:-:S15]  /*18f90*/  HMMA.16816.F32 R28, R4, R22, R28 ;  /* 0x00000016041c723c */ /* 0x008fde000000181c */
[----:B------:R-:W-:-:S04]  /*18fa0*/  NOP ;  /* 0x0000000000007918 */ /* 0x000fc80000000000 */
[----:B------:R-:W-:Y:S01]  /*18fb0*/  STL.64 [R1+0xf0], R28 ;  /* 0x0000f01c01007387 */ /* 0x000fe20000100a00 */
[----:B------:R-:W-:-:S03]  /*18fc0*/  IMAD.MOV.U32 R57, RZ, RZ, R30 ;  /* 0x000000ffff397224 */ /* 0x000fc600078e001e */
[----:B------:R0:W-:Y:S04]  /*18fd0*/  STL.64 [R1+0xf8], R30 ;  /* 0x0000f81e01007387 */ /* 0x0001e80000100a00 */
[----:B0-----:R-:W3:Y:S01]  /*18fe0*/  LDL.LU.64 R30, [R1+0xde0] ;  /* 0x000de000011e7983 */ /* 0x001ee20000300a00 */
[----:B------:R-:W-:-:S03]  /*18ff0*/  IMAD.MOV.U32 R56, RZ, RZ, R28 ;  /* 0x000000ffff387224 */ /* 0x000fc600078e001c */
[----:B------:R-:W2:Y:S04]  /*19000*/  LDL.LU.64 R28, [R1+0xdd8] ;  /* 0x000dd800011c7983 */ /* 0x000ea80000300a00 */
[----:B------:R-:W-:Y:S04]  /*19010*/  STL.64 [R1+0xd28], R22 ;  /* 0x000d281601007387 */ /* 0x000fe80000100a00 */
[----:B------:R0:W-:Y:S04]  /*19020*/  STL.64 [R1+0xd20], R20 ;  /* 0x000d201401007387 */ /* 0x0001e80000100a00 */
[----:B0-----:R-:W2:Y:S04]  /*19030*/  LDL.LU R20, [R1+0xb0] ;  /* 0x0000b00001147983 */ /* 0x001ea80000300800 */
[----:B------:R-:W2:Y:S01]  /*19040*/  LDL.LU R21, [R1+0xb4] ;  /* 0x0000b40001157983 */ /* 0x000ea20000300800 */
[----:B------:R-:W-:Y:S01]  /*19050*/  HMMA.16816.F32 R40, R4, R26, R40 ;  /* 0x0000001a0428723c */ /* 0x000fe20000001828 */
[----:B---3--:R-:W-:-:S02]  /*19060*/  IMAD.MOV.U32 R22, RZ, RZ, R30 ;  /* 0x000000ffff167224 */ /* 0x008fc400078e001e */
[----:B------:R-:W3:Y:S01]  /*19070*/  LDL.LU R30, [R1+0xdd4] ;  /* 0x000dd400011e7983 */ /* 0x000ee20000300800 */
[----:B------:R-:W-:-:S03]  /*19080*/  IMAD.MOV.U32 R23, RZ, RZ, R31 ;  /* 0x000000ffff177224 */ /* 0x000fc600078e001f */
[----:B------:R-:W3:-:S12]  /*19090*/  LDL.LU R31, [R1+0xdd0] ;  /* 0x000dd000011f7983 */ /* 0x000ed80000300800 */
[----:B------:R-:W-:Y:S04]  /*190a0*/  STL.64 [R1+0x4f0], R40 ;  /* 0x0004f02801007387 */ /* 0x000fe80000100a00 */
[----:B------:R0:W-:Y:S04]  /*190b0*/  STL.64 [R1+0x4f8], R42 ;  /* 0x0004f82a01007387 */ /* 0x0001e80000100a00 */
[----:B0-----:R-:W4:Y:S04]  /*190c0*/  LDL.LU.64 R42, [R1+0xdc8] ;  /* 0x000dc800012a7983 */ /* 0x001f280000300a00 */
[----:B------:R2:W-:Y:S04]  /*190d0*/  STL.64 [R1+0xd18], R26 ;  /* 0x000d181a01007387 */ /* 0x0005e80000100a00 */
[----:B------:R0:W-:Y:S01]  /*190e0*/  STL.64 [R1+0xd10], R24 ;  /* 0x000d101801007387 */ /* 0x0001e20000100a00 */
[----:B--2---:R-:W-:-:S02]  /*190f0*/  IMAD.MOV.U32 R26, RZ, RZ, R38 ;  /* 0x000000ffff1a7224 */ /* 0x004fc400078e0026 */
[----:B0-----:R-:W-:Y:S02]  /*19100*/  IMAD.MOV.U32 R24, RZ, RZ, R34 ;  /* 0x000000ffff187224 */ /* 0x001fe400078e0022 */
[----:B------:R-:W2:Y:S01]  /*19110*/  LDL.LU R34, [R1+0xdc4] ;  /* 0x000dc40001227983 */ /* 0x000ea20000300800 */
[----:B------:R-:W-:-:S03]  /*19120*/  IMAD.MOV.U32 R25, RZ, RZ, R35 ;  /* 0x000000ffff197224 */ /* 0x000fc600078e0023 */
[----:B------:R-:W2:Y:S01]  /*19130*/  LDL.LU R35, [R1+0xdc0] ;  /* 0x000dc00001237983 */ /* 0x000ea20000300800 */
[----:B------:R-:W-:-:S03]  /*19140*/  IMAD.MOV.U32 R27, RZ, RZ, R39 ;  /* 0x000000ffff1b7224 */ /* 0x000fc600078e0027 */
[----:B------:R-:W4:Y:S04]  /*19150*/  LDL.LU R38, [R1+0xdbc] ;  /* 0x000dbc0001267983 */ /* 0x000f280000300800 */
[----:B------:R-:W4:Y:S01]  /*19160*/  LDL.LU R39, [R1+0xdb8] ;  /* 0x000db80001277983 */ /* 0x000f220000300800 */
[----:B---3--:R-:W-:-:S15]  /*19170*/  HMMA.16816.F32 R44, R4, R30, R44 ;  /* 0x0000001e042c723c */ /* 0x008fde000000182c */
[----:B------:R-:W-:-:S04]  /*19180*/  NOP ;  /* 0x0000000000007918 */ /* 0x000fc80000000000 */
[----:B------:R-:W-:Y:S04]  /*19190*/  STL.64 [R1+0x4e0], R44 ;  /* 0x0004e02c01007387 */ /* 0x000fe80000100a00 */
[----:B------:R0:W-:Y:S04]  /*191a0*/  STL.64 [R1+0x4e8], R46 ;  /* 0x0004e82e01007387 */ /* 0x0001e80000100a00 */
[----:B0-----:R-:W3:Y:S01]  /*191b0*/  LDL.LU.64 R46, [R1+0xdb0] ;  /* 0x000db000012e7983 */ /* 0x001ee20000300a00 */
[C---:B--2---:R-:W-:Y:S08]  /*191c0*/  HMMA.16816.F32 R24, R4.reuse, R34, R24 ;  /* 0x000000220418723c */ /* 0x044ff00000001818 */
[C---:B----4-:R-:W-:Y:S01]  /*191d0*/  HMMA.16816.F32 R20, R4.reuse, R38, R20 ;  /* 0x000000260414723c */ /* 0x050fe20000001814 */
        /* <DEDUP_REMOVED lines=9> */
[----:B------:R0:W-:Y:S02]  /*19270*/  STL.64 [R1+0x4c8], R22 ;  /* 0x0004c81601007387 */ /* 0x0001e40000100a00 */
[----:B0-----:R-:W-:Y:S02]  /*19280*/  HMMA.16816.F32 R20, R4, R42, R16 ;  /* 0x0000002a0414723c */ /* 0x001fe40000001810 */
[----:B------:R-:W-:-:S15]  /*19290*/  STL.64 [R1+0xd40], R42 ;  /* 0x000d402a01007387 */ /* 0x000fde0000100a00 */
[----:B------:R-:W-:Y:S02]  /*192a0*/  NOP ;  /* 0x0000000000007918 */ /* 0x000fe40000000000 */
[----:B------:R-:W-:Y:S04]  /*192b0*/  STL.64 [R1+0x4b0], R20 ;  /* 0x0004b01401007387 */ /* 0x000fe80000100a00 */
[----:B------:R0:W-:Y:S02]  /*192c0*/  STL.64 [R1+0x4b8], R22 ;  /* 0x0004b81601007387 */ /* 0x0001e40000100a00 */
[----:B0-----:R-:W-:Y:S02]  /*192d0*/  IMAD.MOV.U32 R22, RZ, RZ, R11 ;  /* 0x000000ffff167224 */ /* 0x001fe400078e000b */
[----:B------:R-:W-:Y:S01]  /*192e0*/  IMAD.MOV.U32 R23, RZ, RZ, R10 ;  /* 0x000000ffff177224 */ /* 0x000fe200078e000a */
[----:B---3--:R-:W-:Y:S01]  /*192f0*/  HMMA.16816.F32 R16, R4, R46, R52 ;  /* 0x0000002e0410723c */ /* 0x008fe20000001834 */
[----:B------:R-:W-:-:S15]  /*19300*/  STL.64 [R1+0xd48], R46 ;  /* 0x000d482e01007387 */ /* 0x000fde0000100a00 */
[----:B------:R-:W-:-:S03]  /*19310*/  NOP ;  /* 0x0000000000007918 */ /* 0x000fc60000000000 */
[----:B------:R0:W-:Y:S04]  /*19320*/  STL.64 [R1+0x4a0], R16 ;  /* 0x0004a01001007387 */ /* 0x0001e80000100a00 */
[----:B------:R1:W-:Y:S04]  /*19330*/  STL.64 [R1+0x4a8], R18 ;  /* 0x0004a81201007387 */ /* 0x0003e80000100a00 */
[----:B------:R-:W-:Y:S04]  /*19340*/  STL.64 [R1+0xd50], R22 ;  /* 0x000d501601007387 */ /* 0x000fe80000100a00 */
[----:B------:R-:W2:Y:S04]  /*19350*/  LDL.LU R36, [R1+0x1d0] ;  /* 0x0001d00001247983 */ /* 0x000ea80000300800 */
[----:B------:R-:W2:Y:S01]  /*19360*/  LDL.LU R37, [R1+0x1d4] ;  /* 0x0001d40001257983 */ /* 0x000ea20000300800 */
[----:B------:R-:W-:-:S02]  /*19370*/  IMAD.MOV.U32 R38, RZ, RZ, R51 ;  /* 0x000000ffff267224 */ /* 0x000fc400078e0033 */
[----:B------:R-:W-:Y:S01]  /*19380*/  IMAD.MOV.U32 R39, RZ, RZ, R50 ;  /* 0x000000ffff277224 */ /* 0x000fe200078e0032 */
[----:B------:R-:W3:Y:S04]  /*19390*/  LDL.LU R51, [R1+0xdac] ;  /* 0x000dac0001337983 */ /* 0x000ee80000300800 */
[----:B------:R-:W4:Y:S04]  /*193a0*/  LDL.LU R50, [R1+0xda8] ;  /* 0x000da80001327983 */ /* 0x000f280000300800 */
[----:B------:R4:W-:Y:S01]  /*193b0*/  STL.64 [R1+0xd60], R38 ;  /* 0x000d602601007387 */ /* 0x0009e20000100a00 */
[----:B------:R-:W-:-:S02]  /*193c0*/  IMAD.MOV.U32 R43, RZ, RZ, R8 ;  /* 0x000000ffff2b7224 */ /* 0x000fc400078e0008 */
[----:B------:R-:W-:Y:S01]  /*193d0*/  IMAD.MOV.U32 R42, RZ, RZ, R9 ;  /* 0x000000ffff2a7224 */ /* 0x000fe200078e0009 */
[----:B--2---:R2:W-:Y:S04]  /*193e0*/  STL.64 [R1+0xd58], R36 ;  /* 0x000d582401007387 */ /* 0x0045e80000100a00 */
[----:B------:R-:W2:Y:S04]  /*193f0*/  LDL.LU R28, [R1+0x60] ;  /* 0x00006000011c7983 */ /* 0x000ea80000300800 */
        /* <DEDUP_REMOVED lines=11> */
[----:B0-----:R-:W2:Y:S04]  /*194b0*/  LDL.LU R16, [R1+0x310] ;  /* 0x0003100001107983 */ /* 0x001ea80000300800 */
[----:B------:R-:W2:Y:S04]  /*194c0*/  LDL.LU R17, [R1+0x314] ;  /* 0x0003140001117983 */ /* 0x000ea80000300800 */
[----:B-1----:R-:W2:Y:S04]  /*194d0*/  LDL.LU R18, [R1+0x318] ;  /* 0x0003180001127983 */ /* 0x002ea80000300800 */
[----:B------:R-:W2:Y:S04]  /*194e0*/  LDL.LU R19, [R1+0x31c] ;  /* 0x00031c0001137983 */ /* 0x000ea80000300800 */
[----:B------:R-:W-:Y:S04]  /*194f0*/  STL.64 [R1+0xd68], R42 ;  /* 0x000d682a01007387 */ /* 0x000fe80000100a00 */
[----:B------:R-:W2:Y:S04]  /*19500*/  LDL.LU R44, [R1+0x1e0] ;  /* 0x0001e000012c7983 */ /* 0x000ea80000300800 */
[----:B------:R-:W2:Y:S04]  /*19510*/  LDL.LU R45, [R1+0x1e4] ;  /* 0x0001e400012d7983 */ /* 0x000ea80000300800 */
[----:B------:R-:W2:Y:S04]  /*19520*/  LDL.LU R46, [R1+0x1e8] ;  /* 0x0001e800012e7983 */ /* 0x000ea80000300800 */
[----:B------:R-:W2:Y:S01]  /*19530*/  LDL.LU R47, [R1+0x1ec] ;  /* 0x0001ec00012f7983 */ /* 0x000ea20000300800 */
[----:B----4-:R-:W-:-:S02]  /*19540*/  IMAD.MOV.U32 R38, RZ, RZ, R50 ;  /* 0x000000ffff267224 */ /* 0x010fc400078e0032 */
[----:B---3--:R-:W-:Y:S01]  /*19550*/  IMAD.MOV.U32 R39, RZ, RZ, R51 ;  /* 0x000000ffff277224 */ /* 0x008fe200078e0033 */
[----:B--2---:R-:W-:Y:S04]  /*19560*/  STL.64 [R1+0xd78], R46 ;  /* 0x000d782e01007387 */ /* 0x004fe80000100a00 */
[----:B------:R0:W-:Y:S04]  /*19570*/  STL.64 [R1+0xd70], R44 ;  /* 0x000d702c01007387 */ /* 0x0001e80000100a00 */
[----:B------:R-:W2:Y:S04]  /*19580*/  LDL.LU R36, [R1+0x1f0] ;  /* 0x0001f00001247983 */ /* 0x000ea80000300800 */
[----:B------:R-:W2:Y:S04]  /*19590*/  LDL.LU R37, [R1+0x1f4] ;  /* 0x0001f40001257983 */ /* 0x000ea80000300800 */
[----:B------:R-:W3:Y:S04]  /*195a0*/  LDL.LU R50, [R1+0xda4] ;  /* 0x000da40001327983 */ /* 0x000ee80000300800 */
[----:B------:R-:W3:Y:S04]  /*195b0*/  LDL.LU R51, [R1+0xda0] ;  /* 0x000da00001337983 */ /* 0x000ee80000300800 */
[----:B0-----:R-:W4:Y:S01]  /*195c0*/  LDL.LU R44, [R1+0x220] ;  /* 0x00022000012c7983 */ /* 0x001f220000300800 */
[----:B------:R-:W-:-:S03]  /*195d0*/  IMAD.MOV.U32 R25, RZ, RZ, R58 ;  /* 0x000000ffff197224 */ /* 0x000fc600078e003a */
[----:B------:R-:W4:Y:S01]  /*195e0*/  LDL.LU R45, [R1+0x224] ;  /* 0x00022400012d7983 */ /* 0x000f220000300800 */
[----:B------:R-:W-:-:S03]  /*195f0*/  IMAD.MOV.U32 R26, RZ, RZ, R59 ;  /* 0x000000ffff1a7224 */ /* 0x000fc600078e003b */
[----:B------:R-:W4:Y:S04]  /*19600*/  LDL.LU R46, [R1+0x228] ;  /* 0x00022800012e7983 */ /* 0x000f280000300800 */
[----:B------:R-:W4:Y:S04]  /*19610*/  LDL.LU R47, [R1+0x22c] ;  /* 0x00022c00012f7983 */ /* 0x000f280000300800 */
[----:B------:R-:W2:Y:S04]  /*19620*/  LDL.LU R24, [R1+0x1c0] ;  /* 0x0001c00001187983 */ /* 0x000ea80000300800 */
[----:B------:R-:W2:Y:S04]  /*19630*/  LDL.LU R58, [R1+0xd9c] ;  /* 0x000d9c00013a7983 */ /* 0x000ea80000300800 */
[----:B------:R-:W2:Y:S04]  /*19640*/  LDL.LU R59, [R1+0xd98] ;  /* 0x000d9800013b7983 */ /* 0x000ea80000300800 */
[----:B------:R-:W2:Y:S01]  /*19650*/  LDL.LU R27, [R1+0x1cc] ;  /* 0x0001cc00011b7983 */ /* 0x000ea20000300800 */
[----:B---3--:R-:W-:-:S15]  /*19660*/  HMMA.16816.F32 R52, R4, R50, R52 ;  /* 0x000000320434723c */ /* 0x008fde0000001834 */
[----:B------:R-:W-:-:S04]  /*19670*/  NOP ;  /* 0x0000000000007918 */ /* 0x000fc80000000000 */
[----:B------:R-:W-:Y:S04]  /*19680*/  STL.64 [R1+0x490], R52 ;  /* 0x0004903401007387 */ /* 0x000fe80000100a00 */
[----:B------:R0:W-:Y:S04]  /*19690*/  STL.64 [R1+0x498], R54 ;  /* 0x0004983601007387 */ /* 0x0001e80000100a00 */
[----:B0-----:R-:W3:Y:S01]  /*196a0*/  LDL.LU.64 R54, [R1+0xd90] ;  /* 0x000d900001367983 */ /* 0x001ee20000300a00 */
[C---:B--2---:R-:W-:Y:S08]  /*196b0*/  HMMA.16816.F32 R28, R4.reuse, R58, R28 ;  /* 0x0000003a041c723c */ /* 0x044ff0000000181c */
[----:B---3--:R-:W-:-:S15]  /*196c0*/  HMMA.16816.F32 R8, R4, R54, R8 ;  /* 0x000000360408723c */ /* 0x008fde0000001808 */
[----:B------:R-:W-:-:S04]  /*196d0*/  NOP ;  /* 0x0000000000007918 */ /* 0x000fc80000000000 */
[----:B------:R-:W-:Y:S04]  /*196e0*/  STL.64 [R1+0x480], R8 ;  /* 0x0004800801007387 */ /* 0x000fe80000100a00 */
[----:B------:R0:W-:Y:S04]  /*196f0*/  STL.64 [R1+0x488], R10 ;  /* 0x0004880a01007387 */ /* 0x0001e80000100a00 */
[----:B0-----:R-:W2:Y:S04]  /*19700*/  LDL.LU.64 R10, [R1+0xd88] ;  /* 0x000d8800010a7983 */ /* 0x001ea80000300a00 */
[----:B------:R-:W2:Y:S04]  /*19710*/  LDL.LU.64 R8, [R1+0xd80] ;  /* 0x000d800001087983 */ /* 0x000ea80000300a00 */
[----:B------:R-:W2:Y:S04]  /*19720*/  LDL.LU R4, [R1+0x3e0] ;  /* 0x0003e00001047983 */ /* 0x000ea80000300800 */
[----:B------:R0:W-:Y:S04]  /*19730*/  STL.64 [R1+0x470], R28 ;  /* 0x0004701c01007387 */ /* 0x0001e80000100a00 */
[----:B------:R1:W-:Y:S04]  /*19740*/  STL.64 [R1+0x478], R30 ;  /* 0x0004781e01007387 */ /* 0x0003e80000100a00 */
[----:B------:R-:W2:Y:S04]  /*19750*/  LDL.LU R5, [R1+0x3e4] ;  /* 0x0003e40001057983 */ /* 0x000ea80000300800 */
[----:B------:R-:W2:Y:S04]  /*19760*/  LDL.LU R6, [R1+0x3e8] ;  /* 0x0003e80001067983 */ /* 0x000ea80000300800 */
[----:B------:R-:W2:Y:S01]  /*19770*/  LDL.LU R7, [R1+0x3ec] ;  /* 0x0003ec0001077983 */ /* 0x000ea20000300800 */
[----:B------:R-:W-:-:S02]  /*19780*/  IMAD.MOV.U32 R34, RZ, RZ, R60 ;  /* 0x000000ffff227224 */ /* 0x000fc400078e003c */
[----:B------:R-:W-:Y:S01]  /*19790*/  IMAD.MOV.U32 R35, RZ, RZ, R13 ;  /* 0x000000ffff237224 */ /* 0x000fe200078e000d */
[----:B0-----:R-:W3:Y:S01]  /*197a0*/  LDL.LU R28, [R1+0x1b0] ;  /* 0x0001b000011c7983 */ /* 0x001ee20000300800 */
[----:B-1----:R-:W-:-:S03]  /*197b0*/  IMAD.MOV.U32 R31, RZ, RZ, R61 ;  /* 0x000000ffff1f7224 */ /* 0x002fc600078e003d */
[----:B------:R-:W3:Y:S04]  /*197c0*/  LDL.LU R29, [R1+0x1b4] ;  /* 0x0001b400011d7983 */ /* 0x000ee80000300800 */
[----:B------:R-:W3:Y:S01]  /*197d0*/  LDL.LU R30, [R1+0x1b8] ;  /* 0x0001b800011e7983 */ /* 0x000ee20000300800 */
[----:B------:R-:W-:Y:S02]  /*197e0*/  IMAD.MOV.U32 R42, RZ, RZ, R2 ;  /* 0x000000ffff2a7224 */ /* 0x000fe400078e0002 */
[----:B------:R-:W-:Y:S02]  /*197f0*/  IMAD.MOV.U32 R43, RZ, RZ, R0 ;  /* 0x000000ffff2b7224 */ /* 0x000fe400078e0000 */
[----:B------:R-:W-:Y:S02]  /*19800*/  IMAD.MOV.U32 R22, RZ, RZ, R12 ;  /* 0x000000ffff167224 */ /* 0x000fe400078e000c */
[----:B------:R-:W-:Y:S01]  /*19810*/  IMAD.MOV.U32 R23, RZ, RZ, R3 ;  /* 0x000000ffff177224 */ /* 0x000fe200078e0003 */
[----:B--2---:R-:W-:-:S15]  /*19820*/  HMMA.16816.F32 R4, R8, R34, R4 ;  /* 0x000000220804723c */ /* 0x004fde0000001804 */
[----:B------:R-:W-:-:S04]  /*19830*/  NOP ;  /* 0x0000000000007918 */ /* 0x000fc80000000000 */
[----:B------:R-:W-:Y:S01]  /*19840*/  STL.64 [R1+0xe0], R4 ;  /* 0x0000e00401007387 */ /* 0x000fe20000100a00 */
[----:B------:R-:W-:-:S03]  /*19850*/  IMAD.MOV.U32 R61, RZ, RZ, R4 ;  /* 0x000000ffff3d7224 */ /* 0x000fc600078e0004 */
[----:B------:R0:W-:Y:S01]  /*19860*/  STL.64 [R1+0xe8], R6 ;  /* 0x0000e80601007387 */ /* 0x0001e20000100a00 */
[C---:B----4-:R-:W-:Y:S03]  /*19870*/  HMMA.16816.F32 R40, R8.reuse, R42, R44 ;  /* 0x0000002a0828723c */ /* 0x050fe6000000182c */
[----:B------:R-:W2:Y:S05]  /*19880*/  LDL.LU R32, [R1+0x1a0] ;  /* 0x0001a00001207983 */ /* 0x000eaa0000300800 */
[C---:B0-----:R-:W-:Y:S08]  /*19890*/  HMMA.16816.F32 R4, R8.reuse, R14, R16 ;  /* 0x0000000e0804723c */ /* 0x041ff00000001810 */
[C---:B------:R-:W-:Y:S11]  /*198a0*/  HMMA.16816.F32 R20, R8.reuse, R22, R36 ;  /* 0x000000160814723c */ /* 0x040ff60000001824 */
[----:B------:R0:W-:Y:S04]  /*198b0*/  STL.64 [R1+0xd0], R4 ;  /* 0x0000d00401007387 */ /* 0x0001e80000100a00 */
[----:B------:R1:W-:Y:S04]  /*198c0*/  STL.64 [R1+0xd8], R6 ;  /* 0x0000d80601007387 */ /* 0x0003e80000100a00 */
[----:B------:R-:W2:Y:S04]  /*198d0*/  LDL.LU R33, [R1+0x1a4] ;  /* 0x0001a40001217983 */ /* 0x000ea80000300800 */
[----:B------:R-:W2:Y:S04]  /*198e0*/  LDL.LU R34, [R1+0x1a8] ;  /* 0x0001a80001227983 */ /* 0x000ea80000300800 */
[----:B------:R-:W2:Y:S04]  /*198f0*/  LDL.LU R35, [R1+0x1ac] ;  /* 0x0001ac0001237983 */ /* 0x000ea80000300800 */
[----:B0-----:R-:W4:Y:S04]  /*19900*/  LDL.LU R4, [R1+0x170] ;  /* 0x0001700001047983 */ /* 0x001f280000300800 */
[----:B------:R-:W4:Y:S04]  /*19910*/  LDL.LU R5, [R1+0x174] ;  /* 0x0001740001057983 */ /* 0x000f280000300800 */
[----:B-1----:R-:W4:Y:S04]  /*19920*/  LDL.LU R6, [R1+0x178] ;  /* 0x0001780001067983 */ /* 0x002f280000300800 */
[----:B------:R-:W4:Y:S04]  /*19930*/  LDL.LU R7, [R1+0x17c] ;  /* 0x00017c0001077983 */ /* 0x000f280000300800 */
        /* <DEDUP_REMOVED lines=8> */
[----:B------:R-:W2:Y:S04]  /*199c0*/  LDL.LU.64 R46, [R1+0xd78] ;  /* 0x000d7800012e7983 */ /* 0x000ea80000300a00 */
[----:B------:R-:W2:Y:S04]  /*199d0*/  LDL.LU.64 R44, [R1+0xd70] ;  /* 0x000d7000012c7983 */ /* 0x000ea80000300a00 */
[----:B------:R-:W-:Y:S04]  /*199e0*/  STL.64 [R1+0xc0], R40 ;  /* 0x0000c02801007387 */ /* 0x000fe80000100a00 */
[----:B------:R0:W-:Y:S04]  /*199f0*/  STL.64 [R1+0xc8], R42 ;  /* 0x0000c82a01007387 */ /* 0x0001e80000100a00 */
[----:B0-----:R-:W2:Y:S04]  /*19a00*/  LDL.LU.64 R42, [R1+0xd68] ;  /* 0x000d6800012a7983 */ /* 0x001ea80000300a00 */
[----:B------:R-:W3:Y:S04]  /*19a10*/  LDL.LU.64 R38, [R1+0xd60] ;  /* 0x000d600001267983 */ /* 0x000ee80000300a00 */
[----:B------:R-:W3:Y:S04]  /*19a20*/  LDL.LU.64 R36, [R1+0xd58] ;  /* 0x000d580001247983 */ /* 0x000ee80000300a00 */
[----:B------:R-:W-:Y:S04]  /*19a30*/  STL.64 [R1+0x1f0], R20 ;  /* 0x0001f01401007387 */ /* 0x000fe80000100a00 */
[----:B------:R0:W-:Y:S04]  /*19a40*/  STL.64 [R1+0x1f8], R22 ;  /* 0x0001f81601007387 */ /* 0x0001e80000100a00 */
[----:B0-----:R-:W3:Y:S01]  /*19a50*/  LDL.LU.64 R22, [R1+0xd50] ;  /* 0x000d500001167983 */ /* 0x001ee20000300a00 */
[C---:B--2---:R-:W-:Y:S03]  /*19a60*/  HMMA.16816.F32 R40, R8.reuse, R42, R44 ;  /* 0x0000002a0828723c */ /* 0x044fe6000000182c */
[----:B------:R-:W2:Y:S05]  /*19a70*/  LDL.LU.64 R46, [R1+0xd48] ;  /* 0x000d4800012e7983 */ /* 0x000eaa0000300a00 */
[C---:B---3--:R-:W-:Y:S11]  /*19a80*/  HMMA.16816.F32 R20, R8.reuse, R22, R36 ;  /* 0x000000160814723c */ /* 0x048ff60000001824 */
[----:B------:R-:W-:Y:S04]  /*19a90*/  STL.64 [R1+0x1e0], R40 ;  /* 0x0001e02801007387 */ /* 0x000fe80000100a00 */
[----:B------:R0:W-:Y:S04]  /*19aa0*/  STL.64 [R1+0x1e8], R42 ;  /* 0x0001e82a01007387 */ /* 0x0001e80000100a00 */
[----:B0-----:R-:W4:Y:S04]  /*19ab0*/  LDL.LU.64 R42, [R1+0xd40] ;  /* 0x000d4000012a7983 */ /* 0x001f280000300a00 */
[----:B------:R-:W3:Y:S04]  /*19ac0*/  LDL.LU.64 R38, [R1+0xd38] ;  /* 0x000d380001267983 */ /* 0x000ee80000300a00 */
[----:B------:R-:W2:Y:S04]  /*19ad0*/  LDL.LU.64 R36, [R1+0xd30] ;  /* 0x000d300001247983 */ /* 0x000ea80000300a00 */
[----:B------:R-:W-:Y:S04]  /*19ae0*/  STL.64 [R1+0x1d0], R20 ;  /* 0x0001d01401007387 */ /* 0x000fe80000100a00 */
[----:B------:R0:W-:Y:S04]  /*19af0*/  STL.64 [R1+0x1d8], R22 ;  /* 0x0001d81601007387 */ /* 0x0001e80000100a00 */
[----:B0-----:R-:W2:Y:S04]  /*19b00*/  LDL.LU.64 R22, [R1+0xd28] ;  /* 0x000d280001167983 */ /* 0x001ea80000300a00 */
[----:B------:R-:W3:Y:S01]  /*19b10*/  LDL.LU.64 R20, [R1+0xd20] ;  /* 0x000d200001147983 */ /* 0x000ee20000300a00 */
[----:B--2---:R-:W-:-:S15]  /*19b20*/  HMMA.16816.F32 R24, R8, R22, R24 ;  /* 0x000000160818723c */ /* 0x004fde0000001818 */
[----:B------:R-:W-:-:S04]  /*19b30*/  NOP ;  /* 0x0000000000007918 */ /* 0x000fc80000000000 */
[----:B------:R-:W-:Y:S04]  /*19b40*/  STL.64 [R1+0x1c0], R24 ;  /* 0x0001c01801007387 */ /* 0x000fe80000100a00 */
[----:B------:R0:W-:Y:S04]  /*19b50*/  STL.64 [R1+0x1c8], R26 ;  /* 0x0001c81a01007387 */ /* 0x0001e80000100a00 */
[----:B0-----:R-:W2:Y:S04]  /*19b60*/  LDL.LU.64 R26, [R1+0xd18] ;  /* 0x000d1800011a7983 */ /* 0x001ea80000300a00 */
[----:B------:R-:W4:Y:S04]  /*19b70*/  LDL.LU.64 R24, [R1+0xd10] ;  /* 0x000d100001187983 */ /* 0x000f280000300a00 */
[----:B------:R-:W-:Y:S04]  /*19b80*/  STL.64 [R1+0xcb0], R22 ;  /* 0x000cb01601007387 */ /* 0x000fe80000100a00 */
[----:B---3--:R0:W-:Y:S04]  /*19b90*/  STL.64 [R1+0xca8], R20 ;  /* 0x000ca81401007387 */ /* 0x0081e80000100a00 */
[----:B0-----:R-:W3:Y:S04]  /*19ba0*/  LDL.LU R20, [R1+0x160] ;  /* 0x0001600001147983 */ /* 0x001ee80000300800 */
[----:B------:R-:W3:Y:S04]  /*19bb0*/  LDL.LU R21, [R1+0x164] ;  /* 0x0001640001157983 */ /* 0x000ee80000300800 */
[----:B------:R-:W3:Y:S04]  /*19bc0*/  LDL.LU R22, [R1+0x168] ;  /* 0x0001680001167983 */ /* 0x000ee80000300800 */
[----:B------:R-:W3:Y:S01]  /*19bd0*/  LDL.LU R23, [R1+0x16c] ;  /* 0x00016c0001177983 */ /* 0x000ee20000300800 */
[----:B--2---:R-:W-:-:S15]  /*19be0*/  HMMA.16816.F32 R28, R8, R26, R28 ;  /* 0x0000001a081c723c */ /* 0x004fde000000181c */
[----:B------:R-:W-:-:S04]  /*19bf0*/  NOP ;  /* 0x0000000000007918 */ /* 0x000fc80000000000 */
[----:B------:R-:W-:Y:S04]  /*19c00*/  STL.64 [R1+0x1b0], R28 ;  /* 0x0001b01c01007387 */ /* 0x000fe80000100a00 */
[----:B------:R0:W-:Y:S04]  /*19c10*/  STL.64 [R1+0x1b8], R30 ;  /* 0x0001b81e01007387 */ /* 0x0001e80000100a00 */
[----:B0-----:R-:W2:Y:S04]  /*19c20*/  LDL.LU.64 R30, [R1+0xd08] ;  /* 0x000d0800011e7983 */ /* 0x001ea80000300a00 */
[----:B------:R-:W3:Y:S04]  /*19c30*/  LDL.LU.64 R28, [R1+0xd00] ;  /* 0x000d0000011c7983 */ /* 0x000ee80000300a00 */
[----:B------:R-:W-:Y:S04]  /*19c40*/  STL.64 [R1+0xcc0], R26 ;  /* 0x000cc01a01007387 */ /* 0x000fe80000100a00 */
[----:B----4-:R0:W-:Y:S04]  /*19c50*/  STL.64 [R1+0xcb8], R24 ;  /* 0x000cb81801007387 */ /* 0x0101e80000100a00 */
[----:B0-----:R-:W4:Y:S04]  /*19c60*/  LDL.LU R24, [R1+0x180] ;  /* 0x0001800001187983 */ /* 0x001f280000300800 */
[----:B------:R-:W4:Y:S04]  /*19c70*/  LDL.LU R25, [R1+0x184] ;  /* 0x0001840001197983 */ /* 0x000f280000300800 */
[----:B------:R-:W4:Y:S04]  /*19c80*/  LDL.LU R26, [R1+0x188] ;  /* 0x00018800011a7983 */ /* 0x000f280000300800 */
[----:B------:R-:W4:Y:S01]  /*19c90*/  LDL.LU R27, [R1+0x18c] ;  /* 0x00018c00011b7983 */ /* 0x000f220000300800 */
[----:B--2---:R-:W-:-:S15]  /*19ca0*/  HMMA.16816.F32 R32, R8, R30, R32 ;  /* 0x0000001e0820723c */ /* 0x004fde0000001820 */
[----:B------:R-:W-:-:S04]  /*19cb0*/  NOP ;  /* 0x0000000000007918 */ /* 0x000fc80000000000 */
[----:B------:R-:W-:Y:S04]  /*19cc0*/  STL.64 [R1+0x1a0], R32 ;  /* 0x0001a02001007387 */ /* 0x000fe80000100a00 */
[----:B------:R0:W-:Y:S04]  /*19cd0*/  STL.64 [R1+0x1a8], R34 ;  /* 0x0001a82201007387 */ /* 0x0001e80000100a00 */
[----:B0-----:R-:W2:Y:S04]  /*19ce0*/  LDL.LU.64 R34, [R1+0xcf8] ;  /* 0x000cf80001227983 */ /* 0x001ea80000300a00 */
[----:B------:R-:W2:Y:S04]  /*19cf0*/  LDL.LU.64 R32, [R1+0xcf0] ;  /* 0x000cf00001207983 */ /* 0x000ea80000300a00 */
[----:B------:R-:W-:Y:S04]  /*19d00*/  STL.64 [R1+0xc98], R30 ;  /* 0x000c981e01007387 */ /* 0x000fe80000100a00 */
[----:B---3--:R0:W-:Y:S04]  /*19d10*/  STL.64 [R1+0xc90], R28 ;  /* 0x000c901c01007387 */ /* 0x0081e80000100a00 */
[----:B0-----:R-:W3:Y:S04]  /*19d20*/  LDL.LU R28, [R1+0x190] ;  /* 0x00019000011c7983 */ /* 0x001ee80000300800 */
[----:B------:R-:W3:Y:S04]  /*19d30*/  LDL.LU R29, [R1+0x194] ;  /* 0x00019400011d7983 */ /* 0x000ee80000300800 */
[----:B------:R-:W3:Y:S04]  /*19d40*/  LDL.LU R30, [R1+0x198] ;  /* 0x00019800011e7983 */ /* 0x000ee80000300800 */
[----:B------:R-:W3:Y:S01]  /*19d50*/  LDL.LU R31, [R1+0x19c] ;  /* 0x00019c00011f7983 */ /* 0x000ee20000300800 */
[C---:B----4-:R-:W-:Y:S08]  /*19d60*/  HMMA.16816.F32 R24, R8.reuse, R38, R24 ;  /* 0x000000260818723c */ /* 0x050ff00000001818 */
[C---:B------:R-:W-:Y:S08]  /*19d70*/  HMMA.16816.F32 R20, R8.reuse, R46, R20 ;  /* 0x0000002e0814723c */ /* 0x040ff00000001814 */
[C---:B------:R-:W-:Y:S01]  /*19d80*/  HMMA.16816.F32 R16, R8.reuse, R50, R16 ;  /* 0x000000320810723c */ /* 0x040fe20000001810 */
[----:B--2---:R-:W-:Y:S04]  /*19d90*/  STL.64 [R1+0xc88], R34 ;  /* 0x000c882201007387 */ /* 0x004fe80000100a00 */
[----:B------:R-:W-:Y:S03]  /*19da0*/  STL.64 [R1+0xc80], R32 ;  /* 0x000c802001007387 */ /* 0x000fe60000100a00 */
[----:B---3--:R-:W-:-:S15]  /*19db0*/  HMMA.16816.F32 R28, R8, R34, R28 ;  /* 0x00000022081c723c */ /* 0x008fde000000181c */
[----:B------:R-:W-:-:S04]  /*19dc0*/  NOP ;  /* 0x0000000000007918 */ /* 0x000fc80000000000 */
[----:B------:R-:W-:Y:S04]  /*19dd0*/  STL.64 [R1+0x190], R28 ;  /* 0x0001901c01007387 */ /* 0x000fe80000100a00 */
[----:B------:R-:W-:Y:S04]  /*19de0*/  STL.64 [R1+0x198], R30 ;  /* 0x0001981e01007387 */ /* 0x000fe80000100a00 */
[----:B------:R-:W-:Y:S04]  /*19df0*/  STL.64 [R1+0xc78], R38 ;  /* 0x000c782601007387 */ /* 0x000fe80000100a00 */
[----:B------:R-:W-:Y:S04]  /*19e00*/  STL.64 [R1+0xc70], R36 ;  /* 0x000c702401007387 */ /* 0x000fe80000100a00 */
[----:B------:R-:W-:Y:S04]  /*19e10*/  STL.64 [R1+0x180], R24 ;  /* 0x0001801801007387 */ /* 0x000fe80000100a00 */
[----:B------:R0:W-:Y:S02]  /*19e20*/  STL.64 [R1+0x188], R26 ;  /* 0x0001881a01007387 */ /* 0x0001e40000100a00 */
[----:B0-----:R-:W-:Y:S02]  /*19e30*/  HMMA.16816.F32 R24, R8, R42, R4 ;  /* 0x0000002a0818723c */ /* 0x001fe40000001804 */
[----:B------:R-:W2:-:S15]  /*19e40*/  LDL.LU R4, [R1+0x130] ;  /* 0x0001300001047983 */ /* 0x000e9e0000300800 */
[----:B------:R-:W-:Y:S02]  /*19e50*/  NOP ;  /* 0x0000000000007918 */ /* 0x000fe40000000000 */
[----:B------:R-:W-:Y:S04]  /*19e60*/  STL.64 [R1+0x170], R24 ;  /* 0x0001701801007387 */ /* 0x000fe80000100a00 */
[----:B------:R-:W-:Y:S04]  /*19e70*/  STL.64 [R1+0x178], R26 ;  /* 0x0001781a01007387 */ /* 0x000fe80000100a00 */
[----:B------:R-:W2:Y:S04]  /*19e80*/  LDL.LU R5, [R1+0x134] ;  /* 0x0001340001057983 */ /* 0x000ea80000300800 */
[----:B------:R-:W2:Y:S04]  /*19e90*/  LDL.LU R6, [R1+0x138] ;  /* 0x0001380001067983 */ /* 0x000ea80000300800 */
[----:B------:R-:W2:Y:S04]  /*19ea0*/  LDL.LU R7, [R1+0x13c] ;  /* 0x00013c0001077983 */ /* 0x000ea80000300800 */
        /* <DEDUP_REMOVED lines=9> */
[----:B------:R-:W3:-:S15]  /*19f40*/  LDL.LU R12, [R1+0x440] ;  /* 0x00044000010c7983 */ /* 0x000ede0000300800 */
[----:B------:R-:W-:Y:S02]  /*19f50*/  NOP ;  /* 0x0000000000007918 */ /* 0x000fe40000000000 */
[----:B------:R-:W-:Y:S04]  /*19f60*/  STL.64 [R1+0x140], R16 ;  /* 0x0001401001007387 */ /* 0x000fe80000100a00 */
[----:B------:R-:W-:Y:S04]  /*19f70*/  STL.64 [R1+0x148], R18 ;  /* 0x0001481201007387 */ /* 0x000fe80000100a00 */
[----:B------:R-:W3:Y:S04]  /*19f80*/  LDL.LU R13, [R1+0x444] ;  /* 0x00044400010d7983 */ /* 0x000ee80000300800 */
[----:B------:R-:W3:Y:S04]  /*19f90*/  LDL.LU R14, [R1+0x448] ;  /* 0x00044800010e7983 */ /* 0x000ee80000300800 */
[----:B------:R-:W3:Y:S04]  /*19fa0*/  LDL.LU R15, [R1+0x44c] ;  /* 0x00044c00010f7983 */ /* 0x000ee80000300800 */
[----:B------:R0:W-:Y:S04]  /*19fb0*/  STL.64 [R1+0xce8], R54 ;  /* 0x000ce83601007387 */ /* 0x0001e80000100a00 */
[----:B0-----:R-:W3:Y:S04]  /*19fc0*/  LDL.LU.64 R54, [R1+0x58] ;  /* 0x0000580001367983 */ /* 0x001ee80000300a00 */
[----:B------:R-:W4:Y:S04]  /*19fd0*/  LDL.LU R44, [R1+0x3d0] ;  /* 0x0003d000012c7983 */ /* 0x000f280000300800 */
[----:B------:R-:W4:Y:S04]  /*19fe0*/  LDL.LU R45, [R1+0x3d4] ;  /* 0x0003d400012d7983 */ /* 0x000f280000300800 */
[----:B------:R-:W2:Y:S04]  /*19ff0*/  LDL.LU R46, [R1+0x3d8] ;  /* 0x0003d800012e7983 */ /* 0x000ea80000300800 */
[----:B------:R-:W2:Y:S04]  /*1a000*/  LDL.LU R47, [R1+0x3dc] ;  /* 0x0003dc00012f7983 */ /* 0x000ea80000300800 */
[----:B------:R-:W3:Y:S04]  /*1a010*/  LDL.LU R16, [R1+0x3f0] ;  /* 0x0003f00001107983 */ /* 0x000ee80000300800 */
[----:B------:R-:W3:Y:S04]  /*1a020*/  LDL.LU R17, [R1+0x3f4] ;  /* 0x0003f40001117983 */ /* 0x000ee80000300800 */
[----:B------:R-:W3:Y:S04]  /*1a030*/  LDL.LU R18, [R1+0x3f8] ;  /* 0x0003f80001127983 */ /* 0x000ee80000300800 */
[----:B------:R-:W3:Y:S01]  /*1a040*/  LDL.LU R19, [R1+0x3fc] ;  /* 0x0003fc0001137983 */ /* 0x000ee20000300800 */
[----:B------:R-:W0:Y:S02]  /*1a050*/  S2R R52, SR_TID.X ;  /* 0x0000000000347919 */ /* 0x000e240000002100 */
[C---:B0-----:R-:W-:Y:S01]  /*1a060*/  LOP3.LUT R53, R52.reuse, 0x7, RZ, 0xc0, !PT ;  /* 0x0000000734357812 */ /* 0x041fe200078ec0ff */
[----:B------:R-:W-:-:S04]  /*1a070*/  IMAD.SHL.U32 R2, R52, 0x2, RZ ;  /* 0x0000000234027824 */ /* 0x000fc800078e00ff */
[----:B------:R-:W-:Y:S01]  /*1a080*/  IMAD R53, R53, 0x90, RZ ;  /* 0x0000009035357824 */ /* 0x000fe200078e02ff */
[----:B--2---:R0:W-:Y:S04]  /*1a090*/  STL.64 [R1+0xce0], R46 ;  /* 0x000ce02e01007387 */ /* 0x0041e80000100a00 */
[----:B----4-:R-:W-:Y:S04]  /*1a0a0*/  STL.64 [R1+0xcd8], R44 ;  /* 0x000cd82c01007387 */ /* 0x010fe80000100a00 */
[----:B0-----:R-:W2:Y:S01]  /*1a0b0*/  LDL.LU.64 R46, [R1+0x48] ;  /* 0x00004800012e7983 */ /* 0x001ea20000300a00 */
[----:B------:R-:W-:Y:S01]  /*1a0c0*/  IMAD.SHL.U32 R52, R52, 0x40, RZ ;  /* 0x0000004034347824 */ /* 0x000fe200078e00ff */
[----:B------:R-:W-:Y:S01]  /*1a0d0*/  LOP3.LUT R53, R53, 0x10, R2, 0x78, !PT ;  /* 0x0000001035357812 */ /* 0x000fe200078e7802 */
[----:B------:R-:W-:Y:S01]  /*1a0e0*/  HMMA.16816.F32 R8, R8, R58, R4 ;  /* 0x0000003a0808723c */ /* 0x000fe20000001804 */
[----:B------:R-:W4:Y:S02]  /*1a0f0*/  LDL.LU.64 R30, [R1+0x38] ;  /* 0x00003800011e7983 */ /* 0x000f240000300a00 */
[----:B------:R-:W-:-:S02]  /*1a100*/  LOP3.LUT R53, R53, 0x400, R52, 0xf8, !PT ;  /* 0x0000040035357812 */ /* 0x000fc400078ef834 */
[----:B------:R-:W4:Y:S02]  /*1a110*/  LDL.LU R40, [R1+0x300] ;  /* 0x0003000001287983 */ /* 0x000f240000300800 */
[----:B------:R-:W-:-:S05]  /*1a120*/  LOP3.LUT R53, R53, 0x40, RZ, 0x3c, !PT ;  /* 0x0000004035357812 */ /* 0x000fca00078e3cff */
[----:B------:R0:W3:Y:S01]  /*1a130*/  LDSM.16.MT88.4 R4, [R53+UR5+0x2800] ;  /* 0x002800053504783b */ /* 0x0000e20008004200 */
[----:B------:R-:W0:Y:S06]  /*1a140*/  S2R R52, SR_TID.X ;  /* 0x0000000000347919 */ /* 0x000e2c0000002100 */
[----:B------:R-:W-:Y:S04]  /*1a150*/  STL.64 [R1+0x130], R8 ;  /* 0x0001300801007387 */ /* 0x000fe80000100a00 */
[----:B------:R-:W-:Y:S04]  /*1a160*/  STL.64 [R1+0x138], R10 ;  /* 0x0001380a01007387 */ /* 0x000fe80000100a00 */
[----:B------:R-:W4:Y:S04]  /*1a170*/  LDL.LU R41, [R1+0x304] ;  /* 0x0003040001297983 */ /* 0x000f280000300800 */
[----:B------:R-:W4:Y:S04]  /*1a180*/  LDL.LU R42, [R1+0x308] ;  /* 0x00030800012a7983 */ /* 0x000f280000300800 */
[----:B------:R-:W4:Y:S04]  /*1a190*/  LDL.LU R43, [R1+0x30c] ;  /* 0x00030c00012b7983 */ /* 0x000f280000300800 */
[----:B------:R-:W4:Y:S04]  /*1a1a0*/  LDL.LU.64 R34, [R1+0x28] ;  /* 0x0000280001227983 */ /* 0x000f280000300a00 */
[----:B------:R-:W4:Y:S01]  /*1a1b0*/  LDL.LU R24, [R1+0x2f0] ;  /* 0x0002f00001187983 */ /* 0x000f220000300800 */
[C---:B0-----:R-:W-:Y:S01]  /*1a1c0*/  LOP3.LUT R53, R52.reuse, 0x7, RZ, 0xc0, !PT ;  /* 0x0000000734357812 */ /* 0x041fe200078ec0ff */
[----:B------:R-:W-:-:S02]  /*1a1d0*/  IMAD.SHL.U32 R2, R52, 0x2, RZ ;  /* 0x0000000234027824 */ /* 0x000fc400078e00ff */
[----:B------:R-:W4:Y:S01]  /*1a1e0*/  LDL.LU R25, [R1+0x2f4] ;  /* 0x0002f40001197983 */ /* 0x000f220000300800 */
[----:B---3--:R-:W-:Y:S01]  /*1a1f0*/  HMMA.16816.F32 R12, R4, R54, R12 ;  /* 0x00000036040c723c */ /* 0x008fe2000000180c */
[----:B------:R-:W-:Y:S02]  /*1a200*/  IMAD R53, R53, 0x90, RZ ;  /* 0x0000009035357824 */ /* 0x000fe400078e02ff */
[----:B------:R-:W3:Y:S01]  /*1a210*/  LDL.LU R26, [R1+0x2f8] ;  /* 0x0002f800011a7983 */ /* 0x000ee20000300800 */
[----:B------:R-:W-:Y:S02]  /*1a220*/  IMAD.SHL.U32 R52, R52, 0x40, RZ ;  /* 0x0000004034347824 */ /* 0x000fe400078e00ff */
[----:B------:R-:W-:Y:S01]  /*1a230*/  LOP3.LUT R53, R53, 0x10, R2, 0x78, !PT ;  /* 0x0000001035357812 */ /* 0x000fe200078e7802 */
[----:B------:R-:W3:Y:S03]  /*1a240*/  LDL.LU R27, [R1+0x2fc] ;  /* 0x0002fc00011b7983 */ /* 0x000ee60000300800 */
[----:B------:R-:W-:Y:S01]  /*1a250*/  LOP3.LUT R53, R53, 0x400, R52, 0xf8, !PT ;  /* 0x0000040035357812 */ /* 0x000fe200078ef834 */
[----:B------:R-:W3:Y:S04]  /*1a260*/  LDL.LU.64 R38, [R1+0x18] ;  /* 0x0000180001267983 */ /* 0x000ee80000300a00 */
[----:B------:R-:W3:Y:S01]  /*1a270*/  LDL.LU R20, [R1+0x2e0] ;  /* 0x0002e00001147983 */ /* 0x000ee20000300800 */
[----:B------:R-:W-:-:S03]  /*1a280*/  LOP3.LUT R53, R53, 0x60, RZ, 0x3c, !PT ;  /* 0x0000006035357812 */ /* 0x000fc600078e3cff */
[----:B------:R-:W3:Y:S01]  /*1a290*/  LDL.LU R21, [R1+0x2e4] ;  /* 0x0002e40001157983 */ /* 0x000ee20000300800 */
[----:B------:R-:W-:-:S03]  /*1a2a0*/  IMAD.MOV.U32 R2, RZ, RZ, R54 ;  /* 0x000000ffff027224 */ /* 0x000fc600078e0036 */
[----:B------:R-:W3:Y:S01]  /*1a2b0*/  LDL.LU R22, [R1+0x2e8] ;  /* 0x0002e80001167983 */ /* 0x000ee20000300800 */
[----:B------:R-:W-:-:S03]  /*1a2c0*/  IMAD.MOV.U32 R3, RZ, RZ, R55 ;  /* 0x000000ffff037224 */ /* 0x000fc600078e0037 */
[----:B------:R-:W3:Y:S01]  /*1a2d0*/  LDL.LU R23, [R1+0x2ec] ;  /* 0x0002ec0001177983 */ /* 0x000ee20000300800 */
[----:B------:R-:W-:-:S03]  /*1a2e0*/  IMAD.MOV.U32 R52, RZ, RZ, R12 ;  /* 0x000000ffff347224 */ /* 0x000fc600078e000c */
[----:B------:R-:W3:Y:S04]  /*1a2f0*/  LDL.LU.64 R50, [R1+0x8] ;  /* 0x0000080001327983 */ /* 0x000ee80000300a00 */
[----:B------:R-:W3:Y:S04]  /*1a300*/  LDL.LU.64 R54, [R1+0xce8] ;  /* 0x000ce80001367983 */ /* 0x000ee80000300a00 */
[----:B------:R0:W-:Y:S04]  /*1a310*/  STL.64 [R1+0xb0], R12 ;  /* 0x0000b00c01007387 */ /* 0x0001e80000100a00 */
[----:B------:R-:W-:Y:S04]  /*1a320*/  STL.64 [R1+0xb8], R14 ;  /* 0x0000b80e01007387 */ /* 0x000fe80000100a00 */
[----:B------:R1:W2:Y:S04]  /*1a330*/  LDSM.16.MT88.4 R8, [R53+UR5+0x2800] ;  /* 0x002800053508783b */ /* 0x0002a80008004200 */
[----:B0-----:R-:W3:Y:S01]  /*1a340*/  LDL.LU R12, [R1+0x2d0] ;  /* 0x0002d000010c7983 */ /* 0x001ee20000300800 */
[----:B-1----:R-:W-:-:S03]  /*1a350*/  IMAD.MOV.U32 R53, RZ, RZ, R14 ;  /* 0x000000ffff357224 */ /* 0x002fc600078e000e */
[----:B------:R-:W3:Y:S04]  /*1a360*/  LDL.LU R13, [R1+0x2d4] ;  /* 0x0002d400010d7983 */ /* 0x000ee80000300800 */
[----:B------:R-:W3:Y:S04]  /*1a370*/  LDL.LU R14, [R1+0x2d8] ;  /* 0x0002d800010e7983 */ /* 0x000ee80000300800 */
[----:B------:R-:W3:Y:S01]  /*1a380*/  LDL.LU R15, [R1+0x2dc] ;  /* 0x0002dc00010f7983 */ /* 0x000ee20000300800 */
[----:B--2---:R-:W-:-:S15]  /*1a390*/  HMMA.16816.F32 R16, R4, R46, R16 ;  /* 0x0000002e0410723c */ /* 0x004fde0000001810 */
[----:B------:R-:W-:-:S04]  /*1a3a0*/  NOP ;  /* 0x0000000000007918 */ /* 0x000fc80000000000 */
[----:B------:R0:W-:Y:S04]  /*1a3b0*/  STL.64 [R1+0xa0], R16 ;  /* 0x0000a01001007387 */ /* 0x0001e80000100a00 */
[----:B------:R1:W-:Y:S01]  /*1a3c0*/  STL.64 [R1+0xa8], R18 ;  /* 0x0000a81201007387 */ /* 0x0003e20000100a00 */
[----:B0-----:R-:W-:Y:S02]  /*1a3d0*/  IMAD.MOV.U32 R17, RZ, RZ, R46 ;  /* 0x000000ffff117224 */ /* 0x001fe400078e002e */
[----:B------:R-:W-:Y:S02]  /*1a3e0*/  IMAD.MOV.U32 R16, RZ, RZ, R47 ;  /* 0x000000ffff107224 */ /* 0x000fe400078e002f */
[----:B------:R-:W2:Y:S04]  /*1a3f0*/  LDL.LU.64 R46, [R1+0xce0] ;  /* 0x000ce000012e7983 */ /* 0x000ea80000300a00 */
[----:B------:R-:W2:Y:S01]  /*1a400*/  LDL.LU.64 R44, [R1+0xcd8] ;  /* 0x000cd800012c7983 */ /* 0x000ea20000300a00 */
[----:B----4-:R-:W-:Y:S01]  /*1a410*/  HMMA.16816.F32 R40, R4, R34, R40 ;  /* 0x000000220428723c */ /* 0x010fe20000001828 */
[----:B-1----:R-:W-:-:S02]  /*1a420*/  IMAD.MOV.U32 R19, RZ, RZ, R30 ;  /* 0x000000ffff137224 */ /* 0x002fc400078e001e */
[----:B------:R-:W-:-:S05]  /*1a430*/  IMAD.MOV.U32 R18, RZ, RZ, R31 ;  /* 0x000000ffff127224 */ /* 0x000fca00078e001f */
[C---:B---3--:R-:W-:Y:S08]  /*1a440*/  HMMA.16816.F32 R24, R4.reuse, R38, R24 ;  /* 0x000000260418723c */ /* 0x048ff00000001818 */
[C---:B------:R-:W-:Y:S08]  /*1a450*/  HMMA.16816.F32 R20, R4.reuse, R50, R20 ;  /* 0x000000320414723c */ /* 0x040ff00000001814 */
[----:B--2---:R-:W-:-:S15]  /*1a460*/  HMMA.16816.F32 R44, R4, R30, R44 ;  /* 0x0000001e042c723c */ /* 0x004fde000000182c */
[----:B------:R-:W-:-:S04]  /*1a470*/  NOP ;  /* 0x0000000000007918 */ /* 0x000fc80000000000 */
[----:B------:R-:W-:Y:S04]  /*1a480*/  STL.64 [R1+0x90], R44 ;  /* 0x0000902c01007387 */ /* 0x000fe80000100a00 */
[----:B------:R0:W-:Y:S04]  /*1a490*/  STL.64 [R1+0x98], R46 ;  /* 0x0000982e01007387 */ /* 0x0001e80000100a00 */
[----:B0-----:R-:W2:Y:S04]  /*1a4a0*/  LDL.LU.64 R46, [R1+0xcd0] ;  /* 0x000cd000012e7983 */ /* 0x001ea80000300a00 */
[----:B------:R-:W3:Y:S04]  /*1a4b0*/  LDL.LU R28, [R1+0x2c0] ;  /* 0x0002c000011c7983 */ /* 0x000ee80000300800 */
[----:B------:R-:W3:Y:S04]  /*1a4c0*/  LDL.LU R29, [R1+0x2c4] ;  /* 0x0002c400011d7983 */ /* 0x000ee80000300800 */
[----:B------:R-:W3:Y:S04]  /*1a4d0*/  LDL.LU R30, [R1+0x2c8] ;  /* 0x0002c800011e7983 */ /* 0x000ee80000300800 */
[----:B------:R-:W3:Y:S04]  /*1a4e0*/  LDL.LU R31, [R1+0x2cc] ;  /* 0x0002cc00011f7983 */ /* 0x000ee80000300800 */
[----:B------:R0:W-:Y:S04]  /*1a4f0*/  STL.64 [R1+0x300], R40 ;  /* 0x0003002801007387 */ /* 0x0001e80000100a00 */
[----:B------:R1:W-:Y:S01]  /*1a500*/  STL.64 [R1+0x308], R42 ;  /* 0x0003082a01007387 */ /* 0x0003e20000100a00 */
[----:B0-----:R-:W-:-:S03]  /*1a510*/  IMAD.MOV.U32 R41, RZ, RZ, R34 ;  /* 0x000000ffff297224 */ /* 0x001fc600078e0022 */
[----:B-1----:R-:W4:Y:S01]  /*1a520*/  LDL.LU.64 R42, [R1+0xcc8] ;  /* 0x000cc800012a7983 */ /* 0x002f220000300a00 */
[----:B------:R-:W-:-:S03]  /*1a530*/  IMAD.MOV.U32 R40, RZ, RZ, R35 ;  /* 0x000000ffff287224 */ /* 0x000fc600078e0023 */
[----:B------:R-:W2:Y:S04]  /*1a540*/  LDL.LU R32, [R1+0x2b0] ;  /* 0x0002b00001207983 */ /* 0x000ea80000300800 */
[----:B------:R-:W2:Y:S04]  /*1a550*/  LDL.LU R33, [R1+0x2b4] ;  /* 0x0002b40001217983 */ /* 0x000ea80000300800 */
[----:B------:R-:W2:Y:S04]  /*1a560*/  LDL.LU R34, [R1+0x2b8] ;  /* 0x0002b80001227983 */ /* 0x000ea80000300800 */
[----:B------:R-:W2:Y:S04]  /*1a570*/  LDL.LU R35, [R1+0x2bc] ;  /* 0x0002bc0001237983 */ /* 0x000ea80000300800 */
[----:B------:R-:W-:Y:S04]  /*1a580*/  STL.64 [R1+0x2f0], R24 ;  /* 0x0002f01801007387 */ /* 0x000fe80000100a00 */
[----:B------:R0:W-:Y:S01]  /*1a590*/  STL.64 [R1+0x2f8], R26 ;  /* 0x0002f81a01007387 */ /* 0x0001e20000100a00 */
[----:B------:R-:W-:-:S02]  /*1a5a0*/  IMAD.MOV.U32 R45, RZ, RZ, R38 ;  /* 0x000000ffff2d7224 */ /* 0x000fc400078e0026 */
[----:B------:R-:W-:Y:S01]  /*1a5b0*/  IMAD.MOV.U32 R44, RZ, RZ, R39 ;  /* 0x000000ffff2c7224 */ /* 0x000fe200078e0027 */
[----:B0-----:R-:W3:Y:S04]  /*1a5c0*/  LDL.LU.64 R26, [R1+0xcc0] ;  /* 0x000cc000011a7983 */ /* 0x001ee80000300a00 */
[----:B------:R-:W2:Y:S04]  /*1a5d0*/  LDL.LU.64 R24, [R1+0xcb8] ;  /* 0x000cb80001187983 */ /* 0x000ea80000300a00 */
[----:B------:R-:W2:Y:S04]  /*1a5e0*/  LDL.LU R36, [R1+0x2a0] ;  /* 0x0002a00001247983 */ /* 0x000ea80000300800 */
[----:B------:R-:W2:Y:S04]  /*1a5f0*/  LDL.LU R37, [R1+0x2a4] ;  /* 0x0002a40001257983 */ /* 0x000ea80000300800 */
[----:B------:R-:W2:Y:S04]  /*1a600*/  LDL.LU R38, [R1+0x2a8] ;  /* 0x0002a80001267983 */ /* 0x000ea80000300800 */
[----:B------:R-:W2:Y:S04]  /*1a610*/  LDL.LU R39, [R1+0x2ac] ;  /* 0x0002ac0001277983 */ /* 0x000ea80000300800 */
[----:B------:R-:W-:Y:S04]  /*1a620*/  STL.64 [R1+0x2e0], R20 ;  /* 0x0002e01401007387 */ /* 0x000fe80000100a00 */
[----:B------:R0:W-:Y:S04]  /*1a630*/  STL.64 [R1+0x2e8], R22 ;  /* 0x0002e81601007387 */ /* 0x0001e80000100a00 */
[----:B0-----:R-:W2:Y:S04]  /*1a640*/  LDL.LU.64 R22, [R1+0xcb0] ;  /* 0x000cb00001167983 */ /* 0x001ea80000300a00 */
[----:B------:R-:W4:Y:S01]  /*1a650*/  LDL.LU.64 R20, [R1+0xca8] ;  /* 0x000ca80001147983 */ /* 0x000f220000300a00 */
[----:B------:R-:W-:-:S03]  /*1a660*/  IMAD.MOV.U32 R60, RZ, RZ, R50 ;  /* 0x000000ffff3c7224 */ /* 0x000fc600078e0032 */
[----:B------:R-:W4:Y:S01]  /*1a670*/  LDL.LU R48, [R1+0x290] ;  /* 0x0002900001307983 */ /* 0x000f220000300800 */
[----:B------:R-:W-:-:S03]  /*1a680*/  IMAD.MOV.U32 R0, RZ, RZ, R51 ;  /* 0x000000ffff007224 */ /* 0x000fc600078e0033 */
[----:B------:R-:W4:Y:S04]  /*1a690*/  LDL.LU R49, [R1+0x294] ;  /* 0x0002940001317983 */ /* 0x000f280000300800 */
[----:B------:R-:W4:Y:S04]  /*1a6a0*/  LDL.LU R50, [R1+0x298] ;  /* 0x0002980001327983 */ /* 0x000f280000300800 */
[----:B------:R-:W4:Y:S01]  /*1a6b0*/  LDL.LU R51, [R1+0x29c] ;  /* 0x00029c0001337983 */ /* 0x000f220000300800 */
[C---:B---3--:R-:W-:Y:S08]  /*1a6c0*/  HMMA.16816.F32 R28, R4.reuse, R26, R28 ;  /* 0x0000001a041c723c */ /* 0x048ff0000000181c */
[----:B--2---:R-:W-:-:S15]  /*1a6d0*/  HMMA.16816.F32 R12, R4, R22, R12 ;  /* 0x00000016040c723c */ /* 0x004fde000000180c */
[----:B------:R-:W-:-:S04]  /*1a6e0*/  NOP ;  /* 0x0000000000007918 */ /* 0x000fc80000000000 */
[----:B------:R0:W-:Y:S04]  /*1a6f0*/  STL.64 [R1+0x2d0], R12 ;  /* 0x0002d00c01007387 */ /* 0x0001e80000100a00 */
[----:B------:R1:W-:Y:S04]  /*1a700*/  STL.64 [R1+0x2d8], R14 ;  /* 0x0002d80e01007387 */ /* 0x0003e80000100a00 */
[----:B0-----:R-:W2:Y:S04]  /*1a710*/  LDL.LU R12, [R1+0x280] ;  /* 0x00028000010c7983 */ /* 0x001ea80000300800 */
[----:B------:R-:W2:Y:S04]  /*1a720*/  LDL.LU R13, [R1+0x284] ;  /* 0x00028400010d7983 */ /* 0x000ea80000300800 */
[----:B-1----:R-:W2:Y:S04]  /*1a730*/  LDL.LU R14, [R1+0x288] ;  /* 0x00028800010e7983 */ /* 0x002ea80000300800 */
[----:B------:R-:W2:Y:S04]  /*1a740*/  LDL.LU R15, [R1+0x28c] ;  /* 0x00028c00010f7983 */ /* 0x000ea80000300800 */
[----:B------:R0:W-:Y:S04]  /*1a750*/  STL.64 [R1+0xbe0], R22 ;  /* 0x000be01601007387 */ /* 0x0001e80000100a00 */
[----:B----4-:R-:W-:Y:S01]  /*1a760*/  STL.64 [R1+0xbd8], R20 ;  /* 0x000bd81401007387 */ /* 0x010fe20000100a00 */
[----:B0-----:R-:W-:-:S03]  /*1a770*/  IMAD.MOV.U32 R22, RZ, RZ, R2 ;  /* 0x000000ffff167224 */ /* 0x001fc600078e0002 */
[----:B------:R-:W3:Y:S01]  /*1a780*/  LDL.LU R2, [R1+0xca4] ;  /* 0x000ca40001027983 */ /* 0x000ee20000300800 */
[----:B------:R-:W-:-:S03]  /*1a790*/  IMAD.MOV.U32 R23, RZ, RZ, R3 ;  /* 0x000000ffff177224 */ /* 0x000fc600078e0003 */
[----:B------:R-:W4:Y:S04]  /*1a7a0*/  LDL.LU R3, [R1+0xca0] ;  /* 0x000ca00001037983 */ /* 0x000f280000300800 */
[----:B------:R-:W-:Y:S04]  /*1a7b0*/  STL.64 [R1+0x2c0], R28 ;  /* 0x0002c01c01007387 */ /* 0x000fe80000100a00 */
[----:B------:R0:W-:Y:S04]  /*1a7c0*/  STL.64 [R1+0x2c8], R30 ;  /* 0x0002c81e01007387 */ /* 0x0001e80000100a00 */
[----:B0-----:R-:W2:Y:S04]  /*1a7d0*/  LDL.LU.64 R30, [R1+0xc98] ;  /* 0x000c9800011e7983 */ /* 0x001ea80000300a00 */
[----:B------:R-:W3:Y:S04]  /*1a7e0*/  LDL.LU.64 R28, [R1+0xc90] ;  /* 0x000c9000011c7983 */ /* 0x000ee80000300a00 */
[----:B------:R-:W-:Y:S04]  /*1a7f0*/  STL.64 [R1+0xbd0], R26 ;  /* 0x000bd01a01007387 */ /* 0x000fe80000100a00 */
[----:B------:R0:W-:Y:S04]  /*1a800*/  STL.64 [R1+0xbc8], R24 ;  /* 0x000bc81801007387 */ /* 0x0001e80000100a00 */
        /* <DEDUP_REMOVED lines=23> */
[----:B----4-:R0:W-:Y:S01]  /*1a980*/  STL.64 [R1+0xba8], R32 ;  /* 0x000ba82001007387 */ /* 0x0101e20000100a00 */
[C---:B------:R-:W-:Y:S03]  /*1a990*/  HMMA.16816.F32 R12, R4.reuse, R42, R12 ;  /* 0x0000002a040c723c */ /* 0x040fe6000000180c */
        /* <DEDUP_REMOVED lines=8> */
[----:B0-----:R-:W4:Y:S04]  /*1aa20*/  LDL.LU.64 R50, [R1+0xc68] ;  /* 0x000c680001327983 */ /* 0x001f280000300a00 */
[----:B------:R-:W2:Y:S04]  /*1aa30*/  LDL.LU.64 R48, [R1+0xc60] ;  /* 0x000c600001307983 */ /* 0x000ea80000300a00 */
[----:B------:R-:W-:Y:S04]  /*1aa40*/  STL.64 [R1+0xba0], R38 ;  /* 0x000ba02601007387 */ /* 0x000fe80000100a00 */
[----:B---3--:R0:W-:Y:S04]  /*1aa50*/  STL.64 [R1+0xb98], R36 ;  /* 0x000b982401007387 */ /* 0x0081e80000100a00 */
[----:B0-----:R-:W3:Y:S04]  /*1aa60*/  LDL.LU R36, [R1+0x270] ;  /* 0x0002700001247983 */ /* 0x001ee80000300800 */
[----:B------:R-:W3:Y:S04]  /*1aa70*/  LDL.LU R37, [R1+0x274] ;  /* 0x0002740001257983 */ /* 0x000ee80000300800 */
[----:B------:R-:W3:Y:S04]  /*1aa80*/  LDL.LU R38, [R1+0x278] ;  /* 0x0002780001267983 */ /* 0x000ee80000300800 */
[----:B------:R-:W3:Y:S04]  /*1aa90*/  LDL.LU R39, [R1+0x27c] ;  /* 0x00027c0001277983 */ /* 0x000ee80000300800 */
[----:B------:R-:W-:Y:S04]  /*1aaa0*/  STL.64 [R1+0x280], R12 ;  /* 0x0002800c01007387 */ /* 0x000fe80000100a00 */
[----:B------:R0:W-:Y:S04]  /*1aab0*/  STL.64 [R1+0x288], R14 ;  /* 0x0002880e01007387 */ /* 0x0001e80000100a00 */
[----:B0-----:R-:W2:Y:S04]  /*1aac0*/  LDL.LU.64 R14, [R1+0xc58] ;  /* 0x000c5800010e7983 */ /* 0x001ea80000300a00 */
[----:B------:R-:W2:Y:S01]  /*1aad0*/  LDL.LU.64 R12, [R1+0xc50] ;  /* 0x000c5000010c7983 */ /* 0x000ea20000300a00 */
[C---:B------:R-:W-:Y:S03]  /*1aae0*/  HMMA.16816.F32 R28, R4.reuse, R54, R28 ;  /* 0x00000036041c723c */ /* 0x040fe6000000181c */
[----:B------:R-:W-:Y:S04]  /*1aaf0*/  STL.64 [R1+0xbe8], R42 ;  /* 0x000be82a01007387 */ /* 0x000fe80000100a00 */
[----:B------:R-:W-:Y:S01]  /*1ab00*/  STL.64 [R1+0xbf0], R46 ;  /* 0x000bf02e01007387 */ /* 0x000fe20000100a00 */
[C---:B----4-:R-:W-:Y:S08]  /*1ab10*/  HMMA.16816.F32 R32, R4.reuse, R50, R32 ;  /* 0x000000320420723c */ /* 0x050ff00000001820 */
[C---:B---3--:R-:W-:Y:S08]  /*1ab20*/  HMMA.16816.F32 R36, R4.reuse, R46, R36 ;  /* 0x0000002e0424723c */ /* 0x048ff00000001824 */
[----:B--2---:R-:W-:Y:S11]  /*1ab30*/  HMMA.16816.F32 R4, R4, R58, R12 ;  /* 0x0000003a0404723c */ /* 0x004ff6000000180c */
        /* <DEDUP_REMOVED lines=8> */
[----:B------:R-:W-:Y:S04]  /*1abc0*/  STL.64 [R1+0x250], R28 ;  /* 0x0002501c01007387 */ /* 0x000fe80000100a00 */
[----:B------:R-:W-:Y:S04]  /*1abd0*/  STL.64 [R1+0x258], R30 ;  /* 0x0002581e01007387 */ /* 0x000fe80000100a00 */
[----:B------:R-:W-:Y:S04]  /*1abe0*/  STL.64 [R1+0xb80], R58 ;  /* 0x000b803a01007387 */ /* 0x000fe80000100a00 */
[----:B------:R-:W-:Y:S04]  /*1abf0*/  STL.64 [R1+0xb78], R56 ;  /* 0x000b783801007387 */ /* 0x000fe80000100a00 */
[----:B------:R-:W-:Y:S04]  /*1ac00*/  STL.64 [R1+0x460], R4 ;  /* 0x0004600401007387 */ /* 0x000fe80000100a00 */
[----:B------:R1:W-:Y:S04]  /*1ac10*/  STL.64 [R1+0x468], R6 ;  /* 0x0004680601007387 */ /* 0x0003e80000100a00 */
[----:B0-----:R-:W2:Y:S01]  /*1ac20*/  LDL.LU R52, [R1+0x240] ;  /* 0x0002400001347983 */ /* 0x001ea20000300800 */
[----:B-1----:R-:W-:-:S15]  /*1ac30*/  HMMA.16816.F32 R4, R8, R22, R24 ;  /* 0x000000160804723c */ /* 0x002fde0000001818 */
[----:B------:R-:W-:-:S04]  /*1ac40*/  NOP ;  /* 0x0000000000007918 */ /* 0x000fc80000000000 */
[----:B------:R-:W-:Y:S04]  /*1ac50*/  STL.64 [R1+0x80], R4 ;  /* 0x0000800401007387 */ /* 0x000fe80000100a00 */
[----:B------:R-:W-:Y:S04]  /*1ac60*/  STL.64 [R1+0x88], R6 ;  /* 0x0000880601007387 */ /* 0x000fe80000100a00 */
[----:B------:R-:W2:Y:S04]  /*1ac70*/  LDL.LU R53, [R1+0x244] ;  /* 0x0002440001357983 */ /* 0x000ea80000300800 */
[----:B------:R-:W3:Y:S04]  /*1ac80*/  LDL.LU R54, [R1+0x248] ;  /* 0x0002480001367983 */ /* 0x000ee80000300800 */
[----:B------:R-:W3:Y:S04]  /*1ac90*/  LDL.LU R55, [R1+0x24c] ;  /* 0x00024c0001377983 */ /* 0x000ee80000300800 */
[----:B---3--:R-:W-:Y:S04]  /*1aca0*/  STL.64 [R1+0xb90], R54 ;  /* 0x000b903601007387 */ /* 0x008fe80000100a00 */
[----:B--2---:R0:W-:Y:S04]  /*1acb0*/  STL.64 [R1+0xb88], R52 ;  /* 0x000b883401007387 */ /* 0x0041e80000100a00 */
[----:B0-----:R-:W2:Y:S04]  /*1acc0*/  LDL.LU R52, [R1+0x350] ;  /* 0x0003500001347983 */ /* 0x001ea80000300800 */
[----:B------:R-:W2:Y:S04]  /*1acd0*/  LDL.LU R53, [R1+0x354] ;  /* 0x0003540001357983 */ /* 0x000ea80000300800 */
[----:B------:R-:W3:Y:S04]  /*1ace0*/  LDL.LU R54, [R1+0x358] ;  /* 0x0003580001367983 */ /* 0x000ee80000300800 */
[----:B------:R-:W3:Y:S04]  /*1acf0*/  LDL.LU R55, [R1+0x35c] ;  /* 0x00035c0001377983 */ /* 0x000ee80000300800 */
[----:B---3--:R0:W-:Y:S04]  /*1ad00*/  STL.64 [R1+0xc00], R54 ;  /* 0x000c003601007387 */ /* 0x0081e80000100a00 */
[----:B--2---:R-:W-:Y:S04]  /*1ad10*/  STL.64 [R1+0xbf8], R52 ;  /* 0x000bf83401007387 */ /* 0x004fe80000100a00 */
[----:B------:R-:W2:Y:S04]  /*1ad20*/  LDL.LU R24, [R1+0x390] ;  /* 0x0003900001187983 */ /* 0x000ea80000300800 */
[----:B------:R-:W2:Y:S04]  /*1ad30*/  LDL.LU R25, [R1+0x394] ;  /* 0x0003940001197983 */ /* 0x000ea80000300800 */
[----:B------:R-:W3:Y:S04]  /*1ad40*/  LDL.LU R26, [R1+0x398] ;  /* 0x00039800011a7983 */ /* 0x000ee80000300800 */
[----:B------:R-:W3:Y:S01]  /*1ad50*/  LDL.LU R27, [R1+0x39c] ;  /* 0x00039c00011b7983 */ /* 0x000ee20000300800 */
[----:B------:R-:W-:-:S02]  /*1ad60*/  IMAD.MOV.U32 R22, RZ, RZ, R60 ;  /* 0x000000ffff167224 */ /* 0x000fc400078e003c */
[----:B------:R-:W-:Y:S02]  /*1ad70*/  IMAD.MOV.U32 R23, RZ, RZ, R0 ;  /* 0x000000ffff177224 */ /* 0x000fe400078e0000 */
[----:B------:R-:W-:Y:S02]  /*1ad80*/  IMAD.MOV.U32 R6, RZ, RZ, R45 ;  /* 0x000000ffff067224 */ /* 0x000fe400078e002d */
[----:B------:R-:W-:Y:S01]  /*1ad90*/  IMAD.MOV.U32 R7, RZ, RZ, R44 ;  /* 0x000000ffff077224 */ /* 0x000fe200078e002c */
[----:B---3--:R-:W-:Y:S04]  /*1ada0*/  STL.64 [R1+0xc10], R26 ;  /* 0x000c101a01007387 */ /* 0x008fe80000100a00 */
[----:B--2---:R1:W-:Y:S04]  /*1adb0*/  STL.64 [R1+0xc08], R24 ;  /* 0x000c081801007387 */ /* 0x0043e80000100a00 */
[----:B------:R-:W2:Y:S04]  /*1adc0*/  LDL.LU R60, [R1+0xc48] ;  /* 0x000c4800013c7983 */ /* 0x000ea80000300800 */
[----:B------:R-:W3:Y:S04]  /*1add0*/  LDL.LU R0, [R1+0xc44] ;  /* 0x000c440001007983 */ /* 0x000ee80000300800 */
[----:B------:R-:W-:Y:S04]  /*1ade0*/  STL.64 [R1+0xc18], R22 ;  /* 0x000c181601007387 */ /* 0x000fe80000100a00 */
[----:B------:R-:W-:Y:S04]  /*1adf0*/  STL.64 [R1+0xc20], R6 ;  /* 0x000c200601007387 */ /* 0x000fe80000100a00 */
[----:B------:R-:W4:Y:S04]  /*1ae00*/  LDL.LU R44, [R1+0x3b0] ;  /* 0x0003b000012c7983 */ /* 0x000f280000300800 */
[----:B------:R-:W4:Y:S04]  /*1ae10*/  LDL.LU R45, [R1+0x3b4] ;  /* 0x0003b400012d7983 */ /* 0x000f280000300800 */
[----:B------:R-:W2:Y:S04]  /*1ae20*/  LDL.LU R46, [R1+0x3b8] ;  /* 0x0003b800012e7983 */ /* 0x000ea80000300800 */
[----:B------:R-:W2:Y:S01]  /*1ae30*/  LDL.LU R47, [R1+0x3bc] ;  /* 0x0003bc00012f7983 */ /* 0x000ea20000300800 */
[----:B0-----:R-:W-:-:S02]  /*1ae40*/  IMAD.MOV.U32 R54, RZ, RZ, R41 ;  /* 0x000000ffff367224 */ /* 0x001fc400078e0029 */
[----:B------:R-:W-:Y:S01]  /*1ae50*/  IMAD.MOV.U32 R55, RZ, RZ, R40 ;  /* 0x000000ffff377224 */ /* 0x000fe200078e0028 */
[----:B--2---:R-:W-:Y:S04]  /*1ae60*/  STL.64 [R1+0xc30], R46 ;  /* 0x000c302e01007387 */ /* 0x004fe80000100a00 */
[----:B----4-:R-:W-:Y:S04]  /*1ae70*/  STL.64 [R1+0xc28], R44 ;  /* 0x000c282c01007387 */ /* 0x010fe80000100a00 */
[----:B------:R0:W-:Y:S04]  /*1ae80*/  STL.64 [R1+0xc38], R54 ;  /* 0x000c383601007387 */ /* 0x0001e80000100a00 */
[----:B-1----:R-:W2:Y:S04]  /*1ae90*/  LDL.LU R24, [R1+0x3c0] ;  /* 0x0003c00001187983 */ /* 0x002ea80000300800 */
[----:B------:R-:W2:Y:S04]  /*1aea0*/  LDL.LU R25, [R1+0x3c4] ;  /* 0x0003c40001197983 */ /* 0x000ea80000300800 */
[----:B------:R-:W2:Y:S04]  /*1aeb0*/  LDL.LU R26, [R1+0x3c8] ;  /* 0x0003c800011a7983 */ /* 0x000ea80000300800 */
[----:B------:R-:W2:Y:S04]  /*1aec0*/  LDL.LU R27, [R1+0x3cc] ;  /* 0x0003cc00011b7983 */ /* 0x000ea80000300800 */
[----:B------:R-:W4:Y:S04]  /*1aed0*/  LDL.LU R52, [R1+0x420] ;  /* 0x0004200001347983 */ /* 0x000f280000300800 */
[----:B------:R-:W4:Y:S04]  /*1aee0*/  LDL.LU R53, [R1+0x424] ;  /* 0x0004240001357983 */ /* 0x000f280000300800 */
[----:B0-----:R-:W4:Y:S04]  /*1aef0*/  LDL.LU R54, [R1+0x428] ;  /* 0x0004280001367983 */ /* 0x001f280000300800 */
[----:B------:R-:W4:Y:S04]  /*1af00*/  LDL.LU R55, [R1+0x42c] ;  /* 0x00042c0001377983 */ /* 0x000f280000300800 */
[----:B------:R-:W2:Y:S04]  /*1af10*/  LDL.LU R4, [R1+0x410] ;  /* 0x0004100001047983 */ /* 0x000ea80000300800 */
[----:B------:R-:W2:Y:S04]  /*1af20*/  LDL.LU R5, [R1+0x414] ;  /* 0x0004140001057983 */ /* 0x000ea80000300800 */
[----:B------:R-:W2:Y:S04]  /*1af30*/  LDL.LU R6, [R1+0x418] ;  /* 0x0004180001067983 */ /* 0x000ea80000300800 */
[----:B------:R-:W2:Y:S01]  /*1af40*/  LDL.LU R7, [R1+0x41c] ;  /* 0x00041c0001077983 */ /* 0x000ea20000300800 */
[----:B------:R-:W-:-:S02]  /*1af50*/  IMAD.MOV.U32 R46, RZ, RZ, R17 ;  /* 0x000000ffff2e7224 */ /* 0x000fc400078e0011 */
[----:B------:R-:W-:Y:S01]  /*1af60*/  IMAD.MOV.U32 R47, RZ, RZ, R16 ;  /* 0x000000ffff2f7224 */ /* 0x000fe200078e0010 */
[----:B------:R-:W2:Y:S04]  /*1af70*/  LDL.LU R40, [R1+0x3a0] ;  /* 0x0003a00001287983 */ /* 0x000ea80000300800 */
[----:B------:R-:W2:Y:S04]  /*1af80*/  LDL.LU R41, [R1+0x3a4] ;  /* 0x0003a40001297983 */ /* 0x000ea80000300800 */
[----:B------:R-:W2:Y:S01]  /*1af90*/  LDL.LU R42, [R1+0x3a8] ;  /* 0x0003a800012a7983 */ /* 0x000ea20000300800 */
[----:B------:R-:W-:-:S03]  /*1afa0*/  IMAD.MOV.U32 R22, RZ, RZ, R19 ;  /* 0x000000ffff167224 */ /* 0x000fc600078e0013 */
[----:B------:R-:W2:Y:S01]  /*1afb0*/  LDL.LU R43, [R1+0x3ac] ;  /* 0x0003ac00012b7983 */ /* 0x000ea20000300800 */
[----:B------:R-:W-:-:S03]  /*1afc0*/  IMAD.MOV.U32 R23, RZ, RZ, R18 ;  /* 0x000000ffff177224 */ /* 0x000fc600078e0012 */
        /* <DEDUP_REMOVED lines=15> */
[----:B------:R-:W2:Y:S01]  /*1b0c0*/  LDL.LU R59, [R1+0x34c] ;  /* 0x00034c00013b7983 */ /* 0x000ea20000300800 */
[----:B---3--:R-:W-:-:S03]  /*1b0d0*/  IMAD.MOV.U32 R16, RZ, RZ, R0 ;  /* 0x000000ffff107224 */ /* 0x008fc600078e0000 */
[----:B------:R-:W3:Y:S04]  /*1b0e0*/  LDL.LU R48, [R1+0x330] ;  /* 0x0003300001307983 */ /* 0x000ee80000300800 */
[----:B------:R-:W3:Y:S04]  /*1b0f0*/  LDL.LU R49, [R1+0x334] ;  /* 0x0003340001317983 */ /* 0x000ee80000300800 */
[----:B------:R-:W3:Y:S04]  /*1b100*/  LDL.LU R50, [R1+0x338] ;  /* 0x0003380001327983 */ /* 0x000ee80000300800 */
[----:B------:R-:W3:Y:S04]  /*1b110*/  LDL.LU R51, [R1+0x33c] ;  /* 0x00033c0001337983 */ /* 0x000ee80000300800 */
[----:B------:R-:W3:Y:S04]  /*1b120*/  LDL.LU R0, [R1+0xc40] ;  /* 0x000c400001007983 */ /* 0x000ee80000300800 */
[----:B------:R-:W3:Y:S01]  /*1b130*/  LDL.LU R15, [R1+0x504] ;  /* 0x00050400010f7983 */ /* 0x000ee20000300800 */
[C---:B----4-:R-:W-:Y:S03]  /*1b140*/  HMMA.16816.F32 R44, R8.reuse, R46, R52 ;  /* 0x0000002e082c723c */ /* 0x050fe60000001834 */
[----:B------:R-:W4:Y:S05]  /*1b150*/  LDL.LU.64 R54, [R1+0xc38] ;  /* 0x000c380001367983 */ /* 0x000f2a0000300a00 */
[C---:B--2---:R-:W-:Y:S11]  /*1b160*/  HMMA.16816.F32 R20, R8.reuse, R22, R4 ;  /* 0x000000160814723c */ /* 0x044ff60000001804 */
[----:B------:R-:W-:Y:S04]  /*1b170*/  STL.64 [R1+0x70], R44 ;  /* 0x0000702c01007387 */ /* 0x000fe80000100a00 */
[----:B------:R0:W-:Y:S04]  /*1b180*/  STL.64 [R1+0x78], R46 ;  /* 0x0000782e01007387 */ /* 0x0001e80000100a00 */
[----:B0-----:R-:W2:Y:S04]  /*1b190*/  LDL.LU.64 R46, [R1+0xc30] ;  /* 0x000c3000012e7983 */ /* 0x001ea80000300a00 */
[----:B------:R-:W2:Y:S04]  /*1b1a0*/  LDL.LU.64 R44, [R1+0xc28] ;  /* 0x000c2800012c7983 */ /* 0x000ea80000300a00 */
[----:B------:R-:W2:Y:S04]  /*1b1b0*/  LDL.LU.64 R6, [R1+0xc20] ;  /* 0x000c200001067983 */ /* 0x000ea80000300a00 */
[----:B------:R-:W-:Y:S04]  /*1b1c0*/  STL.64 [R1+0x60], R20 ;  /* 0x0000601401007387 */ /* 0x000fe80000100a00 */
[----:B------:R0:W-:Y:S04]  /*1b1d0*/  STL.64 [R1+0x68], R22 ;  /* 0x0000681601007387 */ /* 0x0001e80000100a00 */
[----:B0-----:R-:W3:Y:S01]  /*1b1e0*/  LDL.LU.64 R22, [R1+0xc18] ;  /* 0x000c180001167983 */ /* 0x001ee20000300a00 */
[----:B----4-:R-:W-:Y:S03]  /*1b1f0*/  HMMA.16816.F32 R52, R8, R54, R24 ;  /* 0x000000360834723c */ /* 0x010fe60000001818 */
[----:B------:R-:W4:Y:S04]  /*1b200*/  LDL.LU.64 R26, [R1+0xc10] ;  /* 0x000c1000011a7983 */ /* 0x000f280000300a00 */
[----:B------:R-:W4:-:S12]  /*1b210*/  LDL.LU.64 R24, [R1+0xc08] ;  /* 0x000c080001187983 */ /* 0x000f180000300a00 */
[----:B------:R-:W-:Y:S04]  /*1b220*/  STL.64 [R1+0x3c0], R52 ;  /* 0x0003c03401007387 */ /* 0x000fe80000100a00 */
[----:B------:R0:W-:Y:S04]  /*1b230*/  STL.64 [R1+0x3c8], R54 ;  /* 0x0003c83601007387 */ /* 0x0001e80000100a00 */
[----:B0-----:R-:W4:Y:S04]  /*1b240*/  LDL.LU.64 R54, [R1+0xc00] ;  /* 0x000c000001367983 */ /* 0x001f280000300a00 */
[----:B------:R-:W4:Y:S01]  /*1b250*/  LDL.LU.64 R52, [R1+0xbf8] ;  /* 0x000bf80001347983 */ /* 0x000f220000300a00 */
[C---:B--2---:R-:W-:Y:S03]  /*1b260*/  HMMA.16816.F32 R4, R8.reuse, R6, R44 ;  /* 0x000000060804723c */ /* 0x044fe6000000182c */
[----:B------:R-:W2:Y:S05]  /*1b270*/  LDL.LU.64 R46, [R1+0xbf0] ;  /* 0x000bf000012e7983 */ /* 0x000eaa0000300a00 */
[C---:B---3--:R-:W-:Y:S11]  /*1b280*/  HMMA.16816.F32 R20, R8.reuse, R22, R40 ;  /* 0x000000160814723c */ /* 0x048ff60000001828 */
[----:B------:R-:W-:Y:S04]  /*1b290*/  STL.64 [R1+0x3b0], R4 ;  /* 0x0003b00401007387 */ /* 0x000fe80000100a00 */
[----:B------:R-:W-:Y:S04]  /*1b2a0*/  STL.64 [R1+0x3b8], R6 ;  /* 0x0003b80601007387 */ /* 0x000fe80000100a00 */
[----:B------:R-:W3:Y:S04]  /*1b2b0*/  LDL.LU.64 R42, [R1+0xbe8] ;  /* 0x000be800012a7983 */ /* 0x000ee80000300a00 */
[----:B------:R-:W-:Y:S04]  /*1b2c0*/  STL.64 [R1+0x3a0], R20 ;  /* 0x0003a01401007387 */ /* 0x000fe80000100a00 */
[----:B------:R0:W-:Y:S04]  /*1b2d0*/  STL.64 [R1+0x3a8], R22 ;  /* 0x0003a81601007387 */ /* 0x0001e80000100a00 */
[----:B0-----:R-:W4:Y:S04]  /*1b2e0*/  LDL.LU.64 R22, [R1+0xbe0] ;  /* 0x000be00001167983 */ /* 0x001f280000300a00 */
[----:B------:R0:W5:Y:S01]  /*1b2f0*/  LDL.LU.64 R20, [R1+0xbd8] ;  /* 0x000bd80001147983 */ /* 0x0001620000300a00 */
[----:B----4-:R-:W-:-:S15]  /*1b300*/  HMMA.16816.F32 R24, R8, R22, R24 ;  /* 0x000000160818723c */ /* 0x010fde0000001818 */
[----:B------:R-:W-:-:S04]  /*1b310*/  NOP ;  /* 0x0000000000007918 */ /* 0x000fc80000000000 */
[----:B------:R-:W-:Y:S04]  /*1b320*/  STL.64 [R1+0x390], R24 ;  /* 0x0003901801007387 */ /* 0x000fe80000100a00 */
[----:B------:R1:W-:Y:S04]  /*1b330*/  STL.64 [R1+0x398], R26 ;  /* 0x0003981a01007387 */ /* 0x0003e80000100a00 */
[----:B-1----:R-:W4:Y:S01]  /*1b340*/  LDL.LU.64 R26, [R1+0xbd0] ;  /* 0x000bd000011a7983 */ /* 0x002f220000300a00 */
[----:B------:R-:W-:-:S03]  /*1b350*/  IMAD.MOV.U32 R17, RZ, RZ, R60 ;  /* 0x000000ffff117224 */ /* 0x000fc600078e003c */
[----:B------:R0:W5:Y:S04]  /*1b360*/  LDL.LU.64 R24, [R1+0xbc8] ;  /* 0x000bc80001187983 */ /* 0x0001680000300a00 */
[----:B------:R-:W2:Y:S01]  /*1b370*/  LDL.LU R41, [R1+0x510] ;  /* 0x0005100001297983 */ /* 0x000ea20000300800 */
[----:B------:R-:W-:-:S03]  /*1b380*/  IMAD.MOV.U32 R19, RZ, RZ, R2 ;  /* 0x000000ffff137224 */ /* 0x000fc600078e0002 */
[----:B------:R-:W2:Y:S04]  /*1b390*/  LDL.LU R40, [R1+0x71c] ;  /* 0x00071c0001287983 */ /* 0x000ea80000300800 */
[----:B------:R-:W2:Y:S04]  /*1b3a0*/  LDL.LU R60, [R1+0x714] ;  /* 0x00071400013c7983 */ /* 0x000ea80000300800 */
[----:B------:R-:W2:Y:S04]  /*1b3b0*/  LDL.LU R45, [R1+0x70c] ;  /* 0x00070c00012d7983 */ /* 0x000ea80000300800 */
[----:B------:R-:W2:Y:S04]  /*1b3c0*/  LDL.LU R44, [R1+0x704] ;  /* 0x00070400012c7983 */ /* 0x000ea80000300800 */
[----:B------:R-:W2:Y:S01]  /*1b3d0*/  LDL.LU R2, [R1+0x6fc] ;  /* 0x0006fc0001027983 */ /* 0x000ea20000300800 */
[----:B----4-:R-:W-:-:S15]  /*1b3e0*/  HMMA.16816.F32 R28, R8, R26, R28 ;  /* 0x0000001a081c723c */ /* 0x010fde000000181c */
[----:B------:R-:W-:-:S04]  /*1b3f0*/  NOP ;  /* 0x0000000000007918 */ /* 0x000fc80000000000 */
[----:B------:R-:W-:Y:S01]  /*1b400*/  STL.64 [R1+0x380], R28 ;  /* 0x0003801c01007387 */ /* 0x000fe20000100a00 */
[----:B------:R-:W-:-:S03]  /*1b410*/  IMAD.MOV.U32 R12, RZ, RZ, R30 ;  /* 0x000000ffff0c7224 */ /* 0x000fc600078e001e */
[----:B------:R1:W-:Y:S04]  /*1b420*/  STL.64 [R1+0x388], R30 ;  /* 0x0003881e01007387 */ /* 0x0003e80000100a00 */
[----:B-1----:R-:W4:Y:S01]  /*1b430*/  LDL.LU.64 R30, [R1+0xbc0] ;  /* 0x000bc000011e7983 */ /* 0x002f220000300a00 */
[----:B------:R-:W-:-:S03]  /*1b440*/  IMAD.MOV.U32 R7, RZ, RZ, R28 ;  /* 0x000000ffff077224 */ /* 0x000fc600078e001c */
[----:B------:R0:W5:Y:S04]  /*1b450*/  LDL.LU.64 R28, [R1+0xbb8] ;  /* 0x000bb800011c7983 */ /* 0x0001680000300a00 */
[----:B------:R-:W2:Y:S01]  /*1b460*/  LDL.LU.64 R26, [R1+0x450] ;  /* 0x00045000011a7983 */ /* 0x000ea20000300a00 */
[----:B----4-:R-:W-:-:S15]  /*1b470*/  HMMA.16816.F32 R32, R8, R30, R32 ;  /* 0x0000001e0820723c */ /* 0x010fde0000001820 */
[----:B------:R-:W-:-:S04]  /*1b480*/  NOP ;  /* 0x0000000000007918 */ /* 0x000fc80000000000 */
[----:B------:R-:W-:Y:S04]  /*1b490*/  STL.64 [R1+0x370], R32 ;  /* 0x0003702001007387 */ /* 0x000fe80000100a00 */
[----:B------:R1:W-:Y:S04]  /*1b4a0*/  STL.64 [R1+0x378], R34 ;  /* 0x0003782201007387 */ /* 0x0003e80000100a00 */
[----:B-1----:R-:W4:Y:S04]  /*1b4b0*/  LDL.LU.64 R34, [R1+0xbb0] ;  /* 0x000bb00001227983 */ /* 0x002f280000300a00 */
[----:B------:R0:W5:Y:S01]  /*1b4c0*/  LDL.LU.64 R32, [R1+0xba8] ;  /* 0x000ba80001207983 */ /* 0x0001620000300a00 */
[----:B----4-:R-:W-:-:S15]  /*1b4d0*/  HMMA.16816.F32 R36, R8, R34, R36 ;  /* 0x000000220824723c */ /* 0x010fde0000001824 */
[----:B------:R-:W-:-:S04]  /*1b4e0*/  NOP ;  /* 0x0000000000007918 */ /* 0x000fc80000000000 */
[----:B------:R-:W-:Y:S04]  /*1b4f0*/  STL.64 [R1+0x360], R36 ;  /* 0x0003602401007387 */ /* 0x000fe80000100a00 */
[----:B------:R1:W-:Y:S04]  /*1b500*/  STL.64 [R1+0x368], R38 ;  /* 0x0003682601007387 */ /* 0x0003e80000100a00 */
[----:B-1----:R-:W4:Y:S01]  /*1b510*/  LDL.LU.64 R38, [R1+0xba0] ;  /* 0x000ba00001267983 */ /* 0x002f220000300a00 */
[C---:B---3--:R-:W-:Y:S03]  /*1b520*/  HMMA.16816.F32 R56, R8.reuse, R42, R56 ;  /* 0x0000002a0838723c */ /* 0x048fe60000001838 */
[----:B------:R0:W5:Y:S05]  /*1b530*/  LDL.LU.64 R36, [R1+0xb98] ;  /* 0x000b980001247983 */ /* 0x00016a0000300a00 */
[----:B--2---:R-:W-:Y:S11]  /*1b540*/  HMMA.16816.F32 R48, R8, R46, R48 ;  /* 0x0000002e0830723c */ /* 0x004ff60000001830 */
[----:B------:R-:W-:-:S02]  /*1b550*/  IMAD.MOV.U32 R22, RZ, RZ, R58 ;  /* 0x000000ffff167224 */ /* 0x000fc400078e003a */
[----:B------:R-:W-:Y:S02]  /*1b560*/  IMAD.MOV.U32 R34, RZ, RZ, R57 ;  /* 0x000000ffff227224 */ /* 0x000fe400078e0039 */
[----:B------:R-:W-:Y:S01]  /*1b570*/  IMAD.MOV.U32 R13, RZ, RZ, R56 ;  /* 0x000000ffff0d7224 */ /* 0x000fe200078e0038 */
[----:B----4-:R-:W-:Y:S01]  /*1b580*/  HMMA.16816.F32 R52, R8, R38, R52 ;  /* 0x000000260834723c */ /* 0x010fe20000001834 */
[----:B------:R-:W-:-:S15]  /*1b590*/  IMAD.MOV.U32 R38, RZ, RZ, R59 ;  /* 0x000000ffff267224 */ /* 0x000fde00078e003b */
[----:B------:R-:W-:-:S03]  /*1b5a0*/  NOP ;  /* 0x0000000000007918 */ /* 0x000fc60000000000 */
[----:B------:R-:W-:Y:S04]  /*1b5b0*/  STL.64 [R1+0x350], R52 ;  /* 0x0003503401007387 */ /* 0x000fe80000100a00 */
[----:B------:R1:W-:Y:S04]  /*1b5c0*/  STL.64 [R1+0x358], R54 ;  /* 0x0003583601007387 */ /* 0x0003e80000100a00 */
[----:B-1----:R-:W2:Y:S04]  /*1b5d0*/  LDL.LU.64 R54, [R1+0xb90] ;  /* 0x000b900001367983 */ /* 0x002ea80000300a00 */
[----:B------:R-:W2:Y:S04]  /*1b5e0*/  LDL.LU.64 R52, [R1+0xb88] ;  /* 0x000b880001347983 */ /* 0x000ea80000300a00 */
[----:B------:R-:W-:Y:S04]  /*1b5f0*/  STL.64 [R1+0x340], R56 ;  /* 0x0003403801007387 */ /* 0x000fe80000100a00 */
[----:B------:R1:W-:Y:S04]  /*1b600*/  STL.64 [R1+0x348], R58 ;  /* 0x0003483a01007387 */ /* 0x0003e80000100a00 */
[----:B-1----:R-:W3:Y:S04]  /*1b610*/  LDL.LU.64 R58, [R1+0xb80] ;  /* 0x000b8000013a7983 */ /* 0x002ee80000300a00 */
[----:B------:R0:W5:Y:S04]  /*1b620*/  LDL.LU.64 R56, [R1+0xb78] ;  /* 0x000b780001387983 */ /* 0x0001680000300a00 */
[----:B------:R-:W-:Y:S04]  /*1b630*/  STL.64 [R1+0x330], R48 ;  /* 0x0003303001007387 */ /* 0x000fe80000100a00 */
[----:B------:R1:W-:Y:S04]  /*1b640*/  STL.64 [R1+0x338], R50 ;  /* 0x0003383201007387 */ /* 0x0003e80000100a00 */
[----:B-1----:R-:W2:Y:S04]  /*1b650*/  LDL.LU.64 R50, [R1+0xb70] ;  /* 0x000b700001327983 */ /* 0x002ea80000300a00 */
[----:B------:R0:W5:Y:S01]  /*1b660*/  LDL.LU.64 R48, [R1+0xb68] ;  /* 0x000b680001307983 */ /* 0x0001620000300a00 */
[----:B--2---:R-:W-:-:S15]  /*1b670*/  HMMA.16816.F32 R52, R8, R50, R52 ;  /* 0x000000320834723c */ /* 0x004fde0000001834 */
[----:B------:R-:W-:-:S04]  /*1b680*/  NOP ;  /* 0x0000000000007918 */ /* 0x000fc80000000000 */
[----:B------:R-:W-:Y:S04]  /*1b690*/  STL.64 [R1+0x240], R52 ;  /* 0x0002403401007387 */ /* 0x000fe80000100a00 */
[----:B------:R1:W-:Y:S04]  /*1b6a0*/  STL.64 [R1+0x248], R54 ;  /* 0x0002483601007387 */ /* 0x0003e80000100a00 */
[----:B-1----:R-:W2:Y:S01]  /*1b6b0*/  LDL.LU.64 R54, [R1+0xb60] ;  /* 0x000b600001367983 */ /* 0x002ea20000300a00 */
[----:B------:R-:W-:Y:S02]  /*1b6c0*/  IMAD.MOV.U32 R18, RZ, RZ, R3 ;  /* 0x000000ffff127224 */ /* 0x000fe400078e0003 */
[----:B------:R-:W1:Y:S01]  /*1b6d0*/  LDC R3, c[0x0][0x3a8] ;  /* 0x0000ea00ff037b82 */ /* 0x000e620000000800 */
[----:B------:R0:W5:Y:S01]  /*1b6e0*/  LDL.LU.64 R52, [R1+0xb58] ;  /* 0x000b580001347983 */ /* 0x0001620000300a00 */
[----:B-1----:R-:W-:-:S03]  /*1b6f0*/  IMAD.SHL.U32 R31, R3, 0x20, RZ ;  /* 0x00000020031f7824 */ /* 0x002fc600078e00ff */
[----:B--2---:R-:W-:-:S15]  /*1b700*/  HMMA.16816.F32 R16, R8, R54, R16 ;  /* 0x000000360810723c */ /* 0x004fde0000001810 */
[----:B------:R-:W-:-:S04]  /*1b710*/  NOP ;  /* 0x0000000000007918 */ /* 0x000fc80000000000 */
[----:B------:R-:W-:Y:S04]  /*1b720*/  STL.64 [R1+0x230], R16 ;  /* 0x0002301001007387 */ /* 0x000fe80000100a00 */
[----:B------:R1:W-:Y:S04]  /*1b730*/  STL.64 [R1+0x238], R18 ;  /* 0x0002381201007387 */ /* 0x0003e80000100a00 */
[----:B-1----:R-:W3:Y:S04]  /*1b740*/  LDL.LU.64 R18, [R1+0xb50] ;  /* 0x000b500001127983 */ /* 0x002ee80000300a00 */
[----:B------:R-:W3:Y:S04]  /*1b750*/  LDL.LU.64 R16, [R1+0xb48] ;  /* 0x000b480001107983 */ /* 0x000ee80000300a00 */
[----:B------:R-:W2:Y:S01]  /*1b760*/  LDL.LU R3, [R1+0x50c] ;  /* 0x00050c0001037983 */ /* 0x000ea20000300800 */
[----:B------:R-:W-:-:S02]  /*1b770*/  IMAD.SHL.U32 R31, R31, 0x2, RZ ;  /* 0x000000021f1f7824 */ /* 0x000fc400078e00ff */
[----:B------:R-:W-:-:S03]  /*1b780*/  VIADD R15, R15, 0x1 ;  /* 0x000000010f0f7836 */ /* 0x000fc60000000000 */
[-C--:B------:R-:W-:Y:S02]  /*1b790*/  IADD3 R60, P6, PT, R60, R31.reuse, RZ ;  /* 0x0000001f3c3c7210 */ /* 0x080fe40007fde0ff */
[-C--:B------:R-:W-:Y:S02]  /*1b7a0*/  IADD3 R41, P4, PT, R41, R31.reuse, RZ ;  /* 0x0000001f29297210 */ /* 0x080fe40007f9e0ff */
[-C--:B------:R-:W-:Y:S02]  /*1b7b0*/  IADD3 R40, P3, PT, R40, R31.reuse, RZ ;  /* 0x0000001f28287210 */ /* 0x080fe40007f7e0ff */
[-C--:B------:R-:W-:Y:S02]  /*1b7c0*/  IADD3 R45, P5, PT, R45, R31.reuse, RZ ;  /* 0x0000001f2d2d7210 */ /* 0x080fe40007fbe0ff */
[-C--:B------:R-:W-:Y:S02]  /*1b7d0*/  IADD3 R44, P2, PT, R44, R31.reuse, RZ ;  /* 0x0000001f2c2c7210 */ /* 0x080fe40007f5e0ff */
[----:B------:R-:W-:-:S02]  /*1b7e0*/  IADD3 R2, P1, PT, R2, R31, RZ ;  /* 0x0000001f02027210 */ /* 0x000fc40007f3e0ff */
[----:B------:R-:W-:Y:S01]  /*1b7f0*/  IADD3 R5, P0, PT, R26, R31, RZ ;  /* 0x0000001f1a057210 */ /* 0x000fe20007f1e0ff */
[----:B------:R-:W-:-:S04]  /*1b800*/  IMAD.MOV.U32 R6, RZ, RZ, R4 ;  /* 0x000000ffff067224 */ /* 0x000fc800078e0004 */
[----:B------:R-:W-:Y:S01]  /*1b810*/  IMAD.X R4, R27, 0x1, R0, P0 ;  /* 0x000000011b047824 */ /* 0x000fe200000e0600 */
[----:B------:R-:W-:Y:S01]  /*1b820*/  ISETP.NE.U32.AND P0, PT, R15, UR7, PT ;  /* 0x000000070f007c0c */ /* 0x000fe2000bf05070 */
[----:B---3--:R-:W-:-:S15]  /*1b830*/  HMMA.16816.F32 R16, R8, R58, R16 ;  /* 0x0000003a0810723c */ /* 0x008fde0000001810 */
[----:B------:R-:W-:-:S04]  /*1b840*/  NOP ;  /* 0x0000000000007918 */ /* 0x000fc80000000000 */
[----:B------:R-:W-:Y:S04]  /*1b850*/  STL.64 [R1+0x210], R16 ;  /* 0x0002101001007387 */ /* 0x000fe80000100a00 */
[----:B------:R-:W-:Y:S04]  /*1b860*/  STL.64 [R1+0x218], R18 ;  /* 0x0002181201007387 */ /* 0x000fe80000100a00 */
[----:B------:R-:W-:Y:S04]  /*1b870*/  STL [R1+0x504], R15 ;  /* 0x0005040f01007387 */ /* 0x000fe80000100800 */
[----:B------:R1:W-:Y:S04]  /*1b880*/  STL [R1+0x714], R60 ;  /* 0x0007143c01007387 */ /* 0x0003e80000100800 */
[----:B------:R-:W-:Y:S01]  /*1b890*/  STL [R1+0x510], R41 ;  /* 0x0005102901007387 */ /* 0x000fe20000100800 */
[----:B------:R-:W-:-:S03]  /*1b8a0*/  IMAD.MOV.U32 R8, RZ, RZ, R16 ;  /* 0x000000ffff087224 */ /* 0x000fc600078e0010 */
[----:B-1----:R-:W3:Y:S04]  /*1b8b0*/  LDL.LU R60, [R1+0x6f4] ;  /* 0x0006f400013c7983 */ /* 0x002ee80000300800 */
[----:B------:R-:W-:Y:S04]  /*1b8c0*/  STL [R1+0x71c], R40 ;  /* 0x00071c2801007387 */ /* 0x000fe80000100800 */
[----:B------:R-:W4:Y:S04]  /*1b8d0*/  LDL.LU R58, [R1+0x718] ;  /* 0x00071800013a7983 */ /* 0x000f280000300800 */
[----:B------:R-:W-:Y:S01]  /*1b8e0*/  STL [R1+0x70c], R45 ;  /* 0x00070c2d01007387 */ /* 0x000fe20000100800 */
[----:B------:R-:W-:-:S03]  /*1b8f0*/  IMAD.MOV.U32 R10, RZ, RZ, R17 ;  /* 0x000000ffff0a7224 */ /* 0x000fc600078e0011 */
[----:B------:R-:W4:Y:S01]  /*1b900*/  LDL.LU R59, [R1+0x6ec] ;  /* 0x0006ec00013b7983 */ /* 0x000f220000300800 */
[----:B------:R-:W-:-:S03]  /*1b910*/  IMAD.MOV.U32 R9, RZ, RZ, R18 ;  /* 0x000000ffff097224 */ /* 0x000fc600078e0012 */
[----:B------:R-:W-:Y:S01]  /*1b920*/  STL [R1+0x704], R44 ;  /* 0x0007042c01007387 */ /* 0x000fe20000100800 */
[----:B------:R-:W-:-:S03]  /*1b930*/  IMAD.MOV.U32 R11, RZ, RZ, R19 ;  /* 0x000000ffff0b7224 */ /* 0x000fc600078e0013 */
[----:B------:R-:W4:Y:S04]  /*1b940*/  LDL.LU R16, [R1+0x710] ;  /* 0x0007100001107983 */ /* 0x000f280000300800 */
        /* <DEDUP_REMOVED lines=16> */
[----:B--2---:R-:W-:-:S03]  /*1ba50*/  IMAD.X R3, R3, 0x1, R0, P4 ;  /* 0x0000000103037824 */ /* 0x004fc600020e0600 */
[----:B-1----:R-:W2:Y:S04]  /*1ba60*/  LDL.LU R2, [R1+0x6d0] ;  /* 0x0006d00001027983 */ /* 0x002ea80000300800 */
[----:B------:R-:W2:Y:S04]  /*1ba70*/  LDL.LU R27, [R1+0x6a4] ;  /* 0x0006a400011b7983 */ /* 0x000ea80000300800 */
[----:B------:R-:W2:Y:S04]  /*1ba80*/  LDL.LU R23, [R1+0x6c8] ;  /* 0x0006c80001177983 */ /* 0x000ea80000300800 */
[----:B------:R-:W2:Y:S04]  /*1ba90*/  LDL.LU R14, [R1+0x69c] ;  /* 0x00069c00010e7983 */ /* 0x000ea80000300800 */
[----:B------:R1:W-:Y:S04]  /*1baa0*/  STL [R1+0x50c], R3 ;  /* 0x00050c0301007387 */ /* 0x0003e80000100800 */
[----:B------:R-:W2:Y:S04]  /*1bab0*/  LDL.LU R15, [R1+0x6c0] ;  /* 0x0006c000010f7983 */ /* 0x000ea80000300800 */
[----:B------:R-:W2:Y:S04]  /*1bac0*/  LDL.LU R41, [R1+0x694] ;  /* 0x0006940001297983 */ /* 0x000ea80000300800 */
[----:B------:R-:W2:Y:S04]  /*1bad0*/  LDL.LU R40, [R1+0x6b8] ;  /* 0x0006b80001287983 */ /* 0x000ea80000300800 */
[----:B-1----:R-:W2:Y:S04]  /*1bae0*/  LDL.LU R3, [R1+0x68c] ;  /* 0x00068c0001037983 */ /* 0x002ea80000300800 */
[----:B------:R-:W2:Y:S04]  /*1baf0*/  LDL.LU R45, [R1+0x6b0] ;  /* 0x0006b000012d7983 */ /* 0x000ea80000300800 */
[----:B------:R-:W2:Y:S01]  /*1bb00*/  LDL.LU R44, [R1+0x684] ;  /* 0x00068400012c7983 */ /* 0x000ea20000300800 */
[----:B---3--:R-:W-:-:S05]  /*1bb10*/  IADD3 R60, P4, PT, R60, R31, RZ ;  /* 0x0000001f3c3c7210 */ /* 0x008fca0007f9e0ff */
[----:B------:R1:W-:Y:S01]  /*1bb20*/  STL [R1+0x6f4], R60 ;  /* 0x0006f43c01007387 */ /* 0x0003e20000100800 */
[----:B----4-:R-:W-:-:S03]  /*1bb30*/  IMAD.X R58, R58, 0x1, R0, P3 ;  /* 0x000000013a3a7824 */ /* 0x010fc600018e0600 */
[----:B-1----:R-:W3:Y:S01]  /*1bb40*/  LDL.LU R60, [R1+0x6a8] ;  /* 0x0006a800013c7983 */ /* 0x002ee20000300800 */
[----:B------:R-:W-:-:S03]  /*1bb50*/  IADD3 R59, P3, PT, R59, R31, RZ ;  /* 0x0000001f3b3b7210 */ /* 0x000fc60007f7e0ff */
[----:B------:R-:W-:Y:S01]  /*1bb60*/  STL [R1+0x718], R58 ;  /* 0x0007183a01007387 */ /* 0x000fe20000100800 */
[----:B------:R-:W-:-:S03]  /*1bb70*/  IMAD.X R16, R16, 0x1, R0, P6 ;  /* 0x0000000110107824 */ /* 0x000fc600030e0600 */
[----:B------:R-:W-:Y:S01]  /*1bb80*/  STL [R1+0x6ec], R59 ;  /* 0x0006ec3b01007387 */ /* 0x000fe20000100800 */
        /* <DEDUP_REMOVED lines=28> */
[----:B--2---:R-:W-:Y:S01]  /*1bd50*/  IMAD.X R2, R2, 0x1, R0, P2 ;  /* 0x0000000102027824 */ /* 0x004fe200010e0600 */
[----:B------:R-:W-:-:S04]  /*1bd60*/  IADD3 R26, P5, PT, R26, R31, RZ ;  /* 0x0000001f1a1a7210 */ /* 0x000fc80007fbe0ff */
[----:B------:R1:W-:Y:S01]  /*1bd70*/  STL [R1+0x6d0], R2 ;  /* 0x0006d00201007387 */ /* 0x0003e20000100800 */
[----:B------:R-:W-:-:S03]  /*1bd80*/  IADD3 R27, P2, PT, R27, R31, RZ ;  /* 0x0000001f1b1b7210 */ /* 0x000fc60007f5e0ff */
[----:B------:R-:W-:Y:S01]  /*1bd90*/  STL [R1+0x6d8], R30 ;  /* 0x0006d81e01007387 */ /* 0x000fe20000100800 */
[--C-:B------:R-:W-:Y:S01]  /*1bda0*/  IMAD.X R23, R23, 0x1, R0.reuse, P1 ;  /* 0x0000000117177824 */ /* 0x100fe200008e0600 */
[----:B------:R-:W-:Y:S02]  /*1bdb0*/  IADD3 R14, P1, PT, R14, R31, RZ ;  /* 0x0000001f0e0e7210 */ /* 0x000fe40007f3e0ff */
[----:B-1----:R-:W2:Y:S04]  /*1bdc0*/  LDL.LU R2, [R1+0x67c] ;  /* 0x00067c0001027983 */ /* 0x002ea80000300800 */
[----:B------:R-:W-:Y:S01]  /*1bdd0*/  STL [R1+0x6ac], R26 ;  /* 0x0006ac1a01007387 */ /* 0x000fe20000100800 */
[----:B------:R-:W-:-:S03]  /*1bde0*/  IMAD.X R15, R15, 0x1, R0, P4 ;  /* 0x000000010f0f7824 */ /* 0x000fc600020e0600 */
[----:B------:R-:W-:Y:S01]  /*1bdf0*/  STL [R1+0x6a4], R27 ;  /* 0x0006a41b01007387 */ /* 0x000fe20000100800 */
[-C--:B------:R-:W-:Y:S01]  /*1be00*/  IADD3 R41, P4, PT, R41, R31.reuse, RZ ;  /* 0x0000001f29297210 */ /* 0x080fe20007f9e0ff */
[----:B------:R-:W-:Y:S02]  /*1be10*/  IMAD.X R40, R40, 0x1, R0, P3 ;  /* 0x0000000128287824 */ /* 0x000fe400018e0600 */
[----:B------:R-:W-:Y:S01]  /*1be20*/  STL [R1+0x6c8], R23 ;  /* 0x0006c81701007387 */ /* 0x000fe20000100800 */
[----:B------:R-:W-:-:S03]  /*1be30*/  IADD3 R3, P3, PT, R3, R31, RZ ;  /* 0x0000001f03037210 */ /* 0x000fc60007f7e0ff */
[----:B------:R-:W-:Y:S04]  /*1be40*/  STL [R1+0x69c], R14 ;  /* 0x00069c0e01007387 */ /* 0x000fe80000100800 */
[----:B------:R-:W-:Y:S04]  /*1be50*/  STL [R1+0x6c0], R15 ;  /* 0x0006c00f01007387 */ /* 0x000fe80000100800 */
[----:B------:R1:W-:Y:S04]  /*1be60*/  STL [R1+0x68c], R3 ;  /* 0x00068c0301007387 */ /* 0x0003e80000100800 */
[----:B------:R-:W-:Y:S04]  /*1be70*/  STL [R1+0x694], R41 ;  /* 0x0006942901007387 */ /* 0x000fe80000100800 */
[----:B-1----:R-:W4:Y:S01]  /*1be80*/  LDL.LU R3, [R1+0x6a0] ;  /* 0x0006a00001037983 */ /* 0x002f220000300800 */
[----:B------:R-:W-:Y:S01]  /*1be90*/  IMAD.X R45, R45, 0x1, R0, P6 ;  /* 0x000000012d2d7824 */ /* 0x000fe200030e0600 */
[----:B------:R-:W-:-:S02]  /*1bea0*/  IADD3 R44, P6, PT, R44, R31, RZ ;  /* 0x0000001f2c2c7210 */ /* 0x000fc40007fde0ff */
[----:B------:R-:W-:Y:S04]  /*1beb0*/  STL [R1+0x6b8], R40 ;  /* 0x0006b82801007387 */ /* 0x000fe80000100800 */
[----:B------:R-:W4:Y:S04]  /*1bec0*/  LDL.LU R58, [R1+0x674] ;  /* 0x00067400013a7983 */ /* 0x000f280000300800 */
[----:B------:R-:W-:Y:S04]  /*1bed0*/  STL [R1+0x6b0], R45 ;  /* 0x0006b02d01007387 */ /* 0x000fe80000100800 */
[----:B------:R-:W4:Y:S04]  /*1bee0*/  LDL.LU R59, [R1+0x698] ;  /* 0x00069800013b7983 */ /* 0x000f280000300800 */
[----:B------:R-:W-:Y:S04]  /*1bef0*/  STL [R1+0x684], R44 ;  /* 0x0006842c01007387 */ /* 0x000fe80000100800 */
[----:B------:R-:W4:Y:S01]  /*1bf00*/  LDL.LU R16, [R1+0x66c] ;  /* 0x00066c0001107983 */ /* 0x000f220000300800 */
[----:B---3--:R-:W-:-:S05]  /*1bf10*/  IMAD.X R60, R60, 0x1, R0, P5 ;  /* 0x000000013c3c7824 */ /* 0x008fca00028e0600 */
[----:B------:R1:W-:Y:S04]  /*1bf20*/  STL [R1+0x6a8], R60 ;  /* 0x0006a83c01007387 */ /* 0x0003e80000100800 */
        /* <DEDUP_REMOVED lines=15> */
[----:B-1----:R-:W3:Y:S04]  /*1c020*/  LDL.LU R60, [R1+0x62c] ;  /* 0x00062c00013c7983 */ /* 0x002ee80000300800 */
[----:B------:R-:W3:Y:S04]  /*1c030*/  LDL.LU R27, [R1+0x650] ;  /* 0x00065000011b7983 */ /* 0x000ee80000300800 */
[----:B------:R-:W3:Y:S04]  /*1c040*/  LDL.LU R23, [R1+0x624] ;  /* 0x0006240001177983 */ /* 0x000ee80000300800 */
[----:B------:R-:W3:Y:S01]  /*1c050*/  LDL.LU R14, [R1+0x648] ;  /* 0x00064800010e7983 */ /* 0x000ee20000300800 */
[----:B--2---:R-:W-:-:S05]  /*1c060*/  IADD3 R2, P5, PT, R2, R31, RZ ;  /* 0x0000001f02027210 */ /* 0x004fca0007fbe0ff */
[----:B------:R1:W-:Y:S04]  /*1c070*/  STL [R1+0x67c], R2 ;  /* 0x00067c0201007387 */ /* 0x0003e80000100800 */
[----:B------:R-:W2:Y:S04]  /*1c080*/  LDL.LU R15, [R1+0x61c] ;  /* 0x00061c00010f7983 */ /* 0x000ea80000300800 */
[----:B------:R-:W2:Y:S04]  /*1c090*/  LDL.LU R41, [R1+0x640] ;  /* 0x0006400001297983 */ /* 0x000ea80000300800 */
[----:B------:R-:W2:Y:S04]  /*1c0a0*/  LDL.LU R40, [R1+0x614] ;  /* 0x0006140001287983 */ /* 0x000ea80000300800 */
[----:B-1----:R-:W2:Y:S04]  /*1c0b0*/  LDL.LU R2, [R1+0x638] ;  /* 0x0006380001027983 */ /* 0x002ea80000300800 */
[----:B------:R-:W2:Y:S04]  /*1c0c0*/  LDL.LU R45, [R1+0x60c] ;  /* 0x00060c00012d7983 */ /* 0x000ea80000300800 */
[----:B------:R-:W2:Y:S01]  /*1c0d0*/  LDL.LU R44, [R1+0x630] ;  /* 0x00063000012c7983 */ /* 0x000ea20000300800 */
[----:B----4-:R-:W-:-:S05]  /*1c0e0*/  IMAD.X R3, R3, 0x1, R0, P2 ;  /* 0x0000000103037824 */ /* 0x010fca00010e0600 */
[----:B------:R1:W-:Y:S04]  /*1c0f0*/  STL [R1+0x6a0], R3 ;  /* 0x0006a00301007387 */ /* 0x0003e80000100800 */
[----:B-1----:R-:W4:Y:S01]  /*1c100*/  LDL.LU R3, [R1+0x604] ;  /* 0x0006040001037983 */ /* 0x002f220000300800 */
[----:B------:R-:W-:Y:S01]  /*1c110*/  IADD3 R58, P2, PT, R58, R31, RZ ;  /* 0x0000001f3a3a7210 */ /* 0x000fe20007f5e0ff */
[----:B------:R-:W-:-:S04]  /*1c120*/  IMAD.X R59, R59, 0x1, R0, P1 ;  /* 0x000000013b3b7824 */ /* 0x000fc800008e0600 */
[----:B------:R-:W-:Y:S01]  /*1c130*/  STL [R1+0x674], R58 ;  /* 0x0006743a01007387 */ /* 0x000fe20000100800 */
[----:B------:R-:W-:-:S03]  /*1c140*/  IADD3 R16, P1, PT, R16, R31, RZ ;  /* 0x0000001f10107210 */ /* 0x000fc60007f3e0ff */
[----:B------:R-:W-:Y:S04]  /*1c150*/  STL [R1+0x698], R59 ;  /* 0x0006983b01007387 */ /* 0x000fe80000100800 */
[----:B------:R-:W-:Y:S01]  /*1c160*/  STL [R1+0x66c], R16 ;  /* 0x00066c1001007387 */ /* 0x000fe20000100800 */
[----:B---3--:R-:W-:Y:S01]  /*1c170*/  IMAD.X R17, R17, 0x1, R0, P4 ;  /* 0x0000000111117824 */ /* 0x008fe200020e0600 */
[----:B------:R-:W-:-:S04]  /*1c180*/  IADD3 R18, P4, PT, R18, R31, RZ ;  /* 0x0000001f12127210 */ /* 0x000fc80007f9e0ff */
        /* <DEDUP_REMOVED lines=23> */
[-C--:B------:R-:W-:Y:S01]  /*1c300*/  IADD3 R30, P4, PT, R30, R31.reuse, RZ ;  /* 0x0000001f1e1e7210 */ /* 0x080fe20007f9e0ff */
[--C-:B------:R-:W-:Y:S01]  /*1c310*/  IMAD.X R26, R26, 0x1, R0.reuse, P3 ;  /* 0x000000011a1a7824 */ /* 0x100fe200018e0600 */
[----:B------:R-:W-:Y:S01]  /*1c320*/  IADD3 R60, P3, PT, R60, R31, RZ ;  /* 0x0000001f3c3c7210 */ /* 0x000fe20007f7e0ff */
[----:B------:R-:W-:Y:S04]  /*1c330*/  STL [R1+0x660], R35 ;  /* 0x0006602301007387 */ /* 0x000fe80000100800 */
[----:B------:R1:W-:Y:S01]  /*1c340*/  STL [R1+0x62c], R60 ;  /* 0x00062c3c01007387 */ /* 0x0003e20000100800 */
[----:B------:R-:W-:-:S03]  /*1c350*/  IMAD.X R27, R27, 0x1, R0, P6 ;  /* 0x000000011b1b7824 */ /* 0x000fc600030e0600 */
[----:B------:R-:W-:Y:S01]  /*1c360*/  STL [R1+0x634], R30 ;  /* 0x0006341e01007387 */ /* 0x000fe20000100800 */
[-C--:B------:R-:W-:Y:S01]  /*1c370*/  IADD3 R23, P6, PT, R23, R31.reuse, RZ ;  /* 0x0000001f17177210 */ /* 0x080fe20007fde0ff */
[----:B------:R-:W-:Y:S02]  /*1c380*/  IMAD.X R14, R14, 0x1, R0, P5 ;  /* 0x000000010e0e7824 */ /* 0x000fe400028e0600 */
[----:B-1----:R-:W3:Y:S04]  /*1c390*/  LDL.LU R60, [R1+0x628] ;  /* 0x00062800013c7983 */ /* 0x002ee80000300800 */
[----:B------:R-:W-:Y:S04]  /*1c3a0*/  STL [R1+0x658], R26 ;  /* 0x0006581a01007387 */ /* 0x000fe80000100800 */
[----:B------:R-:W-:Y:S04]  /*1c3b0*/  STL [R1+0x650], R27 ;  /* 0x0006501b01007387 */ /* 0x000fe80000100800 */
[----:B------:R-:W-:Y:S01]  /*1c3c0*/  STL [R1+0x624], R23 ;  /* 0x0006241701007387 */ /* 0x000fe20000100800 */
[----:B--2---:R-:W-:-:S03]  /*1c3d0*/  IADD3 R15, P5, PT, R15, R31, RZ ;  /* 0x0000001f0f0f7210 */ /* 0x004fc60007fbe0ff */
[----:B------:R-:W-:Y:S01]  /*1c3e0*/  STL [R1+0x648], R14 ;  /* 0x0006480e01007387 */ /* 0x000fe20000100800 */
[----:B------:R-:W-:-:S03]  /*1c3f0*/  IMAD.X R41, R41, 0x1, R0, P2 ;  /* 0x0000000129297824 */ /* 0x000fc600010e0600 */
[----:B------:R-:W-:Y:S01]  /*1c400*/  STL [R1+0x61c], R15 ;  /* 0x00061c0f01007387 */ /* 0x000fe20000100800 */
[-C--:B------:R-:W-:Y:S01]  /*1c410*/  IADD3 R40, P2, PT, R40, R31.reuse, RZ ;  /* 0x0000001f28287210 */ /* 0x080fe20007f5e0ff */
[----:B------:R-:W-:Y:S01]  /*1c420*/  IMAD.X R2, R2, 0x1, R0, P1 ;  /* 0x0000000102027824 */ /* 0x000fe200008e0600 */
[----:B------:R-:W-:-:S04]  /*1c430*/  IADD3 R45, P1, PT, R45, R31, RZ ;  /* 0x0000001f2d2d7210 */ /* 0x000fc80007f3e0ff */
[----:B------:R1:W-:Y:S01]  /*1c440*/  STL [R1+0x638], R2 ;  /* 0x0006380201007387 */ /* 0x0003e20000100800 */
[----:B------:R-:W-:-:S03]  /*1c450*/  IMAD.X R44, R44, 0x1, R0, P4 ;  /* 0x000000012c2c7824 */ /* 0x000fc600020e0600 */
[----:B------:R-:W-:Y:S04]  /*1c460*/  STL [R1+0x640], R41 ;  /* 0x0006402901007387 */ /* 0x000fe80000100800 */
[----:B-1----:R-:W2:Y:S04]  /*1c470*/  LDL.LU R2, [R1+0x5fc] ;  /* 0x0005fc0001027983 */ /* 0x002ea80000300800 */
[----:B------:R-:W-:Y:S04]  /*1c480*/  STL [R1+0x614], R40 ;  /* 0x0006142801007387 */ /* 0x000fe80000100800 */
[----:B------:R-:W2:Y:S04]  /*1c490*/  LDL.LU R58, [R1+0x620] ;  /* 0x00062000013a7983 */ /* 0x000ea80000300800 */
[----:B------:R-:W-:Y:S01]  /*1c4a0*/  STL [R1+0x60c], R45 ;  /* 0x00060c2d01007387 */ /* 0x000fe20000100800 */
[----:B----4-:R-:W-:-:S03]  /*1c4b0*/  IADD3 R3, P4, PT, R3, R31, RZ ;  /* 0x0000001f03037210 */ /* 0x010fc60007f9e0ff */
[----:B------:R-:W4:Y:S04]  /*1c4c0*/  LDL.LU R59, [R1+0x5f4] ;  /* 0x0005f400013b7983 */ /* 0x000f280000300800 */
[----:B------:R-:W-:Y:S04]  /*1c4d0*/  STL [R1+0x630], R44 ;  /* 0x0006302c01007387 */ /* 0x000fe80000100800 */
        /* <DEDUP_REMOVED lines=17> */
[----:B-1----:R-:W4:Y:S04]  /*1c5f0*/  LDL.LU R3, [R1+0x5d8] ;  /* 0x0005d80001037983 */ /* 0x002f280000300800 */
[----:B------:R-:W4:Y:S04]  /*1c600*/  LDL.LU R27, [R1+0x5ac] ;  /* 0x0005ac00011b7983 */ /* 0x000f280000300800 */
[----:B------:R-:W4:Y:S04]  /*1c610*/  LDL.LU R23, [R1+0x5d0] ;  /* 0x0005d00001177983 */ /* 0x000f280000300800 */
[----:B------:R-:W4:Y:S01]  /*1c620*/  LDL.LU R14, [R1+0x5a4] ;  /* 0x0005a400010e7983 */ /* 0x000f220000300800 */
[----:B---3--:R-:W-:-:S05]  /*1c630*/  IMAD.X R60, R60, 0x1, R0, P3 ;  /* 0x000000013c3c7824 */ /* 0x008fca00018e0600 */
[----:B------:R1:W-:Y:S04]  /*1c640*/  STL [R1+0x628], R60 ;  /* 0x0006283c01007387 */ /* 0x0003e80000100800 */
[----:B------:R-:W3:Y:S04]  /*1c650*/  LDL.LU R15, [R1+0x5c8] ;  /* 0x0005c800010f7983 */ /* 0x000ee80000300800 */
[----:B------:R-:W3:Y:S04]  /*1c660*/  LDL.LU R41, [R1+0x59c] ;  /* 0x00059c0001297983 */ /* 0x000ee80000300800 */
[----:B------:R-:W3:Y:S04]  /*1c670*/  LDL.LU R40, [R1+0x5c0] ;  /* 0x0005c00001287983 */ /* 0x000ee80000300800 */
[----:B-1----:R-:W3:Y:S04]  /*1c680*/  LDL.LU R60, [R1+0x594] ;  /* 0x00059400013c7983 */ /* 0x002ee80000300800 */
[----:B------:R-:W3:Y:S04]  /*1c690*/  LDL.LU R45, [R1+0x5b8] ;  /* 0x0005b800012d7983 */ /* 0x000ee80000300800 */
[----:B------:R-:W3:Y:S01]  /*1c6a0*/  LDL.LU R44, [R1+0x58c] ;  /* 0x00058c00012c7983 */ /* 0x000ee20000300800 */
[----:B--2---:R-:W-:-:S05]  /*1c6b0*/  IADD3 R2, P3, PT, R2, R31, RZ ;  /* 0x0000001f02027210 */ /* 0x004fca0007f7e0ff */
[----:B------:R1:W-:Y:S01]  /*1c6c0*/  STL [R1+0x5fc], R2 ;  /* 0x0005fc0201007387 */ /* 0x0003e20000100800 */
[----:B------:R-:W-:-:S03]  /*1c6d0*/  IMAD.X R58, R58, 0x1, R0, P6 ;  /* 0x000000013a3a7824 */ /* 0x000fc600030e0600 */
[----:B-1----:R-:W2:Y:S01]  /*1c6e0*/  LDL.LU R2, [R1+0x5b0] ;  /* 0x0005b00001027983 */ /* 0x002ea20000300800 */
[----:B----4-:R-:W-:-:S03]  /*1c6f0*/  IADD3 R59, P6, PT, R59, R31, RZ ;  /* 0x0000001f3b3b7210 */ /* 0x010fc60007fde0ff */
        /* <DEDUP_REMOVED lines=31> */
[----:B------:R-:W-:-:S05]  /*1c8f0*/  IMAD.X R3, R3, 0x1, R0, P1 ;  /* 0x0000000103037824 */ /* 0x000fca00008e0600 */
[----:B------:R1:W-:Y:S04]  /*1c900*/  STL [R1+0x5d8], R3 ;  /* 0x0005d80301007387 */ /* 0x0003e80000100800 */
[----:B------:R-:W-:Y:S04]  /*1c910*/  STL [R1+0x5e0], R30 ;  /* 0x0005e01e01007387 */ /* 0x000fe80000100800 */
[----:B-1----:R-:W4:Y:S01]  /*1c920*/  LDL.LU R3, [R1+0x584] ;  /* 0x0005840001037983 */ /* 0x002f220000300800 */
[-C--:B------:R-:W-:Y:S01]  /*1c930*/  IADD3 R26, P2, PT, R26, R31.reuse, RZ ;  /* 0x0000001f1a1a7210 */ /* 0x080fe20007f5e0ff */
[----:B------:R-:W-:Y:S01]  /*1c940*/  IMAD.X R23, R23, 0x1, R0, P4 ;  /* 0x0000000117177824 */ /* 0x000fe200020e0600 */
[----:B------:R-:W-:-:S02]  /*1c950*/  IADD3 R27, P1, PT, R27, R31, RZ ;  /* 0x0000001f1b1b7210 */ /* 0x000fc40007f3e0ff */
[-C--:B------:R-:W-:Y:S01]  /*1c960*/  IADD3 R14, P4, PT, R14, R31.reuse, RZ ;  /* 0x0000001f0e0e7210 */ /* 0x080fe20007f9e0ff */
[----:B------:R-:W-:Y:S04]  /*1c970*/  STL [R1+0x5b4], R26 ;  /* 0x0005b41a01007387 */ /* 0x000fe80000100800 */
[----:B------:R-:W-:Y:S04]  /*1c980*/  STL [R1+0x5ac], R27 ;  /* 0x0005ac1b01007387 */ /* 0x000fe80000100800 */
[----:B------:R-:W-:Y:S04]  /*1c990*/  STL [R1+0x5d0], R23 ;  /* 0x0005d01701007387 */ /* 0x000fe80000100800 */
[----:B------:R-:W-:Y:S01]  /*1c9a0*/  STL [R1+0x5a4], R14 ;  /* 0x0005a40e01007387 */ /* 0x000fe20000100800 */
[--C-:B---3--:R-:W-:Y:S01]  /*1c9b0*/  IMAD.X R15, R15, 0x1, R0.reuse, P3 ;  /* 0x000000010f0f7824 */ /* 0x108fe200018e0600 */
[-C--:B------:R-:W-:Y:S01]  /*1c9c0*/  IADD3 R41, P3, PT, R41, R31.reuse, RZ ;  /* 0x0000001f29297210 */ /* 0x080fe20007f7e0ff */
[----:B------:R-:W-:Y:S01]  /*1c9d0*/  IMAD.X R40, R40, 0x1, R0, P6 ;  /* 0x0000000128287824 */ /* 0x000fe200030e0600 */
[----:B------:R-:W-:-:S02]  /*1c9e0*/  IADD3 R60, P6, PT, R60, R31, RZ ;  /* 0x0000001f3c3c7210 */ /* 0x000fc40007fde0ff */
[----:B------:R-:W-:Y:S01]  /*1c9f0*/  STL [R1+0x5c8], R15 ;  /* 0x0005c80f01007387 */ /* 0x000fe20000100800 */
[----:B------:R-:W-:-:S03]  /*1ca00*/  IMAD.X R45, R45, 0x1, R0, P5 ;  /* 0x000000012d2d7824 */ /* 0x000fc600028e0600 */
[----:B------:R1:W-:Y:S01]  /*1ca10*/  STL [R1+0x594], R60 ;  /* 0x0005943c01007387 */ /* 0x0003e20000100800 */
[----:B------:R-:W-:-:S03]  /*1ca20*/  IADD3 R44, P5, PT, R44, R31, RZ ;  /* 0x0000001f2c2c7210 */ /* 0x000fc60007fbe0ff */
[----:B------:R-:W-:Y:S04]  /*1ca30*/  STL [R1+0x59c], R41 ;  /* 0x00059c2901007387 */ /* 0x000fe80000100800 */
[----:B-1----:R-:W3:Y:S04]  /*1ca40*/  LDL.LU R60, [R1+0x5a8] ;  /* 0x0005a800013c7983 */ /* 0x002ee80000300800 */
[----:B------:R-:W-:Y:S04]  /*1ca50*/  STL [R1+0x5c0], R40 ;  /* 0x0005c02801007387 */ /* 0x000fe80000100800 */
[----:B------:R1:W-:Y:S04]  /*1ca60*/  STL [R1+0x58c], R44 ;  /* 0x00058c2c01007387 */ /* 0x0003e80000100800 */
[----:B------:R-:W-:Y:S04]  /*1ca70*/  STL [R1+0x5b8], R45 ;  /* 0x0005b82d01007387 */ /* 0x000fe80000100800 */
[----:B-1----:R-:W3:Y:S04]  /*1ca80*/  LDL.LU R44, [R1+0x57c] ;  /* 0x00057c00012c7983 */ /* 0x002ee80000300800 */
[----:B------:R-:W3:Y:S01]  /*1ca90*/  LDL.LU R58, [R1+0x5a0] ;  /* 0x0005a000013a7983 */ /* 0x000ee20000300800 */
[----:B--2---:R-:W-:-:S03]  /*1caa0*/  IMAD.X R2, R2, 0x1, R0, P2 ;  /* 0x0000000102027824 */ /* 0x004fc600010e0600 */
[----:B------:R-:W2:Y:S04]  /*1cab0*/  LDL.LU R59, [R1+0x574] ;  /* 0x00057400013b7983 */ /* 0x000ea80000300800 */
[----:B------:R1:W-:Y:S04]  /*1cac0*/  STL [R1+0x5b0], R2 ;  /* 0x0005b00201007387 */ /* 0x0003e80000100800 */
        /* <DEDUP_REMOVED lines=15> */
[----:B-1----:R-:W2:Y:S04]  /*1cbc0*/  LDL.LU R2, [R1+0x534] ;  /* 0x0005340001027983 */ /* 0x002ea80000300800 */
[----:B------:R-:W2:Y:S04]  /*1cbd0*/  LDL.LU R26, [R1+0x558] ;  /* 0x00055800011a7983 */ /* 0x000ea80000300800 */
[----:B------:R-:W2:Y:S04]  /*1cbe0*/  LDL.LU R27, [R1+0xb00] ;  /* 0x000b0000011b7983 */ /* 0x000ea80000300800 */
[----:B------:R-:W2:Y:S01]  /*1cbf0*/  LDL.LU R23, [R1+0x550] ;  /* 0x0005500001177983 */ /* 0x000ea20000300800 */
[----:B----4-:R-:W-:-:S05]  /*1cc00*/  IADD3 R3, P2, PT, R3, R31, RZ ;  /* 0x0000001f03037210 */ /* 0x010fca0007f5e0ff */
[----:B------:R1:W-:Y:S04]  /*1cc10*/  STL [R1+0x584], R3 ;  /* 0x0005840301007387 */ /* 0x0003e80000100800 */
[----:B------:R-:W4:Y:S04]  /*1cc20*/  LDL.LU R14, [R1+0x52c] ;  /* 0x00052c00010e7983 */ /* 0x000f280000300800 */
[----:B------:R-:W4:Y:S04]  /*1cc30*/  LDL.LU R15, [R1+0x548] ;  /* 0x00054800010f7983 */ /* 0x000f280000300800 */
[----:B------:R-:W4:Y:S04]  /*1cc40*/  LDL.LU R41, [R1+0xaf8] ;  /* 0x000af80001297983 */ /* 0x000f280000300800 */
[----:B-1----:R-:W4:Y:S04]  /*1cc50*/  LDL.LU R3, [R1+0x540] ;  /* 0x0005400001037983 */ /* 0x002f280000300800 */
[----:B------:R-:W4:Y:S04]  /*1cc60*/  LDL.LU R40, [R1+0xaf4] ;  /* 0x000af40001287983 */ /* 0x000f280000300800 */
[----:B------:R-:W4:Y:S01]  /*1cc70*/  LDL.LU R45, [R1+0x538] ;  /* 0x00053800012d7983 */ /* 0x000f220000300800 */
[----:B---3--:R-:W-:-:S05]  /*1cc80*/  IMAD.X R60, R60, 0x1, R0, P1 ;  /* 0x000000013c3c7824 */ /* 0x008fca00008e0600 */
[----:B------:R1:W-:Y:S04]  /*1cc90*/  STL [R1+0x5a8], R60 ;  /* 0x0005a83c01007387 */ /* 0x0003e80000100800 */
[----:B-1----:R-:W3:Y:S01]  /*1cca0*/  LDL.LU R60, [R1+0xaf0] ;  /* 0x000af000013c7983 */ /* 0x002ee20000300800 */
[----:B------:R-:W-:Y:S01]  /*1ccb0*/  IADD3 R44, P1, PT, R44, R31, RZ ;  /* 0x0000001f2c2c7210 */ /* 0x000fe20007f3e0ff */
[----:B------:R-:W-:-:S04]  /*1ccc0*/  IMAD.X R58, R58, 0x1, R0, P4 ;  /* 0x000000013a3a7824 */ /* 0x000fc800020e0600 */
[----:B------:R1:W-:Y:S01]  /*1ccd0*/  STL [R1+0x57c], R44 ;  /* 0x00057c2c01007387 */ /* 0x0003e20000100800 */
[----:B--2---:R-:W-:-:S03]  /*1cce0*/  IADD3 R59, P4, PT, R59, R31, RZ ;  /* 0x0000001f3b3b7210 */ /* 0x004fc60007f9e0ff */
[----:B-1----:R0:W5:Y:S01]  /*1ccf0*/  LDL.LU R44, [R1+0xb40] ;  /* 0x000b4000012c7983 */ /* 0x0021620000300800 */
[--C-:B------:R-:W-:Y:S01]  /*1cd00*/  IMAD.X R16, R16, 0x1, R0.reuse, P3 ;  /* 0x0000000110107824 */ /* 0x100fe200018e0600 */
[----:B------:R-:W-:Y:S02]  /*1cd10*/  IADD3 R17, P3, PT, R17, R31, RZ ;  /* 0x0000001f11117210 */ /* 0x000fe40007f7e0ff */
        /* <DEDUP_REMOVED lines=28> */
[----:B------:R-:W-:Y:S04]  /*1cee0*/  STL [R1+0x568], R39 ;  /* 0x0005682701007387 */ /* 0x000fe80000100800 */
[----:B------:R1:W-:Y:S01]  /*1cef0*/  STL [R1+0x534], R2 ;  /* 0x0005340201007387 */ /* 0x0003e20000100800 */
[----:B------:R-:W-:-:S03]  /*1cf00*/  IMAD.X R26, R26, 0x1, R0, P5 ;  /* 0x000000011a1a7824 */ /* 0x000fc600028e0600 */
[----:B------:R-:W-:Y:S01]  /*1cf10*/  STL [R1+0x53c], R35 ;  /* 0x00053c2301007387 */ /* 0x000fe20000100800 */
[----:B------:R-:W-:Y:S01]  /*1cf20*/  IADD3 R27, P5, PT, R27, UR10, RZ ;  /* 0x0000000a1b1b7c10 */ /* 0x000fe2000ffbe0ff */
[----:B------:R-:W-:Y:S02]  /*1cf30*/  IMAD.X R23, R23, 0x1, R0, P2 ;  /* 0x0000000117177824 */ /* 0x000fe400010e0600 */
[----:B-1----:R-:W2:Y:S04]  /*1cf40*/  LDL.LU R2, [R1+0x530] ;  /* 0x0005300001027983 */ /* 0x002ea80000300800 */
[----:B------:R-:W-:Y:S04]  /*1cf50*/  STL [R1+0x560], R30 ;  /* 0x0005601e01007387 */ /* 0x000fe80000100800 */
[----:B------:R-:W-:Y:S04]  /*1cf60*/  STL [R1+0x558], R26 ;  /* 0x0005581a01007387 */ /* 0x000fe80000100800 */
[----:B------:R-:W-:Y:S01]  /*1cf70*/  STL [R1+0xb00], R27 ;  /* 0x000b001b01007387 */ /* 0x000fe20000100800 */
[----:B----4-:R-:W-:-:S03]  /*1cf80*/  IADD3 R14, P2, PT, R14, UR10, RZ ;  /* 0x0000000a0e0e7c10 */ /* 0x010fc6000ff5e0ff */
[----:B------:R-:W-:Y:S01]  /*1cf90*/  STL [R1+0x550], R23 ;  /* 0x0005501701007387 */ /* 0x000fe20000100800 */
[----:B------:R-:W-:-:S03]  /*1cfa0*/  IMAD.X R15, R15, 0x1, R0, P1 ;  /* 0x000000010f0f7824 */ /* 0x000fc600008e0600 */
[----:B------:R-:W-:Y:S01]  /*1cfb0*/  STL [R1+0x52c], R14 ;  /* 0x00052c0e01007387 */ /* 0x000fe20000100800 */
[----:B------:R-:W-:-:S05]  /*1cfc0*/  IMAD.X R3, R3, 0x1, R0, P4 ;  /* 0x0000000103037824 */ /* 0x000fca00020e0600 */
[----:B------:R1:W-:Y:S04]  /*1cfd0*/  STL [R1+0x540], R3 ;  /* 0x0005400301007387 */ /* 0x0003e80000100800 */
[----:B------:R-:W-:Y:S04]  /*1cfe0*/  STL [R1+0x548], R15 ;  /* 0x0005480f01007387 */ /* 0x000fe80000100800 */
[----:B-1----:R-:W4:Y:S01]  /*1cff0*/  LDL.LU R3, [R1+0xaec] ;  /* 0x000aec0001037983 */ /* 0x002f220000300800 */
[----:B------:R-:W-:Y:S02]  /*1d000*/  IADD3 R41, P1, PT, R41, UR10, RZ ;  /* 0x0000000a29297c10 */ /* 0x000fe4000ff3e0ff */
[----:B------:R-:W-:Y:S01]  /*1d010*/  IADD3 R40, P4, PT, R40, UR10, RZ ;  /* 0x0000000a28287c10 */ /* 0x000fe2000ff9e0ff */
[----:B------:R-:W-:-:S02]  /*1d020*/  IMAD.X R45, R45, 0x1, R0, P3 ;  /* 0x000000012d2d7824 */ /* 0x000fc400018e0600 */
[----:B------:R-:W-:Y:S04]  /*1d030*/  STL [R1+0xaf8], R41 ;  /* 0x000af82901007387 */ /* 0x000fe80000100800 */
[----:B------:R-:W4:Y:S04]  /*1d040*/  LDL.LU R58, [R1+0xafc] ;  /* 0x000afc00013a7983 */ /* 0x000f280000300800 */
[----:B------:R-:W-:Y:S04]  /*1d050*/  STL [R1+0xaf4], R40 ;  /* 0x000af42801007387 */ /* 0x000fe80000100800 */
[----:B------:R-:W4:Y:S04]  /*1d060*/  LDL.LU R59, [R1+0xae8] ;  /* 0x000ae800013b7983 */ /* 0x000f280000300800 */
[----:B------:R-:W-:Y:S04]  /*1d070*/  STL [R1+0x538], R45 ;  /* 0x0005382d01007387 */ /* 0x000fe80000100800 */
[----:B------:R-:W4:Y:S01]  /*1d080*/  LDL.LU R16, [R1+0x528] ;  /* 0x0005280001107983 */ /* 0x000f220000300800 */
[----:B---3--:R-:W-:-:S05]  /*1d090*/  IADD3 R60, P3, PT, R60, UR10, RZ ;  /* 0x0000000a3c3c7c10 */ /* 0x008fca000ff7e0ff */
        /* <DEDUP_REMOVED lines=20> */
[----:B--2---:R-:W-:-:S05]  /*1d1e0*/  IMAD.X R2, R2, 0x1, R0, P6 ;  /* 0x0000000102027824 */ /* 0x004fca00030e0600 */
[----:B------:R1:W-:Y:S04]  /*1d1f0*/  STL [R1+0x530], R2 ;  /* 0x0005300201007387 */ /* 0x0003e80000100800 */
[----:B------:R-:W2:Y:S04]  /*1d200*/  LDL.LU R14, [R1+0xac0] ;  /* 0x000ac000010e7983 */ /* 0x000ea80000300800 */
[----:B------:R-:W2:Y:S04]  /*1d210*/  LDL.LU R15, [R1+0xa94] ;  /* 0x000a9400010f7983 */ /* 0x000ea80000300800 */
[----:B------:R-:W2:Y:S04]  /*1d220*/  LDL.LU R41, [R1+0xab8] ;  /* 0x000ab80001297983 */ /* 0x000ea80000300800 */
[----:B-1----:R-:W2:Y:S04]  /*1d230*/  LDL.LU R2, [R1+0xa8c] ;  /* 0x000a8c0001027983 */ /* 0x002ea80000300800 */
[----:B------:R-:W2:Y:S04]  /*1d240*/  LDL.LU R40, [R1+0xab0] ;  /* 0x000ab00001287983 */ /* 0x000ea80000300800 */
[----:B------:R-:W2:Y:S01]  /*1d250*/  LDL.LU R45, [R1+0xa84] ;  /* 0x000a8400012d7983 */ /* 0x000ea20000300800 */
[----:B----4-:R-:W-:-:S05]  /*1d260*/  IADD3 R3, P6, PT, R3, UR10, RZ ;  /* 0x0000000a03037c10 */ /* 0x010fca000ffde0ff */
[----:B------:R1:W-:Y:S04]  /*1d270*/  STL [R1+0xaec], R3 ;  /* 0x000aec0301007387 */ /* 0x0003e80000100800 */
[----:B-1----:R-:W4:Y:S01]  /*1d280*/  LDL.LU R3, [R1+0xaa8] ;  /* 0x000aa80001037983 */ /* 0x002f220000300800 */
[----:B------:R-:W-:Y:S02]  /*1d290*/  IADD3.X R58, PT, PT, R58, UR4, RZ, P5, !PT ;  /* 0x000000043a3a7c10 */ /* 0x000fe4000affe4ff */
[----:B------:R-:W-:-:S03]  /*1d2a0*/  IADD3 R59, P5, PT, R59, UR10, RZ ;  /* 0x0000000a3b3b7c10 */ /* 0x000fc6000ffbe0ff */
[----:B------:R-:W-:Y:S01]  /*1d2b0*/  STL [R1+0xafc], R58 ;  /* 0x000afc3a01007387 */ /* 0x000fe20000100800 */
[----:B------:R-:W-:-:S03]  /*1d2c0*/  IADD3.X R16, PT, PT, R16, UR4, RZ, P2, !PT ;  /* 0x0000000410107c10 */ /* 0x000fc600097fe4ff */
[----:B------:R-:W-:Y:S04]  /*1d2d0*/  STL [R1+0xae8], R59 ;  /* 0x000ae83b01007387 */ /* 0x000fe80000100800 */
[----:B------:R-:W-:Y:S01]  /*1d2e0*/  STL [R1+0x528], R16 ;  /* 0x0005281001007387 */ /* 0x000fe20000100800 */
[----:B---3--:R-:W-:Y:S02]  /*1d2f0*/  IADD3 R17, P2, PT, R17, UR10, RZ ;  /* 0x0000000a11117c10 */ /* 0x008fe4000ff5e0ff */
[----:B------:R-:W-:-:S03]  /*1d300*/  IADD3.X R18, PT, PT, R18, UR4, RZ, P1, !PT ;  /* 0x0000000412127c10 */ /* 0x000fc60008ffe4ff */
[----:B------:R-:W-:Y:S01]  /*1d310*/  STL [R1+0xae4], R17 ;  /* 0x000ae41101007387 */ /* 0x000fe20000100800 */
[----:B------:R-:W-:-:S03]  /*1d320*/  IADD3 R19, P1, PT, R19, UR10, RZ ;  /* 0x0000000a13137c10 */ /* 0x000fc6000ff3e0ff */
[----:B------:R-:W-:Y:S01]  /*1d330*/  STL [R1+0x524], R18 ;  /* 0x0005241201007387 */ /* 0x000fe20000100800 */
        /* <DEDUP_REMOVED lines=22> */
[----:B------:R-:W-:Y:S02]  /*1d4a0*/  IADD3.X R60, PT, PT, R60, UR4, RZ, P4, !PT ;  /* 0x000000043c3c7c10 */ /* 0x000fe4000a7fe4ff */
[----:B------:R-:W-:-:S03]  /*1d4b0*/  IADD3 R31, P1, PT, R31, UR10, RZ ;  /* 0x0000000a1f1f7c10 */ /* 0x000fc6000ff3e0ff */
[----:B------:R1:W-:Y:S01]  /*1d4c0*/  STL [R1+0xad0], R60 ;  /* 0x000ad03c01007387 */ /* 0x0003e20000100800 */
[----:B------:R-:W-:-:S03]  /*1d4d0*/  IADD3 R26, P4, PT, R26, UR10, RZ ;  /* 0x0000000a1a1a7c10 */ /* 0x000fc6000ff9e0ff */
[----:B------:R-:W-:Y:S01]  /*1d4e0*/  STL [R1+0xad8], R30 ;  /* 0x000ad81e01007387 */ /* 0x000fe20000100800 */
[----:B------:R-:W-:Y:S02]  /*1d4f0*/  IADD3.X R27, PT, PT, R27, UR4, RZ, P3, !PT ;  /* 0x000000041b1b7c10 */ /* 0x000fe40009ffe4ff */
[----:B------:R-:W-:Y:S01]  /*1d500*/  IADD3 R23, P3, PT, R23, UR10, RZ ;  /* 0x0000000a17177c10 */ /* 0x000fe2000ff7e0ff */
[----:B-1----:R-:W3:Y:S04]  /*1d510*/  LDL.LU R60, [R1+0xa7c] ;  /* 0x000a7c00013c7983 */ /* 0x002ee80000300800 */
[----:B------:R-:W-:Y:S04]  /*1d520*/  STL [R1+0xaac], R31 ;  /* 0x000aac1f01007387 */ /* 0x000fe80000100800 */
[----:B------:R-:W-:Y:S04]  /*1d530*/  STL [R1+0xaa4], R26 ;  /* 0x000aa41a01007387 */ /* 0x000fe80000100800 */
[----:B------:R-:W-:Y:S01]  /*1d540*/  STL [R1+0xac8], R27 ;  /* 0x000ac81b01007387 */ /* 0x000fe20000100800 */
[----:B--2---:R-:W-:-:S03]  /*1d550*/  IADD3.X R14, PT, PT, R14, UR4, RZ, P6, !PT ;  /* 0x000000040e0e7c10 */ /* 0x004fc6000b7fe4ff */
[----:B------:R-:W-:Y:S01]  /*1d560*/  STL [R1+0xa9c], R23 ;  /* 0x000a9c1701007387 */ /* 0x000fe20000100800 */
[----:B------:R-:W-:Y:S02]  /*1d570*/  IADD3 R15, P6, PT, R15, UR10, RZ ;  /* 0x0000000a0f0f7c10 */ /* 0x000fe4000ffde0ff */
[----:B------:R-:W-:Y:S02]  /*1d580*/  IADD3.X R41, PT, PT, R41, UR4, RZ, P5, !PT ;  /* 0x0000000429297c10 */ /* 0x000fe4000affe4ff */
[----:B------:R-:W-:Y:S01]  /*1d590*/  IADD3 R2, P5, PT, R2, UR10, RZ ;  /* 0x0000000a02027c10 */ /* 0x000fe2000ffbe0ff */
[----:B------:R-:W-:Y:S01]  /*1d5a0*/  STL [R1+0xac0], R14 ;  /* 0x000ac00e01007387 */ /* 0x000fe20000100800 */
[----:B------:R-:W-:-:S03]  /*1d5b0*/  IADD3.X R40, PT, PT, R40, UR4, RZ, P2, !PT ;  /* 0x0000000428287c10 */ /* 0x000fc600097fe4ff */
[----:B------:R1:W-:Y:S01]  /*1d5c0*/  STL [R1+0xa8c], R2 ;  /* 0x000a8c0201007387 */ /* 0x0003e20000100800 */
[----:B------:R-:W-:-:S03]  /*1d5d0*/  IADD3 R45, P2, PT, R45, UR10, RZ ;  /* 0x0000000a2d2d7c10 */ /* 0x000fc6000ff5e0ff */
[----:B------:R-:W-:Y:S04]  /*1d5e0*/  STL [R1+0xa94], R15 ;  /* 0x000a940f01007387 */ /* 0x000fe80000100800 */
[----:B-1----:R-:W2:Y:S04]  /*1d5f0*/  LDL.LU R2, [R1+0xaa0] ;  /* 0x000aa00001027983 */ /* 0x002ea80000300800 */
[----:B------:R-:W-:Y:S04]  /*1d600*/  STL [R1+0xab8], R41 ;  /* 0x000ab82901007387 */ /* 0x000fe80000100800 */
[----:B------:R-:W2:Y:S04]  /*1d610*/  LDL.LU R58, [R1+0xa74] ;  /* 0x000a7400013a7983 */ /* 0x000ea80000300800 */
[----:B------:R-:W-:Y:S04]  /*1d620*/  STL [R1+0xab0], R40 ;  /* 0x000ab02801007387 */ /* 0x000fe80000100800 */
[----:B------:R-:W2:Y:S01]  /*1d630*/  LDL.LU R59, [R1+0xa98] ;  /* 0x000a9800013b7983 */ /* 0x000ea20000300800 */
[----:B----4-:R-:W-:-:S03]  /*1d640*/  IADD3.X R3, PT, PT, R3, UR4, RZ, P1, !PT ;  /* 0x0000000403037c10 */ /* 0x010fc60008ffe4ff */
        /* <DEDUP_REMOVED lines=22> */
[----:B---3--:R-:W-:-:S05]  /*1d7b0*/  IADD3 R60, P1, PT, R60, UR10, RZ ;  /* 0x0000000a3c3c7c10 */ /* 0x008fca000ff3e0ff */
[----:B------:R1:W-:Y:S04]  /*1d7c0*/  STL [R1+0xa7c], R60 ;  /* 0x000a7c3c01007387 */ /* 0x0003e80000100800 */
[----:B------:R-:W3:Y:S04]  /*1d7d0*/  LDL.LU R14, [R1+0xa1c] ;  /* 0x000a1c00010e7983 */ /* 0x000ee80000300800 */
[----:B------:R-:W3:Y:S04]  /*1d7e0*/  LDL.LU R15, [R1+0xa40] ;  /* 0x000a4000010f7983 */ /* 0x000ee80000300800 */
[----:B------:R-:W3:Y:S04]  /*1d7f0*/  LDL.LU R41, [R1+0xa14] ;  /* 0x000a140001297983 */ /* 0x000ee80000300800 */
[----:B-1----:R-:W3:Y:S04]  /*1d800*/  LDL.LU R60, [R1+0xa38] ;  /* 0x000a3800013c7983 */ /* 0x002ee80000300800 */
[----:B------:R-:W3:Y:S04]  /*1d810*/  LDL.LU R40, [R1+0xa0c] ;  /* 0x000a0c0001287983 */ /* 0x000ee80000300800 */
[----:B------:R-:W3:Y:S01]  /*1d820*/  LDL.LU R45, [R1+0xa30] ;  /* 0x000a3000012d7983 */ /* 0x000ee20000300800 */
[----:B--2---:R-:W-:-:S05]  /*1d830*/  IADD3.X R2, PT, PT, R2, UR4, RZ, P4, !PT ;  /* 0x0000000402027c10 */ /* 0x004fca000a7fe4ff */
[----:B------:R1:W-:Y:S01]  /*1d840*/  STL [R1+0xaa0], R2 ;  /* 0x000aa00201007387 */ /* 0x0003e20000100800 */
[----:B------:R-:W-:-:S03]  /*1d850*/  IADD3 R58, P4, PT, R58, UR10, RZ ;  /* 0x0000000a3a3a7c10 */ /* 0x000fc6000ff9e0ff */
[----:B-1----:R-:W2:Y:S01]  /*1d860*/  LDL.LU R2, [R1+0xa04] ;  /* 0x000a040001027983 */ /* 0x002ea20000300800 */
[----:B------:R-:W-:-:S03]  /*1d870*/  IADD3.X R59, PT, PT, R59, UR4, RZ, P3, !PT ;  /* 0x000000043b3b7c10 */ /* 0x000fc60009ffe4ff */
[----:B------:R-:W-:Y:S01]  /*1d880*/  STL [R1+0xa74], R58 ;  /* 0x000a743a01007387 */ /* 0x000fe20000100800 */
[----:B----4-:R-:W-:-:S03]  /*1d890*/  IADD3 R16, P3, PT, R16, UR10, RZ ;  /* 0x0000000a10107c10 */ /* 0x010fc6000ff7e0ff */
        /* <DEDUP_REMOVED lines=27> */
[----:B------:R-:W-:Y:S02]  /*1da50*/  IADD3 R30, P6, PT, R30, UR10, RZ ;  /* 0x0000000a1e1e7c10 */ /* 0x000fe4000ffde0ff */
[----:B------:R-:W-:Y:S02]  /*1da60*/  IADD3.X R31, PT, PT, R31, UR4, RZ, P5, !PT ;  /* 0x000000041f1f7c10 */ /* 0x000fe4000affe4ff */
[----:B------:R-:W-:Y:S01]  /*1da70*/  IADD3 R3, P5, PT, R3, UR10, RZ ;  /* 0x0000000a03037c10 */ /* 0x000fe2000ffbe0ff */
[----:B------:R-:W-:Y:S04]  /*1da80*/  STL [R1+0xa60], R35 ;  /* 0x000a602301007387 */ /* 0x000fe80000100800 */
[----:B------:R1:W-:Y:S04]  /*1da90*/  STL [R1+0xa2c], R3 ;  /* 0x000a2c0301007387 */ /* 0x0003e80000100800 */
[----:B------:R-:W-:Y:S04]  /*1daa0*/  STL [R1+0xa34], R30 ;  /* 0x000a341e01007387 */ /* 0x000fe80000100800 */
[----:B-1----:R-:W4:Y:S01]  /*1dab0*/  LDL.LU R3, [R1+0xa28] ;  /* 0x000a280001037983 */ /* 0x002f220000300800 */
[----:B------:R-:W-:-:S02]  /*1dac0*/  IADD3.X R26, PT, PT, R26, UR4, RZ, P2, !PT ;  /* 0x000000041a1a7c10 */ /* 0x000fc400097fe4ff */
[----:B------:R-:W-:Y:S02]  /*1dad0*/  IADD3 R27, P2, PT, R27, UR10, RZ ;  /* 0x0000000a1b1b7c10 */ /* 0x000fe4000ff5e0ff */
[----:B------:R-:W-:Y:S01]  /*1dae0*/  IADD3.X R23, PT, PT, R23, UR4, RZ, P1, !PT ;  /* 0x0000000417177c10 */ /* 0x000fe20008ffe4ff */
[----:B------:R-:W-:Y:S04]  /*1daf0*/  STL [R1+0xa58], R31 ;  /* 0x000a581f01007387 */ /* 0x000fe80000100800 */
[----:B------:R-:W-:Y:S04]  /*1db00*/  STL [R1+0xa50], R26 ;  /* 0x000a501a01007387 */ /* 0x000fe80000100800 */
[----:B------:R-:W-:Y:S04]  /*1db10*/  STL [R1+0xa24], R27 ;  /* 0x000a241b01007387 */ /* 0x000fe80000100800 */
[----:B------:R-:W-:Y:S01]  /*1db20*/  STL [R1+0xa48], R23 ;  /* 0x000a481701007387 */ /* 0x000fe20000100800 */
[----:B---3--:R-:W-:-:S02]  /*1db30*/  IADD3 R14, P1, PT, R14, UR10, RZ ;  /* 0x0000000a0e0e7c10 */ /* 0x008fc4000ff3e0ff */
[----:B------:R-:W-:-:S03]  /*1db40*/  IADD3.X R15, PT, PT, R15, UR4, RZ, P4, !PT ;  /* 0x000000040f0f7c10 */ /* 0x000fc6000a7fe4ff */
[----:B------:R-:W-:Y:S01]  /*1db50*/  STL [R1+0xa1c], R14 ;  /* 0x000a1c0e01007387 */ /* 0x000fe20000100800 */
[----:B------:R-:W-:Y:S02]  /*1db60*/  IADD3 R41, P4, PT, R41, UR10, RZ ;  /* 0x0000000a29297c10 */ /* 0x000fe4000ff9e0ff */
[----:B------:R-:W-:Y:S02]  /*1db70*/  IADD3.X R60, PT, PT, R60, UR4, RZ, P3, !PT ;  /* 0x000000043c3c7c10 */ /* 0x000fe40009ffe4ff */
[----:B------:R-:W-:-:S03]  /*1db80*/  IADD3 R40, P3, PT, R40, UR10, RZ ;  /* 0x0000000a28287c10 */ /* 0x000fc6000ff7e0ff */
[----:B------:R1:W-:Y:S01]  /*1db90*/  STL [R1+0xa38], R60 ;  /* 0x000a383c01007387 */ /* 0x0003e20000100800 */
[----:B------:R-:W-:-:S03]  /*1dba0*/  IADD3.X R45, PT, PT, R45, UR4, RZ, P6, !PT ;  /* 0x000000042d2d7c10 */ /* 0x000fc6000b7fe4ff */
[----:B------:R-:W-:Y:S04]  /*1dbb0*/  STL [R1+0xa40], R15 ;  /* 0x000a400f01007387 */ /* 0x000fe80000100800 */
[----:B-1----:R-:W3:Y:S04]  /*1dbc0*/  LDL.LU R60, [R1+0x9fc] ;  /* 0x0009fc00013c7983 */ /* 0x002ee80000300800 */
[----:B------:R-:W-:Y:S04]  /*1dbd0*/  STL [R1+0xa14], R41 ;  /* 0x000a142901007387 */ /* 0x000fe80000100800 */
[----:B------:R-:W3:Y:S04]  /*1dbe0*/  LDL.LU R58, [R1+0xa20] ;  /* 0x000a2000013a7983 */ /* 0x000ee80000300800 */
[----:B------:R-:W-:Y:S04]  /*1dbf0*/  STL [R1+0xa0c], R40 ;  /* 0x000a0c2801007387 */ /* 0x000fe80000100800 */
[----:B------:R-:W3:Y:S04]  /*1dc00*/  LDL.LU R59, [R1+0x9f4] ;  /* 0x0009f400013b7983 */ /* 0x000ee80000300800 */
[----:B------:R-:W-:Y:S04]  /*1dc10*/  STL [R1+0xa30], R45 ;  /* 0x000a302d01007387 */ /* 0x000fe80000100800 */
[----:B------:R-:W3:Y:S01]  /*1dc20*/  LDL.LU R16, [R1+0xa18] ;  /* 0x000a180001107983 */ /* 0x000ee20000300800 */
[----:B--2---:R-:W-:-:S05]  /*1dc30*/  IADD3 R2, P6, PT, R2, UR10, RZ ;  /* 0x0000000a02027c10 */ /* 0x004fca000ffde0ff */
        /* <DEDUP_REMOVED lines=20> */
[----:B----4-:R-:W-:-:S05]  /*1dd80*/  IADD3.X R3, PT, PT, R3, UR4, RZ, P5, !PT ;  /* 0x0000000403037c10 */ /* 0x010fca000affe4ff */
[----:B------:R1:W-:Y:S04]  /*1dd90*/  STL [R1+0xa28], R3 ;  /* 0x000a280301007387 */ /* 0x0003e80000100800 */
[----:B------:R-:W4:Y:S04]  /*1dda0*/  LDL.LU R14, [R1+0x9c8] ;  /* 0x0009c800010e7983 */ /* 0x000f280000300800 */
[----:B------:R-:W4:Y:S04]  /*1ddb0*/  LDL.LU R15, [R1+0x99c] ;  /* 0x00099c00010f7983 */ /* 0x000f280000300800 */
[----:B------:R-:W4:Y:S04]  /*1ddc0*/  LDL.LU R41, [R1+0x9c0] ;  /* 0x0009c00001297983 */ /* 0x000f280000300800 */
[----:B-1----:R-:W4:Y:S04]  /*1ddd0*/  LDL.LU R3, [R1+0x994] ;  /* 0x0009940001037983 */ /* 0x002f280000300800 */
[----:B------:R-:W4:Y:S04]  /*1dde0*/  LDL.LU R40, [R1+0x9b8] ;  /* 0x0009b80001287983 */ /* 0x000f280000300800 */
[----:B------:R-:W4:Y:S01]  /*1ddf0*/  LDL.LU R45, [R1+0x98c] ;  /* 0x00098c00012d7983 */ /* 0x000f220000300800 */
[----:B---3--:R-:W-:-:S05]  /*1de00*/  IADD3 R60, P5, PT, R60, UR10, RZ ;  /* 0x0000000a3c3c7c10 */ /* 0x008fca000ffbe0ff */
[----:B------:R1:W-:Y:S01]  /*1de10*/  STL [R1+0x9fc], R60 ;  /* 0x0009fc3c01007387 */ /* 0x0003e20000100800 */
[----:B------:R-:W-:-:S03]  /*1de20*/  IADD3.X R58, PT, PT, R58, UR4, RZ, P2, !PT ;  /* 0x000000043a3a7c10 */ /* 0x000fc600097fe4ff */
[----:B-1----:R-:W3:Y:S01]  /*1de30*/  LDL.LU R60, [R1+0x9b0] ;  /* 0x0009b000013c7983 */ /* 0x002ee20000300800 */
[----:B------:R-:W-:-:S03]  /*1de40*/  IADD3 R59, P2, PT, R59, UR10, RZ ;  /* 0x0000000a3b3b7c10 */ /* 0x000fc6000ff5e0ff */
[----:B------:R-:W-:Y:S01]  /*1de50*/  STL [R1+0xa20], R58 ;  /* 0x000a203a01007387 */ /* 0x000fe20000100800 */
[----:B------:R-:W-:-:S03]  /*1de60*/  IADD3.X R16, PT, PT, R16, UR4, RZ, P1, !PT ;  /* 0x0000000410107c10 */ /* 0x000fc60008ffe4ff */
[----:B------:R-:W-:Y:S04]  /*1de70*/  STL [R1+0x9f4], R59 ;  /* 0x0009f43b01007387 */ /* 0x000fe80000100800 */
[----:B------:R-:W-:Y:S01]  /*1de80*/  STL [R1+0xa18], R16 ;  /* 0x000a181001007387 */ /* 0x000fe20000100800 */
[----:B--2---:R-:W-:Y:S02]  /*1de90*/  IADD3 R17, P1, PT, R17, UR10, RZ ;  /* 0x0000000a11117c10 */ /* 0x004fe4000ff3e0ff */
        /* <DEDUP_REMOVED lines=33> */
[----:B-1----:R-:W2:Y:S04]  /*1e0b0*/  LDL.LU R2, [R1+0x984] ;  /* 0x0009840001027983 */ /* 0x002ea80000300800 */
[----:B------:R-:W-:Y:S04]  /*1e0c0*/  STL [R1+0x9b4], R31 ;  /* 0x0009b41f01007387 */ /* 0x000fe80000100800 */
[----:B------:R-:W-:Y:S04]  /*1e0d0*/  STL [R1+0x9ac], R26 ;  /* 0x0009ac1a01007387 */ /* 0x000fe80000100800 */
[----:B------:R-:W-:Y:S01]  /*1e0e0*/  STL [R1+0x9d0], R27 ;  /* 0x0009d01b01007387 */ /* 0x000fe20000100800 */
[----:B----4-:R-:W-:-:S03]  /*1e0f0*/  IADD3.X R14, PT, PT, R14, UR4, RZ, P5, !PT ;  /* 0x000000040e0e7c10 */ /* 0x010fc6000affe4ff */
        /* <DEDUP_REMOVED lines=9> */
[----:B------:R-:W-:Y:S01]  /*1e190*/  IADD3 R45, P1, PT, R45, UR10, RZ ;  /* 0x0000000a2d2d7c10 */ /* 0x000fe2000ff3e0ff */
[----:B------:R-:W-:Y:S04]  /*1e1a0*/  STL [R1+0x9c0], R41 ;  /* 0x0009c02901007387 */ /* 0x000fe80000100800 */
[----:B------:R-:W4:Y:S04]  /*1e1b0*/  LDL.LU R58, [R1+0x97c] ;  /* 0x00097c00013a7983 */ /* 0x000f280000300800 */
[----:B------:R-:W-:Y:S04]  /*1e1c0*/  STL [R1+0x9b8], R40 ;  /* 0x0009b82801007387 */ /* 0x000fe80000100800 */
[----:B------:R-:W4:Y:S04]  /*1e1d0*/  LDL.LU R59, [R1+0x9a0] ;  /* 0x0009a000013b7983 */ /* 0x000f280000300800 */
[----:B------:R-:W-:Y:S04]  /*1e1e0*/  STL [R1+0x98c], R45 ;  /* 0x00098c2d01007387 */ /* 0x000fe80000100800 */
[----:B------:R-:W4:Y:S01]  /*1e1f0*/  LDL.LU R16, [R1+0x974] ;  /* 0x0009740001107983 */ /* 0x000f220000300800 */
[----:B---3--:R-:W-:-:S05]  /*1e200*/  IADD3.X R60, PT, PT, R60, UR4, RZ, P4, !PT ;  /* 0x000000043c3c7c10 */ /* 0x008fca000a7fe4ff */
        /* <DEDUP_REMOVED lines=20> */
[----:B--2---:R-:W-:-:S05]  /*1e350*/  IADD3 R2, P4, PT, R2, UR10, RZ ;  /* 0x0000000a02027c10 */ /* 0x004fca000ff9e0ff */
[----:B------:R1:W-:Y:S04]  /*1e360*/  STL [R1+0x984], R2 ;  /* 0x0009840201007387 */ /* 0x0003e80000100800 */
[----:B------:R-:W2:Y:S04]  /*1e370*/  LDL.LU R14, [R1+0x924] ;  /* 0x00092400010e7983 */ /* 0x000ea80000300800 */
[----:B------:R-:W2:Y:S04]  /*1e380*/  LDL.LU R15, [R1+0x948] ;  /* 0x00094800010f7983 */ /* 0x000ea80000300800 */
[----:B------:R-:W2:Y:S04]  /*1e390*/  LDL.LU R41, [R1+0x91c] ;  /* 0x00091c0001297983 */ /* 0x000ea80000300800 */
[----:B-1----:R-:W2:Y:S04]  /*1e3a0*/  LDL.LU R2, [R1+0x940] ;  /* 0x0009400001027983 */ /* 0x002ea80000300800 */
[----:B------:R-:W2:Y:S04]  /*1e3b0*/  LDL.LU R40, [R1+0x914] ;  /* 0x0009140001287983 */ /* 0x000ea80000300800 */
[----:B------:R-:W2:Y:S01]  /*1e3c0*/  LDL.LU R45, [R1+0x938] ;  /* 0x00093800012d7983 */ /* 0x000ea20000300800 */
[----:B----4-:R-:W-:-:S05]  /*1e3d0*/  IADD3.X R3, PT, PT, R3, UR4, RZ, P3, !PT ;  /* 0x0000000403037c10 */ /* 0x010fca0009ffe4ff */
[----:B------:R1:W-:Y:S04]  /*1e3e0*/  STL [R1+0x9a8], R3 ;  /* 0x0009a80301007387 */ /* 0x0003e80000100800 */
[----:B-1----:R-:W4:Y:S01]  /*1e3f0*/  LDL.LU R3, [R1+0x90c] ;  /* 0x00090c0001037983 */ /* 0x002f220000300800 */
[----:B------:R-:W-:Y:S02]  /*1e400*/  IADD3 R58, P3, PT, R58, UR10, RZ ;  /* 0x0000000a3a3a7c10 */ /* 0x000fe4000ff7e0ff */
[----:B------:R-:W-:-:S03]  /*1e410*/  IADD3.X R59, PT, PT, R59, UR4, RZ, P6, !PT ;  /* 0x000000043b3b7c10 */ /* 0x000fc6000b7fe4ff */
[----:B------:R-:W-:Y:S01]  /*1e420*/  STL [R1+0x97c], R58 ;  /* 0x00097c3a01007387 */ /* 0x000fe20000100800 */
[----:B------:R-:W-:-:S03]  /*1e430*/  IADD3 R16, P6, PT, R16, UR10, RZ ;  /* 0x0000000a10107c10 */ /* 0x000fc6000ffde0ff */
[----:B------:R-:W-:Y:S04]  /*1e440*/  STL [R1+0x9a0], R59 ;  /* 0x0009a03b01007387 */ /* 0x000fe80000100800 */
[----:B------:R-:W-:Y:S01]  /*1e450*/  STL [R1+0x974], R16 ;  /* 0x0009741001007387 */ /* 0x000fe20000100800 */
[----:B---3--:R-:W-:Y:S02]  /*1e460*/  IADD3.X R17, PT, PT, R17, UR4, RZ, P5, !PT ;  /* 0x0000000411117c10 */ /* 0x008fe4000affe4ff */
        /* <DEDUP_REMOVED lines=31> */
[----:B------:R-:W-:Y:S01]  /*1e660*/  STL [R1+0x93c], R30 ;  /* 0x00093c1e01007387 */ /* 0x000fe20000100800 */
[----:B------:R-:W-:-:S03]  /*1e670*/  IADD3.X R23, PT, PT, R23, UR4, RZ, P4, !PT ;  /* 0x0000000417177c10 */ /* 0x000fc6000a7fe4ff */
[----:B-1----:R-:W3:Y:S04]  /*1e680*/  LDL.LU R60, [R1+0x930] ;  /* 0x00093000013c7983 */ /* 0x002ee80000300800 */
[----:B------:R-:W-:Y:S04]  /*1e690*/  STL [R1+0x960], R31 ;  /* 0x0009601f01007387 */ /* 0x000fe80000100800 */
[----:B------:R-:W-:Y:S04]  /*1e6a0*/  STL [R1+0x958], R26 ;  /* 0x0009581a01007387 */ /* 0x000fe80000100800 */
[----:B------:R-:W-:Y:S01]  /*1e6b0*/  STL [R1+0x92c], R27 ;  /* 0x00092c1b01007387 */ /* 0x000fe20000100800 */
[----:B--2---:R-:W-:-:S03]  /*1e6c0*/  IADD3 R14, P4, PT, R14, UR10, RZ ;  /* 0x0000000a0e0e7c10 */ /* 0x004fc6000ff9e0ff */
[----:B------:R-:W-:Y:S01]  /*1e6d0*/  STL [R1+0x950], R23 ;  /* 0x0009501701007387 */ /* 0x000fe20000100800 */
        /* <DEDUP_REMOVED lines=8> */
[----:B-1----:R-:W2:Y:S04]  /*1e760*/  LDL.LU R2, [R1+0x904] ;  /* 0x0009040001027983 */ /* 0x002ea80000300800 */
[----:B------:R-:W-:Y:S04]  /*1e770*/  STL [R1+0x91c], R41 ;  /* 0x00091c2901007387 */ /* 0x000fe80000100800 */
[----:B------:R-:W2:Y:S04]  /*1e780*/  LDL.LU R58, [R1+0x928] ;  /* 0x00092800013a7983 */ /* 0x000ea80000300800 */
[----:B------:R-:W-:Y:S04]  /*1e790*/  STL [R1+0x914], R40 ;  /* 0x0009142801007387 */ /* 0x000fe80000100800 */
[----:B------:R-:W2:Y:S04]  /*1e7a0*/  LDL.LU R59, [R1+0x8fc] ;  /* 0x0008fc00013b7983 */ /* 0x000ea80000300800 */
[----:B------:R-:W-:Y:S04]  /*1e7b0*/  STL [R1+0x938], R45 ;  /* 0x0009382d01007387 */ /* 0x000fe80000100800 */
[----:B------:R-:W2:Y:S01]  /*1e7c0*/  LDL.LU R16, [R1+0x920] ;  /* 0x0009200001107983 */ /* 0x000ea20000300800 */
[----:B----4-:R-:W-:-:S05]  /*1e7d0*/  IADD3 R3, P5, PT, R3, UR10, RZ ;  /* 0x0000000a03037c10 */ /* 0x010fca000ffbe0ff */
        /* <DEDUP_REMOVED lines=20> */
[----:B---3--:R-:W-:-:S05]  /*1e920*/  IADD3.X R60, PT, PT, R60, UR4, RZ, P2, !PT ;  /* 0x000000043c3c7c10 */ /* 0x008fca00097fe4ff */
[----:B------:R1:W-:Y:S04]  /*1e930*/  STL [R1+0x930], R60 ;  /* 0x0009303c01007387 */ /* 0x0003e80000100800 */
[----:B------:R-:W3:Y:S04]  /*1e940*/  LDL.LU R14, [R1+0x8d0] ;  /* 0x0008d000010e7983 */ /* 0x000ee80000300800 */
[----:B------:R-:W3:Y:S04]  /*1e950*/  LDL.LU R15, [R1+0x8a4] ;  /* 0x0008a400010f7983 */ /* 0x000ee80000300800 */
[----:B------:R-:W3:Y:S04]  /*1e960*/  LDL.LU R41, [R1+0x8c8] ;  /* 0x0008c80001297983 */ /* 0x000ee80000300800 */
[----:B-1----:R-:W3:Y:S04]  /*1e970*/  LDL.LU R60, [R1+0x89c] ;  /* 0x00089c00013c7983 */ /* 0x002ee80000300800 */
[----:B------:R-:W3:Y:S04]  /*1e980*/  LDL.LU R40, [R1+0x8c0] ;  /* 0x0008c00001287983 */ /* 0x000ee80000300800 */
[----:B------:R-:W3:Y:S01]  /*1e990*/  LDL.LU R45, [R1+0x894] ;  /* 0x00089400012d7983 */ /* 0x000ee20000300800 */
[----:B--2---:R-:W-:-:S05]  /*1e9a0*/  IADD3 R2, P2, PT, R2, UR10, RZ ;  /* 0x0000000a02027c10 */ /* 0x004fca000ff5e0ff */
[----:B------:R1:W-:Y:S01]  /*1e9b0*/  STL [R1+0x904], R2 ;  /* 0x0009040201007387 */ /* 0x0003e20000100800 */
[----:B------:R-:W-:-:S03]  /*1e9c0*/  IADD3.X R58, PT, PT, R58, UR4, RZ, P1, !PT ;  /* 0x000000043a3a7c10 */ /* 0x000fc60008ffe4ff */
[----:B-1----:R-:W2:Y:S01]  /*1e9d0*/  LDL.LU R2, [R1+0x8b8] ;  /* 0x0008b80001027983 */ /* 0x002ea20000300800 */
[----:B------:R-:W-:-:S03]  /*1e9e0*/  IADD3 R59, P1, PT, R59, UR10, RZ ;  /* 0x0000000a3b3b7c10 */ /* 0x000fc6000ff3e0ff */
[----:B------:R-:W-:Y:S01]  /*1e9f0*/  STL [R1+0x928], R58 ;  /* 0x0009283a01007387 */ /* 0x000fe20000100800 */
[----:B------:R-:W-:-:S03]  /*1ea00*/  IADD3.X R16, PT, PT, R16, UR4, RZ, P4, !PT ;  /* 0x0000000410107c10 */ /* 0x000fc6000a7fe4ff */
[----:B------:R-:W-:Y:S04]  /*1ea10*/  STL [R1+0x8fc], R59 ;  /* 0x0008fc3b01007387 */ /* 0x000fe80000100800 */
[----:B------:R-:W-:Y:S01]  /*1ea20*/  STL [R1+0x920], R16 ;  /* 0x0009201001007387 */ /* 0x000fe20000100800 */
[----:B----4-:R-:W-:Y:S02]  /*1ea30*/  IADD3 R17, P4, PT, R17, UR10, RZ ;  /* 0x0000000a11117c10 */ /* 0x010fe4000ff9e0ff */
        /* <DEDUP_REMOVED lines=26> */
[----:B------:R-:W-:-:S05]  /*1ebe0*/  IADD3.X R3, PT, PT, R3, UR4, RZ, P6, !PT ;  /* 0x0000000403037c10 */ /* 0x000fca000b7fe4ff */
[----:B------:R1:W-:Y:S04]  /*1ebf0*/  STL [R1+0x8e0], R3 ;  /* 0x0008e00301007387 */ /* 0x0003e80000100800 */
[----:B------:R-:W-:Y:S04]  /*1ec00*/  STL [R1+0x8e8], R30 ;  /* 0x0008e81e01007387 */ /* 0x000fe80000100800 */
[----:B-1----:R-:W4:Y:S01]  /*1ec10*/  LDL.LU R3, [R1+0x88c] ;  /* 0x00088c0001037983 */ /* 0x002f220000300800 */
[----:B------:R-:W-:Y:S02]  /*1ec20*/  IADD3 R31, P3, PT, R31, UR10, RZ ;  /* 0x0000000a1f1f7c10 */ /* 0x000fe4000ff7e0ff */
[----:B------:R-:W-:-:S02]  /*1ec30*/  IADD3 R26, P6, PT, R26, UR10, RZ ;  /* 0x0000000a1a1a7c10 */ /* 0x000fc4000ffde0ff */
[----:B------:R-:W-:Y:S02]  /*1ec40*/  IADD3.X R27, PT, PT, R27, UR4, RZ, P5, !PT ;  /* 0x000000041b1b7c10 */ /* 0x000fe4000affe4ff */
[----:B------:R-:W-:Y:S01]  /*1ec50*/  IADD3 R23, P5, PT, R23, UR10, RZ ;  /* 0x0000000a17177c10 */ /* 0x000fe2000ffbe0ff */
[----:B------:R-:W-:Y:S04]  /*1ec60*/  STL [R1+0x8bc], R31 ;  /* 0x0008bc1f01007387 */ /* 0x000fe80000100800 */
[----:B------:R-:W-:Y:S04]  /*1ec70*/  STL [R1+0x8b4], R26 ;  /* 0x0008b41a01007387 */ /* 0x000fe80000100800 */
[----:B------:R-:W-:Y:S04]  /*1ec80*/  STL [R1+0x8d8], R27 ;  /* 0x0008d81b01007387 */ /* 0x000fe80000100800 */
[----:B------:R-:W-:Y:S01]  /*1ec90*/  STL [R1+0x8ac], R23 ;  /* 0x0008ac1701007387 */ /* 0x000fe20000100800 */
[----:B---3--:R-:W-:-:S02]  /*1eca0*/  IADD3.X R14, PT, PT, R14, UR4, RZ, P2, !PT ;  /* 0x000000040e0e7c10 */ /* 0x008fc400097fe4ff */
        /* <DEDUP_REMOVED lines=15> */
[----:B--2---:R-:W-:-:S05]  /*1eda0*/  IADD3.X R2, PT, PT, R2, UR4, RZ, P3, !PT ;  /* 0x0000000402027c10 */ /* 0x004fca0009ffe4ff */
        /* <DEDUP_REMOVED lines=20> */
[----:B----4-:R-:W-:-:S05]  /*1eef0*/  IADD3 R3, P3, PT, R3, UR10, RZ ;  /* 0x0000000a03037c10 */ /* 0x010fca000ff7e0ff */
[----:B------:R1:W-:Y:S04]  /*1ef00*/  STL [R1+0x88c], R3 ;  /* 0x00088c0301007387 */ /* 0x0003e80000100800 */
[----:B------:R-:W4:Y:S04]  /*1ef10*/  LDL.LU R14, [R1+0x82c] ;  /* 0x00082c00010e7983 */ /* 0x000f280000300800 */
[----:B------:R-:W4:Y:S04]  /*1ef20*/  LDL.LU R15, [R1+0x850] ;  /* 0x00085000010f7983 */ /* 0x000f280000300800 */
[----:B------:R-:W4:Y:S04]  /*1ef30*/  LDL.LU R41, [R1+0x824] ;  /* 0x0008240001297983 */ /* 0x000f280000300800 */
[----:B-1----:R-:W4:Y:S04]  /*1ef40*/  LDL.LU R3, [R1+0x848] ;  /* 0x0008480001037983 */ /* 0x002f280000300800 */
[----:B------:R-:W4:Y:S04]  /*1ef50*/  LDL.LU R40, [R1+0x81c] ;  /* 0x00081c0001287983 */ /* 0x000f280000300800 */
[----:B------:R-:W4:Y:S01]  /*1ef60*/  LDL.LU R45, [R1+0x840] ;  /* 0x00084000012d7983 */ /* 0x000f220000300800 */
[----:B---3--:R-:W-:-:S05]  /*1ef70*/  IADD3.X R60, PT, PT, R60, UR4, RZ, P6, !PT ;  /* 0x000000043c3c7c10 */ /* 0x008fca000b7fe4ff */
[----:B------:R1:W-:Y:S01]  /*1ef80*/  STL [R1+0x8b0], R60 ;  /* 0x0008b03c01007387 */ /* 0x0003e20000100800 */
[----:B------:R-:W-:-:S03]  /*1ef90*/  IADD3 R58, P6, PT, R58, UR10, RZ ;  /* 0x0000000a3a3a7c10 */ /* 0x000fc6000ffde0ff */
[----:B-1----:R-:W3:Y:S01]  /*1efa0*/  LDL.LU R60, [R1+0x814] ;  /* 0x00081400013c7983 */ /* 0x002ee20000300800 */
[----:B------:R-:W-:-:S03]  /*1efb0*/  IADD3.X R59, PT, PT, R59, UR4, RZ, P5, !PT ;  /* 0x000000043b3b7c10 */ /* 0x000fc6000affe4ff */
[----:B------:R-:W-:Y:S01]  /*1efc0*/  STL [R1+0x884], R58 ;  /* 0x0008843a01007387 */ /* 0x000fe20000100800 */
[----:B------:R-:W-:-:S03]  /*1efd0*/  IADD3 R16, P5, PT, R16, UR10, RZ ;  /* 0x0000000a10107c10 */ /* 0x000fc6000ffbe0ff */
[----:B------:R-:W-:Y:S04]  /*1efe0*/  STL [R1+0x8a8], R59 ;  /* 0x0008a83b01007387 */ /* 0x000fe80000100800 */
[----:B------:R-:W-:Y:S01]  /*1eff0*/  STL [R1+0x87c], R16 ;  /* 0x00087c1001007387 */ /* 0x000fe20000100800 */
[----:B--2---:R-:W-:Y:S02]  /*1f000*/  IADD3.X R17, PT, PT, R17, UR4, RZ, P2, !PT ;  /* 0x0000000411117c10 */ /* 0x004fe400097fe4ff */
        /* <DEDUP_REMOVED lines=33> */
[----:B-1----:R-:W2:Y:S04]  /*1f220*/  LDL.LU R2, [R1+0x838] ;  /* 0x0008380001027983 */ /* 0x002ea80000300800 */
[----:B------:R-:W-:Y:S04]  /*1f230*/  STL [R1+0x868], R31 ;  /* 0x0008681f01007387 */ /* 0x000fe80000100800 */
[----:B------:R-:W-:Y:S04]  /*1f240*/  STL [R1+0x860], R26 ;  /* 0x0008601a01007387 */ /* 0x000fe80000100800 */
[----:B------:R-:W-:Y:S01]  /*1f250*/  STL [R1+0x834], R27 ;  /* 0x0008341b01007387 */ /* 0x000fe20000100800 */
[----:B----4-:R-:W-:-:S03]  /*1f260*/  IADD3 R14, P3, PT, R14, UR10, RZ ;  /* 0x0000000a0e0e7c10 */ /* 0x010fc6000ff7e0ff */
[----:B------:R-:W-:Y:S01]  /*1f270*/  STL [R1+0x858], R23 ;  /* 0x0008581701007387 */ /* 0x000fe20000100800 */
[----:B------:R-:W-:-:S03]  /*1f280*/  IADD3.X R15, PT, PT, R15, UR4, RZ, P6, !PT ;  /* 0x000000040f0f7c10 */ /* 0x000fc6000b7fe4ff */
[----:B------:R-:W-:Y:S01]  /*1f290*/  STL [R1+0x82c], R14 ;  /* 0x00082c0e01007387 */ /* 0x000fe20000100800 */
[----:B------:R-:W-:-:S05]  /*1f2a0*/  IADD3.X R3, PT, PT, R3, UR4, RZ, P5, !PT ;  /* 0x0000000403037c10 */ /* 0x000fca000affe4ff */
[----:B------:R1:W-:Y:S04]  /*1f2b0*/  STL [R1+0x848], R3 ;  /* 0x0008480301007387 */ /* 0x0003e80000100800 */
[----:B------:R4:W-:Y:S04]  /*1f2c0*/  STL [R1+0x850], R15 ;  /* 0x0008500f01007387 */ /* 0x0009e80000100800 */
[----:B-1----:R-:W4:Y:S01]  /*1f2d0*/  LDL.LU R3, [R1+0x80c] ;  /* 0x00080c0001037983 */ /* 0x002f220000300800 */
[----:B------:R-:W-:Y:S02]  /*1f2e0*/  IADD3 R41, P6, PT, R41, UR10, RZ ;  /* 0x0000000a29297c10 */ /* 0x000fe4000ffde0ff */
[----:B------:R-:W-:-:S02]  /*1f2f0*/  IADD3 R40, P5, PT, R40, UR10, RZ ;  /* 0x0000000a28287c10 */ /* 0x000fc4000ffbe0ff */
[----:B------:R-:W-:Y:S01]  /*1f300*/  IADD3.X R45, PT, PT, R45, UR4, RZ, P2, !PT ;  /* 0x000000042d2d7c10 */ /* 0x000fe200097fe4ff */
[----:B------:R1:W-:Y:S04]  /*1f310*/  STL [R1+0x824], R41 ;  /* 0x0008242901007387 */ /* 0x0003e80000100800 */
[----:B------:R-:W4:Y:S04]  /*1f320*/  LDL.LU R58, [R1+0x830] ;  /* 0x00083000013a7983 */ /* 0x000f280000300800 */
[----:B------:R0:W-:Y:S04]  /*1f330*/  STL [R1+0x81c], R40 ;  /* 0x00081c2801007387 */ /* 0x0001e80000100800 */
[----:B------:R-:W4:Y:S04]  /*1f340*/  LDL.LU R59, [R1+0x804] ;  /* 0x00080400013b7983 */ /* 0x000f280000300800 */
[----:B------:R0:W-:Y:S04]  /*1f350*/  STL [R1+0x840], R45 ;  /* 0x0008402d01007387 */ /* 0x0001e80000100800 */
[----:B------:R-:W4:Y:S01]  /*1f360*/  LDL.LU R16, [R1+0x828] ;  /* 0x0008280001107983 */ /* 0x000f220000300800 */
[----:B---3--:R-:W-:-:S05]  /*1f370*/  IADD3 R60, P2, PT, R60, UR10, RZ ;  /* 0x0000000a3c3c7c10 */ /* 0x008fca000ff5e0ff */
        /* <DEDUP_REMOVED lines=20> */
[----:B--2---:R-:W-:-:S05]  /*1f4c0*/  IADD3.X R2, PT, PT, R2, UR4, RZ, P1, !PT ;  /* 0x0000000402027c10 */ /* 0x004fca0008ffe4ff */
[----:B------:R2:W-:Y:S04]  /*1f4d0*/  STL [R1+0x838], R2 ;  /* 0x0008380201007387 */ /* 0x0005e80000100800 */
[----:B----4-:R-:W4:Y:S04]  /*1f4e0*/  LDL.LU R15, [R1+0x7d8] ;  /* 0x0007d800010f7983 */ /* 0x010f280000300800 */
[----:B-1----:R-:W4:Y:S04]  /*1f4f0*/  LDL.LU R41, [R1+0x7ac] ;  /* 0x0007ac0001297983 */ /* 0x002f280000300800 */
[----:B0-----:R-:W4:Y:S04]  /*1f500*/  LDL.LU R40, [R1+0x7d0] ;  /* 0x0007d00001287983 */ /* 0x001f280000300800 */
[----:B------:R-:W4:Y:S04]  /*1f510*/  LDL.LU R45, [R1+0x7a4] ;  /* 0x0007a400012d7983 */ /* 0x000f280000300800 */
[----:B---3--:R-:W3:Y:S04]  /*1f520*/  LDL.LU R60, [R1+0x7c8] ;  /* 0x0007c800013c7983 */ /* 0x008ee80000300800 */
[----:B--2---:R-:W2:Y:S01]  /*1f530*/  LDL.LU R2, [R1+0x79c] ;  /* 0x00079c0001027983 */ /* 0x004ea20000300800 */
[----:B------:R-:W-:-:S05]  /*1f540*/  IADD3 R3, P1, PT, R3, UR10, RZ ;  /* 0x0000000a03037c10 */ /* 0x000fca000ff3e0ff */
[----:B------:R0:W-:Y:S04]  /*1f550*/  STL [R1+0x80c], R3 ;  /* 0x00080c0301007387 */ /* 0x0001e80000100800 */
[----:B0-----:R-:W2:Y:S01]  /*1f560*/  LDL.LU R3, [R1+0x7c0] ;  /* 0x0007c00001037983 */ /* 0x001ea20000300800 */
[----:B------:R-:W-:Y:S02]  /*1f570*/  IADD3.X R58, PT, PT, R58, UR4, RZ, P4, !PT ;  /* 0x000000043a3a7c10 */ /* 0x000fe4000a7fe4ff */
[----:B------:R-:W-:-:S03]  /*1f580*/  IADD3 R59, P4, PT, R59, UR10, RZ ;  /* 0x0000000a3b3b7c10 */ /* 0x000fc6000ff9e0ff */
[----:B------:R-:W-:Y:S01]  /*1f590*/  STL [R1+0x830], R58 ;  /* 0x0008303a01007387 */ /* 0x000fe20000100800 */
[----:B------:R-:W-:-:S03]  /*1f5a0*/  IADD3.X R16, PT, PT, R16, UR4, RZ, P3, !PT ;  /* 0x0000000410107c10 */ /* 0x000fc60009ffe4ff */
[----:B------:R-:W-:Y:S04]  /*1f5b0*/  STL [R1+0x804], R59 ;  /* 0x0008043b01007387 */ /* 0x000fe80000100800 */
[----:B------:R-:W-:Y:S01]  /*1f5c0*/  STL [R1+0x828], R16 ;  /* 0x0008281001007387 */ /* 0x000fe20000100800 */
[----:B------:R-:W-:Y:S02]  /*1f5d0*/  IADD3 R17, P3, PT, R17, UR10, RZ ;  /* 0x0000000a11117c10 */ /* 0x000fe4000ff7e0ff */
        /* <DEDUP_REMOVED lines=31> */
[----:B------:R-:W-:Y:S01]  /*1f7d0*/  STL [R1+0x7f0], R30 ;  /* 0x0007f01e01007387 */ /* 0x000fe20000100800 */
[----:B------:R-:W-:-:S03]  /*1f7e0*/  IADD3 R23, P2, PT, R23, UR10, RZ ;  /* 0x0000000a17177c10 */ /* 0x000fc6000ff5e0ff */
[----:B0-----:R-:W2:Y:S04]  /*1f7f0*/  LDL.LU R14, [R1+0x794] ;  /* 0x00079400010e7983 */ /* 0x001ea80000300800 */
[----:B------:R-:W-:Y:S04]  /*1f800*/  STL [R1+0x7c4], R31 ;  /* 0x0007c41f01007387 */ /* 0x000fe80000100800 */
[----:B------:R-:W-:Y:S04]  /*1f810*/  STL [R1+0x7bc], R26 ;  /* 0x0007bc1a01007387 */ /* 0x000fe80000100800 */
[----:B------:R-:W-:Y:S01]  /*1f820*/  STL [R1+0x7e0], R27 ;  /* 0x0007e01b01007387 */ /* 0x000fe20000100800 */
[----:B----4-:R-:W-:-:S03]  /*1f830*/  IADD3.X R15, PT, PT, R15, UR4, RZ, P1, !PT ;  /* 0x000000040f0f7c10 */ /* 0x010fc60008ffe4ff */
[----:B------:R-:W-:Y:S01]  /*1f840*/  STL [R1+0x7b4], R23 ;  /* 0x0007b41701007387 */ /* 0x000fe20000100800 */
[----:B------:R-:W-:-:S03]  /*1f850*/  IADD3 R41, P1, PT, R41, UR10, RZ ;  /* 0x0000000a29297c10 */ /* 0x000fc6000ff3e0ff */
[----:B------:R0:W-:Y:S01]  /*1f860*/  STL [R1+0x7d8], R15 ;  /* 0x0007d80f01007387 */ /* 0x0001e20000100800 */
[----:B------:R-:W-:Y:S02]  /*1f870*/  IADD3.X R40, PT, PT, R40, UR4, RZ, P4, !PT ;  /* 0x0000000428287c10 */ /* 0x000fe4000a7fe4ff */
[----:B------:R-:W-:Y:S01]  /*1f880*/  IADD3 R45, P4, PT, R45, UR10, RZ ;  /* 0x0000000a2d2d7c10 */ /* 0x000fe2000ff9e0ff */
[----:B0-----:R-:W4:Y:S01]  /*1f890*/  LDL.LU R15, [R1+0x7b8] ;  /* 0x0007b800010f7983 */ /* 0x001f220000300800 */
[----:B---3--:R-:W-:-:S03]  /*1f8a0*/  IADD3.X R60, PT, PT, R60, UR4, RZ, P3, !PT ;  /* 0x000000043c3c7c10 */ /* 0x008fc60009ffe4ff */
[----:B------:R-:W-:Y:S01]  /*1f8b0*/  STL [R1+0x7ac], R41 ;  /* 0x0007ac2901007387 */ /* 0x000fe20000100800 */
[----:B--2---:R-:W-:-:S03]  /*1f8c0*/  IADD3 R2, P3, PT, R2, UR10, RZ ;  /* 0x0000000a02027c10 */ /* 0x004fc6000ff7e0ff */
[----:B------:R-:W-:Y:S04]  /*1f8d0*/  STL [R1+0x7d0], R40 ;  /* 0x0007d02801007387 */ /* 0x000fe80000100800 */
[----:B------:R0:W-:Y:S04]  /*1f8e0*/  STL [R1+0x7a4], R45 ;  /* 0x0007a42d01007387 */ /* 0x0001e80000100800 */
[----:B0-----:R-:W2:Y:S04]  /*1f8f0*/  LDL.LU R45, [R1+0x78c] ;  /* 0x00078c00012d7983 */ /* 0x001ea80000300800 */
[----:B------:R0:W-:Y:S04]  /*1f900*/  STL [R1+0x7c8], R60 ;  /* 0x0007c83c01007387 */ /* 0x0001e80000100800 */
[----:B------:R-:W3:Y:S04]  /*1f910*/  LDL.LU R40, [R1+0x7b0] ;  /* 0x0007b00001287983 */ /* 0x000ee80000300800 */
[----:B------:R1:W-:Y:S01]  /*1f920*/  STL [R1+0x79c], R2 ;  /* 0x00079c0201007387 */ /* 0x0003e20000100800 */
[----:B------:R-:W-:-:S03]  /*1f930*/  IADD3.X R3, PT, PT, R3, UR4, RZ, P6, !PT ;  /* 0x0000000403037c10 */ /* 0x000fc6000b7fe4ff */
[----:B------:R-:W3:Y:S04]  /*1f940*/  LDL.LU R41, [R1+0x784] ;  /* 0x0007840001297983 */ /* 0x000ee80000300800 */
[----:B------:R1:W-:Y:S04]  /*1f950*/  STL [R1+0x7c0], R3 ;  /* 0x0007c00301007387 */ /* 0x0003e80000100800 */
        /* <DEDUP_REMOVED lines=19> */
[----:B------:R-:W-:-:S05]  /*1fa90*/  IADD3 R14, P6, PT, R14, UR10, RZ ;  /* 0x0000000a0e0e7c10 */ /* 0x000fca000ffde0ff */
[----:B------:R0:W-:Y:S04]  /*1faa0*/  STL [R1+0x794], R14 ;  /* 0x0007940e01007387 */ /* 0x0001e80000100800 */
[----:B------:R-:W3:Y:S04]  /*1fab0*/  LDL.LU R30, [R1+0x758] ;  /* 0x00075800011e7983 */ /* 0x000ee80000300800 */
[----:B------:R-:W3:Y:S04]  /*1fac0*/  LDL.LU R31, [R1+0x72c] ;  /* 0x00072c00011f7983 */ /* 0x000ee80000300800 */
[----:B------:R-:W3:Y:S04]  /*1fad0*/  LDL.LU R26, [R1+0x750] ;  /* 0x00075000011a7983 */ /* 0x000ee80000300800 */
[----:B------:R-:W3:Y:S04]  /*1fae0*/  LDL.LU R27, [R1+0x724] ;  /* 0x00072400011b7983 */ /* 0x000ee80000300800 */
[----:B------:R-:W3:Y:S04]  /*1faf0*/  LDL.LU R23, [R1+0x740] ;  /* 0x0007400001177983 */ /* 0x000ee80000300800 */
[----:B0-----:R-:W3:Y:S01]  /*1fb00*/  LDL.LU R14, [R1+0x738] ;  /* 0x00073800010e7983 */ /* 0x001ee20000300800 */
[----:B----4-:R-:W-:-:S05]  /*1fb10*/  IADD3.X R15, PT, PT, R15, UR4, RZ, P5, !PT ;  /* 0x000000040f0f7c10 */ /* 0x010fca000affe4ff */
[----:B------:R0:W-:Y:S04]  /*1fb20*/  STL [R1+0x7b8], R15 ;  /* 0x0007b80f01007387 */ /* 0x0001e80000100800 */
[----:B0-----:R-:W4:Y:S01]  /*1fb30*/  LDL.LU R15, [R1+0x730] ;  /* 0x00073000010f7983 */ /* 0x001f220000300800 */
[----:B--2---:R-:W-:-:S05]  /*1fb40*/  IADD3 R45, P5, PT, R45, UR10, RZ ;  /* 0x0000000a2d2d7c10 */ /* 0x004fca000ffbe0ff */
[----:B------:R0:W-:Y:S01]  /*1fb50*/  STL [R1+0x78c], R45 ;  /* 0x00078c2d01007387 */ /* 0x0001e20000100800 */
[----:B---3--:R-:W-:-:S03]  /*1fb60*/  IADD3.X R40, PT, PT, R40, UR4, RZ, P2, !PT ;  /* 0x0000000428287c10 */ /* 0x008fc600097fe4ff */
[----:B0-----:R0:W5:Y:S01]  /*1fb70*/  LDL.LU R45, [R1+0xb3c] ;  /* 0x000b3c00012d7983 */ /* 0x0011620000300800 */
[----:B------:R-:W-:-:S03]  /*1fb80*/  IADD3 R41, P2, PT, R41, UR10, RZ ;  /* 0x0000000a29297c10 */ /* 0x000fc6000ff5e0ff */
[----:B------:R1:W-:Y:S01]  /*1fb90*/  STL [R1+0x7b0], R40 ;  /* 0x0007b02801007387 */ /* 0x0003e20000100800 */
[----:B------:R-:W-:Y:S02]  /*1fba0*/  IADD3.X R60, PT, PT, R60, UR4, RZ, P1, !PT ;  /* 0x000000043c3c7c10 */ /* 0x000fe40008ffe4ff */
[----:B------:R-:W-:Y:S01]  /*1fbb0*/  IADD3 R2, P1, PT, R2, UR10, RZ ;  /* 0x0000000a02027c10 */ /* 0x000fe2000ff3e0ff */
[----:B-1----:R0:W5:Y:S01]  /*1fbc0*/  LDL.LU R40, [R1+0xb38] ;  /* 0x000b380001287983 */ /* 0x0021620000300800 */
[----:B------:R-:W-:-:S03]  /*1fbd0*/  IADD3.X R3, PT, PT, R3, UR4, RZ, P4, !PT ;  /* 0x0000000403037c10 */ /* 0x000fc6000a7fe4ff */
[----:B------:R1:W-:Y:S04]  /*1fbe0*/  STL [R1+0x784], R41 ;  /* 0x0007842901007387 */ /* 0x0003e80000100800 */
[----:B-1----:R0:W5:Y:S04]  /*1fbf0*/  LDL.LU R41, [R1+0xb34] ;  /* 0x000b340001297983 */ /* 0x0021680000300800 */
[----:B------:R1:W-:Y:S04]  /*1fc00*/  STL [R1+0x7a8], R60 ;  /* 0x0007a83c01007387 */ /* 0x0003e80000100800 */
[----:B-1----:R0:W5:Y:S04]  /*1fc10*/  LDL.LU R60, [R1+0xb30] ;  /* 0x000b3000013c7983 */ /* 0x0021680000300800 */
[----:B------:R1:W-:Y:S04]  /*1fc20*/  STL [R1+0x77c], R2 ;  /* 0x00077c0201007387 */ /* 0x0003e80000100800 */
[----:B-1----:R-:W2:Y:S04]  /*1fc30*/  LDL.LU R2, [R1+0xb2c] ;  /* 0x000b2c0001027983 */ /* 0x002ea80000300800 */
[----:B------:R1:W-:Y:S04]  /*1fc40*/  STL [R1+0x7a0], R3 ;  /* 0x0007a00301007387 */ /* 0x0003e80000100800 */
[----:B-1----:R-:W3:Y:S01]  /*1fc50*/  LDL.LU R3, [R1+0xb28] ;  /* 0x000b280001037983 */ /* 0x002ee20000300800 */
[----:B------:R-:W-:-:S02]  /*1fc60*/  IADD3 R58, P4, PT, R58, UR10, RZ ;  /* 0x0000000a3a3a7c10 */ /* 0x000fc4000ff9e0ff */
[----:B------:R-:W-:Y:S02]  /*1fc70*/  IADD3.X R59, PT, PT, R59, UR4, RZ, P3, !PT ;  /* 0x000000043b3b7c10 */ /* 0x000fe40009ffe4ff */
[----:B------:R-:W-:Y:S02]  /*1fc80*/  IADD3 R16, P3, PT, R16, UR10, RZ ;  /* 0x0000000a10107c10 */ /* 0x000fe4000ff7e0ff */
[----:B------:R-:W-:Y:S01]  /*1fc90*/  IADD3.X R17, PT, PT, R17, UR4, RZ, P6, !PT ;  /* 0x0000000411117c10 */ /* 0x000fe2000b7fe4ff */
[----:B------:R-:W-:Y:S01]  /*1fca0*/  STL [R1+0x774], R58 ;  /* 0x0007743a01007387 */ /* 0x000fe20000100800 */
[----:B------:R-:W-:Y:S02]  /*1fcb0*/  IADD3 R18, P6, PT, R18, UR10, RZ ;  /* 0x0000000a12127c10 */ /* 0x000fe4000ffde0ff */
[----:B------:R-:W-:Y:S01]  /*1fcc0*/  IADD3.X R19, PT, PT, R19, UR4, RZ, P5, !PT ;  /* 0x0000000413137c10 */ /* 0x000fe2000affe4ff */
[----:B------:R-:W-:Y:S01]  /*1fcd0*/  STL [R1+0x798], R59 ;  /* 0x0007983b01007387 */ /* 0x000fe20000100800 */
[----:B------:R-:W-:-:S02]  /*1fce0*/  IADD3 R54, P5, PT, R54, UR10, RZ ;  /* 0x0000000a36367c10 */ /* 0x000fc4000ffbe0ff */
[----:B------:R-:W-:Y:S01]  /*1fcf0*/  IADD3.X R55, PT, PT, R55, UR4, RZ, P2, !PT ;  /* 0x0000000437377c10 */ /* 0x000fe200097fe4ff */
[----:B------:R-:W-:Y:S01]  /*1fd00*/  STL [R1+0x76c], R16 ;  /* 0x00076c1001007387 */ /* 0x000fe20000100800 */
[----:B------:R-:W-:Y:S02]  /*1fd10*/  IADD3 R50, P2, PT, R50, UR10, RZ ;  /* 0x0000000a32327c10 */ /* 0x000fe4000ff5e0ff */
[----:B------:R-:W-:Y:S01]  /*1fd20*/  IADD3.X R51, PT, PT, R51, UR4, RZ, P1, !PT ;  /* 0x0000000433337c10 */ /* 0x000fe20008ffe4ff */
[----:B------:R-:W-:Y:S01]  /*1fd30*/  STL [R1+0x790], R17 ;  /* 0x0007901101007387 */ /* 0x000fe20000100800 */
[----:B------:R-:W-:-:S03]  /*1fd40*/  IADD3 R46, P1, PT, R46, UR10, RZ ;  /* 0x0000000a2e2e7c10 */ /* 0x000fc6000ff3e0ff */
[----:B------:R-:W-:Y:S01]  /*1fd50*/  STL [R1+0x764], R18 ;  /* 0x0007641201007387 */ /* 0x000fe20000100800 */
[----:B------:R-:W-:-:S03]  /*1fd60*/  IADD3.X R47, PT, PT, R47, UR4, RZ, P4, !PT ;  /* 0x000000042f2f7c10 */ /* 0x000fc6000a7fe4ff */
[----:B------:R-:W-:Y:S04]  /*1fd70*/  STL [R1+0x788], R19 ;  /* 0x0007881301007387 */ /* 0x000fe80000100800 */
[----:B------:R-:W-:Y:S04]  /*1fd80*/  STL [R1+0x75c], R54 ;  /* 0x00075c3601007387 */ /* 0x000fe80000100800 */
[----:B------:R-:W-:Y:S04]  /*1fd90*/  STL [R1+0x780], R55 ;  /* 0x0007803701007387 */ /* 0x000fe80000100800 */
[----:B------:R-:W-:Y:S04]  /*1fda0*/  STL [R1+0x754], R50 ;  /* 0x0007543201007387 */ /* 0x000fe80000100800 */
[----:B------:R-:W-:Y:S04]  /*1fdb0*/  STL [R1+0x778], R51 ;  /* 0x0007783301007387 */ /* 0x000fe80000100800 */
[----:B------:R-:W-:Y:S01]  /*1fdc0*/  STL [R1+0x74c], R46 ;  /* 0x00074c2e01007387 */ /* 0x000fe20000100800 */
[----:B---3--:R-:W-:-:S05]  /*1fdd0*/  IADD3.X R3, PT, PT, R3, UR4, RZ, P3, !PT ;  /* 0x0000000403037c10 */ /* 0x008fca0009ffe4ff */
[----:B------:R1:W-:Y:S04]  /*1fde0*/  STL [R1+0x768], R3 ;  /* 0x0007680301007387 */ /* 0x0003e80000100800 */
[----:B------:R-:W-:Y:S04]  /*1fdf0*/  STL [R1+0x770], R47 ;  /* 0x0007702f01007387 */ /* 0x000fe80000100800 */
[----:B-1----:R-:W3:Y:S01]  /*1fe00*/  LDL.LU R3, [R1+0xb24] ;  /* 0x000b240001037983 */ /* 0x002ee20000300800 */
[----:B------:R-:W-:Y:S02]  /*1fe10*/  IADD3 R42, P4, PT, R42, UR10, RZ ;  /* 0x0000000a2a2a7c10 */ /* 0x000fe4000ff9e0ff */
[----:B------:R-:W-:-:S02]  /*1fe20*/  IADD3 R43, P3, PT, R43, UR10, RZ ;  /* 0x0000000a2b2b7c10 */ /* 0x000fc4000ff7e0ff */
[----:B------:R-:W-:Y:S02]  /*1fe30*/  IADD3.X R39, PT, PT, R39, UR4, RZ, P6, !PT ;  /* 0x0000000427277c10 */ /* 0x000fe4000b7fe4ff */
[----:B------:R-:W-:Y:S01]  /*1fe40*/  IADD3 R35, P6, PT, R35, UR10, RZ ;  /* 0x0000000a23237c10 */ /* 0x000fe2000ffde0ff */
[----:B------:R-:W-:Y:S01]  /*1fe50*/  STL [R1+0x744], R42 ;  /* 0x0007442a01007387 */ /* 0x000fe20000100800 */
[----:B------:R-:W-:Y:S02]  /*1fe60*/  IADD3.X R30, PT, PT, R30, UR4, RZ, P5, !PT ;  /* 0x000000041e1e7c10 */ /* 0x000fe4000affe4ff */
[----:B------:R-:W-:Y:S01]  /*1fe70*/  IADD3 R31, P5, PT, R31, UR10, RZ ;  /* 0x0000000a1f1f7c10 */ /* 0x000fe2000ffbe0ff */
[----:B------:R-:W-:Y:S01]  /*1fe80*/  STL [R1+0x73c], R43 ;  /* 0x00073c2b01007387 */ /* 0x000fe20000100800 */
[----:B------:R-:W-:-:S03]  /*1fe90*/  IADD3.X R26, PT, PT, R26, UR4, RZ, P2, !PT ;  /* 0x000000041a1a7c10 */ /* 0x000fc600097fe4ff */
        /* <DEDUP_REMOVED lines=9> */
[----:B------:R-:W-:-:S02]  /*1ff30*/  IADD3.X R23, PT, PT, R23, UR4, RZ, P4, !PT ;  /* 0x0000000417177c10 */ /* 0x000fc4000a7fe4ff */
[----:B--2---:R-:W-:Y:S01]  /*1ff40*/  IADD3.X R2, PT, PT, R2, UR4, RZ, P5, !PT ;  /* 0x0000000402027c10 */ /* 0x004fe2000affe4ff */
[----:B------:R-:W-:Y:S04]  /*1ff50*/  STL [R1+0x724], R27 ;  /* 0x0007241b01007387 */ /* 0x000fe80000100800 */
[----:B------:R-:W-:Y:S04]  /*1ff60*/  STL [R1+0x740], R23 ;  /* 0x0007401701007387 */ /* 0x000fe80000100800 */
[----:B------:R1:W-:Y:S01]  /*1ff70*/  STL [R1+0x728], R2 ;  /* 0x0007280201007387 */ /* 0x0003e20000100800 */
[----:B------:R-:W-:Y:S01]  /*1ff80*/  LOP3.LUT R5, R5, R4, RZ, 0x3c, !PT ;  /* 0x0000000405057212 */ /* 0x000fe200078e3cff */
[----:B-1----:R-:W1:Y:S01]  /*1ff90*/  S2R R2, SR_TID.X ;  /* 0x0000000000027919 */ /* 0x002e620000002100 */
[----:B------:R-:W-:-:S02]  /*1ffa0*/  IADD3.X R14, PT, PT, R14, UR4, RZ, P3, !PT ;  /* 0x000000040e0e7c10 */ /* 0x000fc40009ffe4ff */
[----:B------:R-:W-:Y:S02]  /*1ffb0*/  LOP3.LUT R4, R5, R4, RZ, 0x3c, !PT ;  /* 0x0000000405047212 */ /* 0x000fe400078e3cff */
[----:B----4-:R-:W-:Y:S01]  /*1ffc0*/  IADD3.X R15, PT, PT, R15, UR4, RZ, P6, !PT ;  /* 0x000000040f0f7c10 */ /* 0x010fe2000b7fe4ff */
[----:B------:R-:W-:Y:S01]  /*1ffd0*/  STL [R1+0x738], R14 ;  /* 0x0007380e01007387 */ /* 0x000fe20000100800 */
[----:B------:R-:W-:-:S03]  /*1ffe0*/  LOP3.LUT R5, R5, R4, RZ, 0x3c, !PT ;  /* 0x0000000405057212 */ /* 0x000fc600078e3cff */
[----:B------:R-:W-:Y:S01]  /*1fff0*/  STL [R1+0x730], R15 ;  /* 0x0007300f01007387 */ /* 0x000fe20000100800 */
[----:B-1----:R-:W-:-:S05]  /*20000*/  LOP3.LUT R2, R2, 0x1f, RZ, 0xc0, !PT ;  /* 0x0000001f02027812 */ /* 0x002fca00078ec0ff */
[----:B------:R-:W-:Y:S01]  /*20010*/  IMAD.SHL.U32 R2, R2, 0x2, RZ ;  /* 0x0000000202027824 */ /* 0x000fe200078e00ff */
[----:B---3--:R-:W-:-:S05]  /*20020*/  IADD3.X R3, PT, PT, R3, UR4, RZ, P2, !PT ;  /* 0x0000000403037c10 */ /* 0x008fca00097fe4ff */
[----:B------:R1:W-:Y:S04]  /*20030*/  STL [R1+0x720], R3 ;  /* 0x0007200301007387 */ /* 0x0003e80000100800 */
[----:B-1----:R0:W5:Y:S04]  /*20040*/  LDL.LU R3, [R1+0xb1c] ;  /* 0x000b1c0001037983 */ /* 0x0021680000300800 */
[----:B------:R0:W-:Y:S01]  /*20050*/  STL.64 [R1+0x450], R4 ;  /* 0x0004500401007387 */ /* 0x0001e20000100a00 */
[----:B------:R-:W-:Y:S05]  /*20060*/  @P0 BRA `(.L_x_1) ;  /* 0xfffffef400340947 */ /* 0x000fea000383ffff */
[----:B------:R-:W2:Y:S04]  /*20070*/  LDL.LU R35, [R1+0x13c] ;  /* 0x00013c0001237983 */ /* 0x000ea80000300800 */
[----:B------:R-:W3:Y:S04]  /*20080*/  LDL.LU R30, [R1+0x134] ;  /* 0x00013400011e7983 */ /* 0x000ee80000300800 */
[----:B------:R-:W4:Y:S04]  /*20090*/  LDL.LU R31, [R1+0x46c] ;  /* 0x00046c00011f7983 */ /* 0x000f280000300800 */
[----:B------:R-:W4:Y:S04]  /*200a0*/  LDL.LU R26, [R1+0x47c] ;  /* 0x00047c00011a7983 */ /* 0x000f280000300800 */
[----:B------:R-:W4:Y:S04]  /*200b0*/  LDL.LU R27, [R1+0x464] ;  /* 0x00046400011b7983 */ /* 0x000f280000300800 */
[----:B------:R-:W4:Y:S04]  /*200c0*/  LDL.LU R23, [R1+0x474] ;  /* 0x0004740001177983 */ /* 0x000f280000300800 */
[----:B------:R-:W4:Y:S04]  /*200d0*/  LDL.LU R14, [R1+0x138] ;  /* 0x00013800010e7983 */ /* 0x000f280000300800 */
[----:B------:R-:W4:Y:S04]  /*200e0*/  LDL.LU R15, [R1+0x130] ;  /* 0x00013000010f7983 */ /* 0x000f280000300800 */
[----:B------:R-:W-:Y:S04]  /*200f0*/  STL [R1+0xbac], R34 ;  /* 0x000bac2201007387 */ /* 0x000fe80000100800 */
[----:B------:R-:W-:Y:S04]  /*20100*/  STL [R1+0xba8], R22 ;  /* 0x000ba81601007387 */ /* 0x000fe80000100800 */
[----:B------:R-:W-:Y:S04]  /*20110*/  STL [R1+0xba4], R13 ;  /* 0x000ba40d01007387 */ /* 0x000fe80000100800 */
[----:B------:R-:W-:Y:S04]  /*20120*/  STL [R1+0xb9c], R12 ;  /* 0x000b9c0c01007387 */ /* 0x000fe80000100800 */
[----:B------:R-:W-:Y:S04]  /*20130*/  STL [R1+0xb98], R7 ;  /* 0x000b980701007387 */ /* 0x000fe80000100800 */
[----:B-----5:R-:W-:Y:S04]  /*20140*/  STL [R1+0xb94], R57 ;  /* 0x000b943901007387 */ /* 0x020fe80000100800 */
        /* <DEDUP_REMOVED lines=21> */
[----:B------:R2:W-:Y:S02]  /*202a0*/  STL [R1+0xb1c], R3 ;  /* 0x000b1c0301007387 */ /* 0x0005e40000100800 */
[----:B--2---:R-:W-:-:S02]  /*202b0*/  F2FP.F16.F32.PACK_AB R3, R11, R35 ;  /* 0x000000230b03723e */ /* 0x004fc400000000ff */
[----:B---3--:R-:W-:-:S03]  /*202c0*/  F2FP.F16.F32.PACK_AB R2, R10, R30 ;  /* 0x0000001e0a02723e */ /* 0x008fc600000000ff */
[----:B------:R1:W-:Y:S04]  /*202d0*/  STL [R1+0x42c], R3 ;  /* 0x00042c0301007387 */ /* 0x0003e80000100800 */
[----:B------:R2:W-:Y:S01]  /*202e0*/  STL [R1+0x428], R2 ;  /* 0x0004280201007387 */ /* 0x0005e20000100800 */
[----:B----4-:R-:W-:-:S05]  /*202f0*/  F2FP.F16.F32.PACK_AB R0, R31, R26 ;  /* 0x0000001a1f00723e */ /* 0x010fca00000000ff */
[----:B------:R3:W-:Y:S01]  /*20300*/  STL [R1+0x424], R0 ;  /* 0x0004240001007387 */ /* 0x0007e20000100800 */
[----:B-1----:R-:W-:Y:S02]  /*20310*/  F2FP.F16.F32.PACK_AB R3, R27, R23 ;  /* 0x000000171b03723e */ /* 0x002fe400000000ff */
[----:B--2---:R-:W-:-:S03]  /*20320*/  F2FP.F16.F32.PACK_AB R2, R9, R14 ;  /* 0x0000000e0902723e */ /* 0x004fc600000000ff */
[----:B------:R1:W-:Y:S01]  /*20330*/  STL [R1+0x420], R3 ;  /* 0x0004200301007387 */ /* 0x0003e20000100800 */
[----:B---3--:R-:W-:-:S03]  /*20340*/  F2FP.F16.F32.PACK_AB R0, R8, R15 ;  /* 0x0000000f0800723e */ /* 0x008fc600000000ff */
[----:B------:R-:W2:Y:S04]  /*20350*/  LDL.LU R34, [R1+0x468] ;  /* 0x0004680001227983 */ /* 0x000ea80000300800 */
[----:B------:R3:W-:Y:S04]  /*20360*/  STL [R1+0x41c], R2 ;  /* 0x00041c0201007387 */ /* 0x0007e80000100800 */
[----:B------:R-:W2:Y:S04]  /*20370*/  LDL.LU R22, [R1+0x478] ;  /* 0x0004780001167983 */ /* 0x000ea80000300800 */
[----:B------:R4:W-:Y:S04]  /*20380*/  STL [R1+0x418], R0 ;  /* 0x0004180001007387 */ /* 0x0009e80000100800 */
[----:B------:R-:W2:Y:S04]  /*20390*/  LDL.LU R13, [R1+0x460] ;  /* 0x00046000010d7983 */ /* 0x000ea80000300800 */
[----:B-1----:R-:W2:Y:S04]  /*203a0*/  LDL.LU R3, [R1+0x470] ;  /* 0x0004700001037983 */ /* 0x002ea80000300800 */
        /* <DEDUP_REMOVED lines=25> */
[----:B---3--:R-:W3:Y:S04]  /*20540*/  LDL.LU R2, [R1+0x158] ;  /* 0x0001580001027983 */ /* 0x008ee80000300800 */
[----:B----4-:R-:W4:Y:S04]  /*20550*/  LDL.LU R0, [R1+0x240] ;  /* 0x0002400001007983 */ /* 0x010f280000300800 */
[----:B0-----:R-:W4:Y:S04]  /*20560*/  LDL.LU R5, [R1+0x150] ;  /* 0x0001500001057983 */ /* 0x001f280000300800 */
        /* <DEDUP_REMOVED lines=28> */
[----:B--2---:R-:W-:-:S03]  /*20730*/  F2FP.F16.F32.PACK_AB R22, R34, R22 ;  /* 0x000000162216723e */ /* 0x004fc600000000ff */
[----:B------:R-:W2:Y:S04]  /*20740*/  LDL.LU R34, [R1+0xbac] ;  /* 0x000bac0001227983 */ /* 0x000ea80000300800 */
[----:B------:R0:W-:Y:S04]  /*20750*/  STL [R1+0x414], R22 ;  /* 0x0004141601007387 */ /* 0x0001e80000100800 */
[----:B0-----:R-:W2:Y:S01]  /*20760*/  LDL.LU R22, [R1+0xba8] ;  /* 0x000ba80001167983 */ /* 0x001ea20000300800 */
[----:B------:R-:W-:-:S03]  /*20770*/  F2FP.F16.F32.PACK_AB R3, R13, R3 ;  /* 0x000000030d03723e */ /* 0x000fc600000000ff */
[----:B------:R-:W2:Y:S04]  /*20780*/  LDL.LU R13, [R1+0xba4] ;  /* 0x000ba400010d7983 */ /* 0x000ea80000300800 */
[----:B------:R0:W-:Y:S02]  /*20790*/  STL [R1+0x410], R3 ;  /* 0x0004100301007387 */ /* 0x0001e40000100800 */
[----:B0-----:R-:W-:Y:S02]  /*207a0*/  F2FP.F16.F32.PACK_AB R3, R52, R44 ;  /* 0x0000002c3403723e */ /* 0x001fe400000000ff */
[----:B------:R-:W-:Y:S02]  /*207b0*/  F2FP.F16.F32.PACK_AB R44, R53, R45 ;  /* 0x0000002d352c723e */ /* 0x000fe400000000ff */
[----:B------:R-:W-:Y:S01]  /*207c0*/  F2FP.F16.F32.PACK_AB R40, R61, R40 ;  /* 0x000000283d28723e */ /* 0x000fe200000000ff */
[----:B------:R0:W-:Y:S04]  /*207d0*/  STL [R1+0x3fc], R3 ;  /* 0x0003fc0301007387 */ /* 0x0001e80000100800 */
[----:B------:R-:W-:Y:S04]  /*207e0*/  STL [R1+0x3f8], R44 ;  /* 0x0003f82c01007387 */ /* 0x000fe80000100800 */
[----:B------:R-:W-:Y:S01]  /*207f0*/  STL [R1+0x3f4], R40 ;  /* 0x0003f42801007387 */ /* 0x000fe20000100800 */
[----:B0-----:R-:W-:-:S02]  /*20800*/  F2FP.F16.F32.PACK_AB R3, R41, R36 ;  /* 0x000000242903723e */ /* 0x001fc400000000ff */
[----:B------:R-:W-:-:S03]  /*20810*/  F2FP.F16.F32.PACK_AB R28, R37, R28 ;  /* 0x0000001c251c723e */ /* 0x000fc600000000ff */
[----:B------:R0:W-:Y:S04]  /*20820*/  STL [R1+0x3f0], R3 ;  /* 0x0003f00301007387 */ /* 0x0001e80000100800 */
[----:B------:R-:W-:Y:S01]  /*20830*/  STL [R1+0x3ec], R28 ;  /* 0x0003ec1c01007387 */ /* 0x000fe20000100800 */
[----:B------:R-:W-:-:S05]  /*20840*/  F2FP.F16.F32.PACK_AB R24, R29, R24 ;  /* 0x000000181d18723e */ /* 0x000fca00000000ff */
[----:B------:R-:W-:Y:S01]  /*20850*/  STL [R1+0x3e8], R24 ;  /* 0x0003e81801007387 */ /* 0x000fe20000100800 */
[----:B0-----:R-:W-:-:S05]  /*20860*/  F2FP.F16.F32.PACK_AB R3, R25, R32 ;  /* 0x000000201903723e */ /* 0x001fca00000000ff */
[----:B------:R0:W-:Y:S01]  /*20870*/  STL [R1+0x3e4], R3 ;  /* 0x0003e40301007387 */ /* 0x0001e20000100800 */
[----:B------:R-:W-:-:S05]  /*20880*/  F2FP.F16.F32.PACK_AB R20, R33, R20 ;  /* 0x000000142114723e */ /* 0x000fca00000000ff */
[----:B------:R1:W-:Y:S01]  /*20890*/  STL [R1+0x3e0], R20 ;  /* 0x0003e01401007387 */ /* 0x0003e20000100800 */
[----:B------:R-:W-:-:S05]  /*208a0*/  F2FP.F16.F32.PACK_AB R6, R21, R6 ;  /* 0x000000061506723e */ /* 0x000fca00000000ff */
[----:B------:R1:W-:Y:S01]  /*208b0*/  STL [R1+0x3dc], R6 ;  /* 0x0003dc0601007387 */ /* 0x0003e20000100800 */
[----:B0-----:R-:W-:-:S05]  /*208c0*/  F2FP.F16.F32.PACK_AB R3, R48, R49 ;  /* 0x000000313003723e */ /* 0x001fca00000000ff */
[----:B------:R3:W-:Y:S01]  /*208d0*/  STL [R1+0x3d8], R3 ;  /* 0x0003d80301007387 */ /* 0x0007e20000100800 */
[----:B-1----:R-:W-:-:S05]  /*208e0*/  F2FP.F16.F32.PACK_AB R20, R56, R57 ;  /* 0x000000393814723e */ /* 0x002fca00000000ff */
[----:B------:R-:W-:Y:S01]  /*208f0*/  STL [R1+0x3d4], R20 ;  /* 0x0003d41401007387 */ /* 0x000fe20000100800 */
[----:B------:R-:W-:-:S05]  /*20900*/  F2FP.F16.F32.PACK_AB R6, R7, R12 ;  /* 0x0000000c0706723e */ /* 0x000fca00000000ff */
[----:B------:R-:W-:Y:S01]  /*20910*/  STL [R1+0x3d0], R6 ;  /* 0x0003d00601007387 */ /* 0x000fe20000100800 */
[----:B---3--:R-:W-:-:S05]  /*20920*/  F2FP.F16.F32.PACK_AB R3, R60, R2 ;  /* 0x000000023c03723e */ /* 0x008fca00000000ff */
[----:B------:R0:W-:Y:S01]  /*20930*/  STL [R1+0x31c], R3 ;  /* 0x00031c0301007387 */ /* 0x0001e20000100800 */
[----:B----4-:R-:W-:-:S05]  /*20940*/  F2FP.F16.F32.PACK_AB R2, R0, R5 ;  /* 0x000000050002723e */ /* 0x010fca00000000ff */
[----:B------:R1:W-:Y:S01]  /*20950*/  STL [R1+0x318], R2 ;  /* 0x0003180201007387 */ /* 0x0003e20000100800 */
[----:B------:R-:W-:-:S05]  /*20960*/  F2FP.F16.F32.PACK_AB R0, R4, R8 ;  /* 0x000000080400723e */ /* 0x000fca00000000ff */
[----:B------:R3:W-:Y:S01]  /*20970*/  STL [R1+0x314], R0 ;  /* 0x0003140001007387 */ /* 0x0007e20000100800 */
[----:B0-----:R-:W-:-:S05]  /*20980*/  F2FP.F16.F32.PACK_AB R3, R9, R10 ;  /* 0x0000000a0903723e */ /* 0x001fca00000000ff */
[----:B------:R0:W-:Y:S01]  /*20990*/  STL [R1+0x310], R3 ;  /* 0x0003100301007387 */ /* 0x0001e20000100800 */
[----:B-1----:R-:W-:-:S05]  /*209a0*/  F2FP.F16.F32.PACK_AB R2, R11, R58 ;  /* 0x0000003a0b02723e */ /* 0x002fca00000000ff */
[----:B------:R1:W-:Y:S01]  /*209b0*/  STL [R1+0x25c], R2 ;  /* 0x00025c0201007387 */ /* 0x0003e20000100800 */
[----:B---3--:R-:W-:-:S05]  /*209c0*/  F2FP.F16.F32.PACK_AB R0, R59, R16 ;  /* 0x000000103b00723e */ /* 0x008fca00000000ff */
        /* <DEDUP_REMOVED lines=10> */
[----:B------:R-:W-:Y:S01]  /*20a70*/  STL [R1+0x244], R2 ;  /* 0x0002440201007387 */ /* 0x000fe20000100800 */
[----:B---3--:R-:W-:Y:S02]  /*20a80*/  F2FP.F16.F32.PACK_AB R0, R43, R39 ;  /* 0x000000272b00723e */ /* 0x008fe400000000ff */
[----:B0-----:R-:W-:-:S03]  /*20a90*/  F2FP.F16.F32.PACK_AB R3, R38, R35 ;  /* 0x000000232603723e */ /* 0x001fc600000000ff */
[----:B------:R0:W-:Y:S04]  /*20aa0*/  STL [R1+0x240], R0 ;  /* 0x0002400001007387 */ /* 0x0001e80000100800 */
[----:B------:R1:W-:Y:S01]  /*20ab0*/  STL [R1+0x23c], R3 ;  /* 0x00023c0301007387 */ /* 0x0003e20000100800 */
[----:B0-----:R-:W-:Y:S02]  /*20ac0*/  F2FP.F16.F32.PACK_AB R0, R31, R26 ;  /* 0x0000001a1f00723e */ /* 0x001fe400000000ff */
[----:B-1----:R-:W-:Y:S02]  /*20ad0*/  F2FP.F16.F32.PACK_AB R3, R27, R23 ;  /* 0x000000171b03723e */ /* 0x002fe400000000ff */
[----:B--2---:R-:W-:-:S05]  /*20ae0*/  F2FP.F16.F32.PACK_AB R2, R34, R30 ;  /* 0x0000001e2202723e */ /* 0x004fca00000000ff */
[----:B------:R0:W-:Y:S04]  /*20af0*/  STL [R1+0x238], R2 ;  /* 0x0002380201007387 */ /* 0x0001e80000100800 */
[----:B------:R1:W-:Y:S04]  /*20b00*/  STL [R1+0x234], R0 ;  /* 0x0002340001007387 */ /* 0x0003e80000100800 */
[----:B------:R-:W-:Y:S01]  /*20b10*/  STL [R1+0x230], R3 ;  /* 0x0002300301007387 */ /* 0x000fe20000100800 */
[----:B0-----:R-:W-:-:S03]  /*20b20*/  F2FP.F16.F32.PACK_AB R2, R22, R14 ;  /* 0x0000000e1602723e */ /* 0x001fc600000000ff */
[----:B------:R-:W2:Y:S01]  /*20b30*/  LDL.LU R12, [R1+0x4b8] ;  /* 0x0004b800010c7983 */ /* 0x000ea20000300800 */
[----:B-1----:R-:W-:-:S03]  /*20b40*/  F2FP.F16.F32.PACK_AB R0, R13, R15 ;  /* 0x0000000f0d00723e */ /* 0x002fc600000000ff */
[----:B------:R-:W-:Y:S04]  /*20b50*/  STL [R1+0x22c], R2 ;  /* 0x00022c0201007387 */ /* 0x000fe80000100800 */
[----:B------:R-:W3:Y:S04]  /*20b60*/  LDL.LU R7, [R1+0x280] ;  /* 0x0002800001077983 */ /* 0x000ee80000300800 */
[----:B------:R-:W-:Y:S04]  /*20b70*/  STL [R1+0x228], R0 ;  /* 0x0002280001007387 */ /* 0x000fe80000100800 */
[----:B---3--:R0:W-:Y:S04]  /*20b80*/  STL [R1+0xba0], R7 ;  /* 0x000ba00701007387 */ /* 0x0081e80000100800 */
[----:B0-----:R-:W2:Y:S04]  /*20b90*/  LDL.LU R7, [R1+0x288] ;  /* 0x0002880001077983 */ /* 0x001ea80000300800 */
[----:B------:R-:W3:Y:S04]  /*20ba0*/  LDL.LU R57, [R1+0x4b0] ;  /* 0x0004b00001397983 */ /* 0x000ee80000300800 */
[----:B------:R-:W4:Y:S04]  /*20bb0*/  LDL.LU R56, [R1+0x35c] ;  /* 0x00035c0001387983 */ /* 0x000f280000300800 */
[----:B------:R-:W4:Y:S04]  /*20bc0*/  LDL.LU R49, [R1+0x18c] ;  /* 0x00018c0001317983 */ /* 0x000f280000300800 */
        /* <DEDUP_REMOVED lines=56> */
[----:B--2---:R-:W-:-:S03]  /*20f50*/  F2FP.F16.F32.PACK_AB R12, R7, R12 ;  /* 0x0000000c070c723e */ /* 0x004fc600000000ff */
[----:B------:R-:W2:Y:S04]  /*20f60*/  LDL.LU R7, [R1+0xba0] ;  /* 0x000ba00001077983 */ /* 0x000ea80000300800 */
[----:B------:R0:W-:Y:S04]  /*20f70*/  STL [R1+0x224], R12 ;  /* 0x0002240c01007387 */ /* 0x0001e80000100800 */
[----:B0-----:R-:W2:Y:S01]  /*20f80*/  LDL.LU R12, [R1+0xb9c] ;  /* 0x000b9c00010c7983 */ /* 0x001ea20000300800 */
[----:B----4-:R-:W-:Y:S02]  /*20f90*/  F2FP.F16.F32.PACK_AB R49, R56, R49 ;  /* 0x000000313831723e */ /* 0x010fe400000000ff */
[----:B---3--:R-:W-:-:S02]  /*20fa0*/  F2FP.F16.F32.PACK_AB R6, R48, R6 ;  /* 0x000000063006723e */ /* 0x008fc400000000ff */
[----:B------:R-:W-:Y:S02]  /*20fb0*/  F2FP.F16.F32.PACK_AB R52, R3, R52 ;  /* 0x000000340334723e */ /* 0x000fe400000000ff */
[----:B------:R-:W-:Y:S02]  /*20fc0*/  F2FP.F16.F32.PACK_AB R3, R44, R53 ;  /* 0x000000352c03723e */ /* 0x000fe400000000ff */
[----:B------:R-:W-:Y:S02]  /*20fd0*/  F2FP.F16.F32.PACK_AB R44, R45, R61 ;  /* 0x0000003d2d2c723e */ /* 0x000fe400000000ff */
[----:B--2---:R-:W-:Y:S02]  /*20fe0*/  F2FP.F16.F32.PACK_AB R57, R7, R57 ;  /* 0x000000390739723e */ /* 0x004fe400000000ff */
[----:B------:R-:W2:Y:S04]  /*20ff0*/  LDL.LU R7, [R1+0xb98] ;  /* 0x000b980001077983 */ /* 0x000ea80000300800 */
[----:B------:R0:W-:Y:S01]  /*21000*/  STL [R1+0x220], R57 ;  /* 0x0002203901007387 */ /* 0x0001e20000100800 */
[----:B------:R-:W-:-:S03]  /*21010*/  F2FP.F16.F32.PACK_AB R40, R40, R41 ;  /* 0x000000292828723e */ /* 0x000fc600000000ff */
[----:B0-----:R-:W3:Y:S04]  /*21020*/  LDL.LU R57, [R1+0xb94] ;  /* 0x000b940001397983 */ /* 0x001ee80000300800 */
[----:B------:R-:W4:Y:S04]  /*21030*/  LDL.LU R56, [R1+0xb90] ;  /* 0x000b900001387983 */ /* 0x000f280000300800 */
[----:B------:R0:W-:Y:S04]  /*21040*/  STL [R1+0x21c], R49 ;  /* 0x00021c3101007387 */ /* 0x0001e80000100800 */
[----:B0-----:R-:W3:Y:S04]  /*21050*/  LDL.LU R49, [R1+0xb8c] ;  /* 0x000b8c0001317983 */ /* 0x001ee80000300800 */
[----:B------:R-:W3:Y:S04]  /*21060*/  LDL.LU R48, [R1+0xb88] ;  /* 0x000b880001307983 */ /* 0x000ee80000300800 */
[----:B------:R0:W-:Y:S01]  /*21070*/  STL [R1+0x218], R6 ;  /* 0x0002180601007387 */ /* 0x0001e20000100800 */
[----:B------:R-:W-:-:S03]  /*21080*/  F2FP.F16.F32.PACK_AB R28, R28, R29 ;  /* 0x0000001d1c1c723e */ /* 0x000fc600000000ff */
[----:B0-----:R-:W3:Y:S04]  /*21090*/  LDL.LU R6, [R1+0xb84] ;  /* 0x000b840001067983 */ /* 0x001ee80000300800 */
[----:B------:R-:W-:Y:S04]  /*210a0*/  STL [R1+0x214], R52 ;  /* 0x0002143401007387 */ /* 0x000fe80000100800 */
[----:B------:R0:W-:Y:S01]  /*210b0*/  STL [R1+0x210], R3 ;  /* 0x0002100301007387 */ /* 0x0001e20000100800 */
[----:B------:R-:W-:-:S03]  /*210c0*/  F2FP.F16.F32.PACK_AB R24, R24, R25 ;  /* 0x000000191818723e */ /* 0x000fc600000000ff */
[----:B------:R-:W-:Y:S01]  /*210d0*/  STL [R1+0x18c], R44 ;  /* 0x00018c2c01007387 */ /* 0x000fe20000100800 */
[----:B0-----:R-:W-:-:S03]  /*210e0*/  F2FP.F16.F32.PACK_AB R3, R36, R37 ;  /* 0x000000252403723e */ /* 0x001fc600000000ff */
[----:B------:R-:W-:Y:S04]  /*210f0*/  STL [R1+0x188], R40 ;  /* 0x0001882801007387 */ /* 0x000fe80000100800 */
[----:B------:R0:W-:Y:S01]  /*21100*/  STL [R1+0x184], R3 ;  /* 0x0001840301007387 */ /* 0x0001e20000100800 */
[----:B------:R-:W-:-:S03]  /*21110*/  F2FP.F16.F32.PACK_AB R21, R20, R21 ;  /* 0x000000151415723e */ /* 0x000fc600000000ff */
[----:B------:R-:W-:Y:S01]  /*21120*/  STL [R1+0x180], R28 ;  /* 0x0001801c01007387 */ /* 0x000fe20000100800 */
[----:B------:R-:W-:Y:S02]  /*21130*/  F2FP.F16.F32.PACK_AB R20, R60, R2 ;  /* 0x000000023c14723e */ /* 0x000fe400000000ff */
[----:B0-----:R-:W-:Y:S01]  /*21140*/  F2FP.F16.F32.PACK_AB R3, R32, R33 ;  /* 0x000000212003723e */ /* 0x001fe200000000ff */
[----:B------:R-:W-:Y:S01]  /*21150*/  STL [R1+0x17c], R24 ;  /* 0x00017c1801007387 */ /* 0x000fe20000100800 */
[----:B------:R-:W-:-:S03]  /*21160*/  F2FP.F16.F32.PACK_AB R2, R4, R8 ;  /* 0x000000080402723e */ /* 0x000fc600000000ff */
[----:B------:R0:W-:Y:S04]  /*21170*/  STL [R1+0x178], R3 ;  /* 0x0001780301007387 */ /* 0x0001e80000100800 */
[----:B------:R-:W-:Y:S01]  /*21180*/  STL [R1+0x174], R21 ;  /* 0x0001741501007387 */ /* 0x000fe20000100800 */
[----:B0-----:R-:W-:-:S03]  /*21190*/  F2FP.F16.F32.PACK_AB R3, R0, R5 ;  /* 0x000000050003723e */ /* 0x001fc600000000ff */
[----:B------:R-:W-:Y:S01]  /*211a0*/  STL [R1+0x170], R20 ;  /* 0x0001701401007387 */ /* 0x000fe20000100800 */
[----:B------:R-:W-:-:S03]  /*211b0*/  F2FP.F16.F32.PACK_AB R0, R9, R10 ;  /* 0x0000000a0900723e */ /* 0x000fc600000000ff */
[----:B------:R0:W-:Y:S04]  /*211c0*/  STL [R1+0x16c], R3 ;  /* 0x00016c0301007387 */ /* 0x0001e80000100800 */
[----:B------:R1:W-:Y:S01]  /*211d0*/  STL [R1+0x168], R2 ;  /* 0x0001680201007387 */ /* 0x0003e20000100800 */
[----:B0-----:R-:W-:-:S03]  /*211e0*/  F2FP.F16.F32.PACK_AB R3, R11, R58 ;  /* 0x0000003a0b03723e */ /* 0x001fc600000000ff */
[----:B------:R0:W-:Y:S01]  /*211f0*/  STL [R1+0x164], R0 ;  /* 0x0001640001007387 */ /* 0x0001e20000100800 */
[----:B-1----:R-:W-:-:S03]  /*21200*/  F2FP.F16.F32.PACK_AB R2, R59, R16 ;  /* 0x000000103b02723e */ /* 0x002fc600000000ff */
        /* <DEDUP_REMOVED lines=24> */
[----:B------:R-:W-:Y:S04]  /*21390*/  STL [R1+0x130], R3 ;  /* 0x0001300301007387 */ /* 0x000fe80000100800 */
[----:B------:R-:W3:Y:S04]  /*213a0*/  LDL.LU R25, [R1+0x2c8] ;  /* 0x0002c80001197983 */ /* 0x000ee80000300800 */
[----:B------:R0:W-:Y:S04]  /*213b0*/  STL [R1+0x5c], R2 ;  /* 0x00005c0201007387 */ /* 0x0001e80000100800 */
[----:B------:R-:W3:Y:S01]  /*213c0*/  LDL.LU R32, [R1+0x4f8] ;  /* 0x0004f80001207983 */ /* 0x000ee20000300800 */
[----:B--2---:R-:W-:-:S05]  /*213d0*/  F2FP.F16.F32.PACK_AB R0, R7, R15 ;  /* 0x0000000f0700723e */ /* 0x004fca00000000ff */
[----:B------:R1:W-:Y:S04]  /*213e0*/  STL [R1+0x58], R0 ;  /* 0x0000580001007387 */ /* 0x0003e80000100800 */
[----:B------:R-:W2:Y:S04]  /*213f0*/  LDL.LU R33, [R1+0x2c0] ;  /* 0x0002c00001217983 */ /* 0x000ea80000300800 */
[----:B------:R-:W2:Y:S04]  /*21400*/  LDL.LU R20, [R1+0x4f0] ;  /* 0x0004f00001147983 */ /* 0x000ea80000300800 */
[----:B------:R-:W4:Y:S04]  /*21410*/  LDL.LU R21, [R1+0x39c] ;  /* 0x00039c0001157983 */ /* 0x000f280000300800 */
[----:B------:R-:W4:Y:S04]  /*21420*/  LDL.LU R60, [R1+0x1cc] ;  /* 0x0001cc00013c7983 */ /* 0x000f280000300800 */
[----:B0-----:R-:W4:Y:S04]  /*21430*/  LDL.LU R2, [R1+0x394] ;  /* 0x0003940001027983 */ /* 0x001f280000300800 */
[----:B-1----:R-:W4:Y:S04]  /*21440*/  LDL.LU R0, [R1+0x1c4] ;  /* 0x0001c40001007983 */ /* 0x002f280000300800 */
        /* <DEDUP_REMOVED lines=35> */
[----:B---3--:R-:W-:-:S05]  /*21680*/  F2FP.F16.F32.PACK_AB R3, R25, R32 ;  /* 0x000000201903723e */ /* 0x008fca00000000ff */
[----:B------:R0:W-:Y:S01]  /*21690*/  STL [R1+0x54], R3 ;  /* 0x0000540301007387 */ /* 0x0001e20000100800 */
[----:B--2---:R-:W-:Y:S02]  /*216a0*/  F2FP.F16.F32.PACK_AB R24, R33, R20 ;  /* 0x000000142118723e */ /* 0x004fe400000000ff */
[----:B----4-:R-:W-:-:S03]  /*216b0*/  F2FP.F16.F32.PACK_AB R20, R21, R60 ;  /* 0x0000003c1514723e */ /* 0x010fc600000000ff */
[----:B------:R-:W-:Y:S01]  /*216c0*/  STL [R1+0x50], R24 ;  /* 0x0000501801007387 */ /* 0x000fe20000100800 */
[----:B0-----:R-:W-:-:S03]  /*216d0*/  F2FP.F16.F32.PACK_AB R3, R2, R0 ;  /* 0x000000000203723e */ /* 0x001fc600000000ff */
[----:B------:R-:W-:Y:S01]  /*216e0*/  STL [R1+0x4c], R20 ;  /* 0x00004c1401007387 */ /* 0x000fe20000100800 */
[----:B------:R-:W-:-:S03]  /*216f0*/  F2FP.F16.F32.PACK_AB R2, R5, R4 ;  /* 0x000000040502723e */ /* 0x000fc600000000ff */
[----:B------:R-:W-:Y:S04]  /*21700*/  STL [R1+0x48], R3 ;  /* 0x0000480301007387 */ /* 0x000fe80000100800 */
[----:B------:R-:W-:Y:S01]  /*21710*/  STL [R1+0x44], R2 ;  /* 0x0000440201007387 */ /* 0x000fe20000100800 */
[----:B------:R-:W-:Y:S02]  /*21720*/  F2FP.F16.F32.PACK_AB R0, R8, R9 ;  /* 0x000000090800723e */ /* 0x000fe400000000ff */
[----:B------:R-:W-:-:S05]  /*21730*/  F2FP.F16.F32.PACK_AB R59, R10, R59 ;  /* 0x0000003b0a3b723e */ /* 0x000fca00000000ff */
[----:B------:R-:W-:Y:S01]  /*21740*/  STL [R1+0xb5c], R59 ;  /* 0x000b5c3b01007387 */ /* 0x000fe20000100800 */
[----:B------:R-:W-:-:S03]  /*21750*/  F2FP.F16.F32.PACK_AB R58, R11, R58 ;  /* 0x0000003a0b3a723e */ /* 0x000fc600000000ff */
        /* <DEDUP_REMOVED lines=12> */
[----:B------:R-:W-:Y:S04]  /*21820*/  STL [R1+0xb7c], R49 ;  /* 0x000b7c3101007387 */ /* 0x000fe80000100800 */
[----:B------:R0:W-:Y:S04]  /*21830*/  STL [R1+0xb80], R48 ;  /* 0x000b803001007387 */ /* 0x0001e80000100800 */
[----:B0-----:R-:W2:Y:S04]  /*21840*/  LDL.LU R48, [R1+0x2f8] ;  /* 0x0002f80001307983 */ /* 0x001ea80000300800 */
[----:B------:R-:W2:Y:S04]  /*21850*/  LDL.LU R9, [R1+0x118] ;  /* 0x0001180001097983 */ /* 0x000ea80000300800 */
[----:B------:R-:W3:Y:S04]  /*21860*/  LDL.LU R49, [R1+0x2f0] ;  /* 0x0002f00001317983 */ /* 0x000ee80000300800 */
[----:B------:R-:W3:Y:S04]  /*21870*/  LDL.LU R8, [R1+0x110] ;  /* 0x0001100001087983 */ /* 0x000ee80000300800 */
[----:B------:R-:W4:Y:S01]  /*21880*/  LDL.LU R50, [R1+0x3cc] ;  /* 0x0003cc0001327983 */ /* 0x000f220000300800 */
[----:B------:R-:W-:-:S03]  /*21890*/  F2FP.F16.F32.PACK_AB R10, R6, R7 ;  /* 0x00000007060a723e */ /* 0x000fc600000000ff */
[----:B------:R-:W4:Y:S04]  /*218a0*/  LDL.LU R7, [R1+0x1fc] ;  /* 0x0001fc0001077983 */ /* 0x000f280000300800 */
[----:B------:R-:W4:Y:S04]  /*218b0*/  LDL.LU R51, [R1+0x3c4] ;  /* 0x0003c40001337983 */ /* 0x000f280000300800 */
[----:B------:R-:W4:Y:S04]  /*218c0*/  LDL.LU R6, [R1+0x1f4] ;  /* 0x0001f40001067983 */ /* 0x000f280000300800 */
[----:B------:R-:W4:Y:S01]  /*218d0*/  LDL.LU R56, [R1+0x30c] ;  /* 0x00030c0001387983 */ /* 0x000f220000300800 */
[----:B------:R-:W-:-:S03]  /*218e0*/  F2FP.F16.F32.PACK_AB R11, R22, R23 ;  /* 0x00000017160b723e */ /* 0x000fc600000000ff */
[----:B------:R-:W4:Y:S04]  /*218f0*/  LDL.LU R5, [R1+0x12c] ;  /* 0x00012c0001057983 */ /* 0x000f280000300800 */
[----:B------:R-:W4:Y:S04]  /*21900*/  LDL.LU R57, [R1+0x304] ;  /* 0x0003040001397983 */ /* 0x000f280000300800 */
[----:B------:R-:W4:Y:S04]  /*21910*/  LDL.LU R4, [R1+0x124] ;  /* 0x0001240001047983 */ /* 0x000f280000300800 */
        /* <DEDUP_REMOVED lines=9> */
[----:B------:R-:W4:Y:S01]  /*219b0*/  LDL.LU R32, [R1+0x64] ;  /* 0x0000640001207983 */ /* 0x000f220000300800 */
[----:B------:R-:W-:-:S03]  /*219c0*/  F2FP.F16.F32.PACK_AB R12, R27, R12 ;  /* 0x0000000c1b0c723e */ /* 0x000fc600000000ff */
[----:B------:R-:W4:Y:S04]  /*219d0*/  LDL.LU R34, [R1+0xc4] ;  /* 0x0000c40001227983 */ /* 0x000f280000300800 */
        /* <DEDUP_REMOVED lines=35> */
[----:B--2---:R-:W-:-:S03]  /*21c10*/  F2FP.F16.F32.PACK_AB R9, R48, R9 ;  /* 0x000000093009723e */ /* 0x004fc600000000ff */
[----:B------:R1:W5:Y:S01]  /*21c20*/  LDL.LU R48, [R1+0xb80] ;  /* 0x000b800001307983 */ /* 0x0003620000300800 */
[----:B---3--:R-:W-:-:S03]  /*21c30*/  F2FP.F16.F32.PACK_AB R8, R49, R8 ;  /* 0x000000083108723e */ /* 0x008fc600000000ff */
[----:B------:R1:W5:Y:S01]  /*21c40*/  LDL.LU R49, [R1+0xb7c] ;  /* 0x000b7c0001317983 */ /* 0x0003620000300800 */
[----:B----4-:R-:W-:-:S03]  /*21c50*/  F2FP.F16.F32.PACK_AB R7, R50, R7 ;  /* 0x000000073207723e */ /* 0x010fc600000000ff */
[----:B------:R1:W5:Y:S01]  /*21c60*/  LDL.LU R50, [R1+0xb78] ;  /* 0x000b780001327983 */ /* 0x0003620000300800 */
[----:B------:R-:W-:-:S03]  /*21c70*/  F2FP.F16.F32.PACK_AB R6, R51, R6 ;  /* 0x000000063306723e */ /* 0x000fc600000000ff */
        /* <DEDUP_REMOVED lines=8> */
[----:B------:R-:W2:Y:S02]  /*21d00*/  LDL.LU R21, [R1+0xb64] ;  /* 0x000b640001157983 */ /* 0x000ea40000300800 */
[----:B--2---:R-:W-:Y:S02]  /*21d10*/  F2FP.F16.F32.PACK_AB R21, R20, R21 ;  /* 0x000000151415723e */ /* 0x004fe400000000ff */
[----:B------:R-:W2:Y:S01]  /*21d20*/  LDL.LU R20, [R1+0xb60] ;  /* 0x000b600001147983 */ /* 0x000ea20000300800 */
[----:B------:R-:W-:Y:S02]  /*21d30*/  F2FP.F16.F32.PACK_AB R35, R33, R35 ;  /* 0x000000232123723e */ /* 0x000fe400000000ff */
[----:B------:R-:W-:Y:S02]  /*21d40*/  F2FP.F16.F32.PACK_AB R34, R32, R34 ;  /* 0x000000222022723e */ /* 0x000fe400000000ff */
[----:B--2---:R-:W-:Y:S02]  /*21d50*/  F2FP.F16.F32.PACK_AB R20, R59, R20 ;  /* 0x000000143b14723e */ /* 0x004fe400000000ff */
[----:B------:R1:W5:Y:S04]  /*21d60*/  LDL.LU R59, [R1+0xb5c] ;  /* 0x000b5c00013b7983 */ /* 0x0003680000300800 */
[----:B------:R-:W2:Y:S04]  /*21d70*/  LDL.LU R33, [R1+0xb58] ;  /* 0x000b580001217983 */ /* 0x000ea80000300800 */
[----:B------:R-:W3:Y:S01]  /*21d80*/  LDL.LU R32, [R1+0xb54] ;  /* 0x000b540001207983 */ /* 0x000ee20000300800 */
[----:B--2---:R-:W-:-:S03]  /*21d90*/  F2FP.F16.F32.PACK_AB R33, R25, R33 ;  /* 0x000000211921723e */ /* 0x004fc600000000ff */
[----:B------:R-:W2:Y:S01]  /*21da0*/  LDL.LU R25, [R1+0xb50] ;  /* 0x000b500001197983 */ /* 0x000ea20000300800 */
[----:B---3--:R-:W-:-:S03]  /*21db0*/  F2FP.F16.F32.PACK_AB R32, R24, R32 ;  /* 0x000000201820723e */ /* 0x008fc600000000ff */
[----:B------:R-:W3:Y:S01]  /*21dc0*/  LDL.LU R24, [R1+0xb4c] ;  /* 0x000b4c0001187983 */ /* 0x000ee20000300800 */
[----:B------:R-:W-:Y:S02]  /*21dd0*/  F2FP.F16.F32.PACK_AB R27, R29, R27 ;  /* 0x0000001b1d1b723e */ /* 0x000fe400000000ff */
[----:B------:R-:W-:Y:S01]  /*21de0*/  F2FP.F16.F32.PACK_AB R26, R28, R26 ;  /* 0x0000001a1c1a723e */ /* 0x000fe200000000ff */
[----:B------:R-:W4:Y:S04]  /*21df0*/  LDL.LU R29, [R1+0xb48] ;  /* 0x000b4800011d7983 */ /* 0x000f280000300800 */
[----:B------:R-:W4:Y:S01]  /*21e00*/  LDL.LU R28, [R1+0xb44] ;  /* 0x000b4400011c7983 */ /* 0x000f220000300800 */
[----:B--2---:R-:W-:-:S03]  /*21e10*/  F2FP.F16.F32.PACK_AB R25, R37, R25 ;  /* 0x000000192519723e */ /* 0x004fc600000000ff */
[----:B------:R-:W2:Y:S01]  /*21e20*/  LDL.LU R37, [R1+0xb40] ;  /* 0x000b400001257983 */ /* 0x000ea20000300800 */
[----:B---3--:R-:W-:-:S03]  /*21e30*/  F2FP.F16.F32.PACK_AB R24, R36, R24 ;  /* 0x000000182418723e */ /* 0x008fc600000000ff */
[----:B------:R-:W3:Y:S01]  /*21e40*/  LDL.LU R36, [R1+0xb3c] ;  /* 0x000b3c0001247983 */ /* 0x000ee20000300800 */
[----:B------:R-:W-:Y:S02]  /*21e50*/  F2FP.F16.F32.PACK_AB R31, R41, R31 ;  /* 0x0000001f291f723e */ /* 0x000fe400000000ff */
[----:B------:R-:W-:Y:S01]  /*21e60*/  F2FP.F16.F32.PACK_AB R30, R40, R30 ;  /* 0x0000001e281e723e */ /* 0x000fe200000000ff */
[----:B------:R-:W3:Y:S01]  /*21e70*/  LDL.LU R41, [R1+0xb38] ;  /* 0x000b380001297983 */ /* 0x000ee20000300800 */
[----:B----4-:R-:W-:Y:S02]  /*21e80*/  F2FP.F16.F32.PACK_AB R29, R61, R29 ;  /* 0x0000001d3d1d723e */ /* 0x010fe400000000ff */
[----:B------:R-:W-:Y:S01]  /*21e90*/  F2FP.F16.F32.PACK_AB R28, R45, R28 ;  /* 0x0000001c2d1c723e */ /* 0x000fe200000000ff */
[----:B------:R-:W4:Y:S01]  /*21ea0*/  LDL.LU R40, [R1+0xb34] ;  /* 0x000b340001287983 */ /* 0x000f220000300800 */
[----:B------:R-:W-:-:S03]  /*21eb0*/  F2FP.F16.F32.PACK_AB R39, R53, R39 ;  /* 0x000000273527723e */ /* 0x000fc600000000ff */
[----:B------:R-:W4:Y:S01]  /*21ec0*/  LDL.LU R61, [R1+0xb30] ;  /* 0x000b3000013d7983 */ /* 0x000f220000300800 */
[----:B------:R-:W-:-:S03]  /*21ed0*/  F2FP.F16.F32.PACK_AB R38, R44, R38 ;  /* 0x000000262c26723e */ /* 0x000fc600000000ff */
[----:B------:R-:W4:Y:S04]  /*21ee0*/  LDL.LU R45, [R1+0xb2c] ;  /* 0x000b2c00012d7983 */ /* 0x000f280000300800 */
[----:B------:R-:W4:Y:S04]  /*21ef0*/  LDL.LU R53, [R1+0xb28] ;  /* 0x000b280001357983 */ /* 0x000f280000300800 */
[----:B------:R-:W4:Y:S01]  /*21f00*/  LDL.LU R44, [R1+0xb24] ;  /* 0x000b2400012c7983 */ /* 0x000f220000300800 */
[----:B--2---:R-:W-:-:S03]  /*21f10*/  F2FP.F16.F32.PACK_AB R37, R52, R37 ;  /* 0x000000253425723e */ /* 0x004fc600000000ff */
[----:B------:R-:W2:Y:S01]  /*21f20*/  LDL.LU R52, [R1+0xb20] ;  /* 0x000b200001347983 */ /* 0x000ea20000300800 */
[----:B---3--:R-:W-:-:S03]  /*21f30*/  F2FP.F16.F32.PACK_AB R36, R3, R36 ;  /* 0x000000240324723e */ /* 0x008fc600000000ff */
[----:B------:R1:W5:Y:S01]  /*21f40*/  LDL.LU R3, [R1+0xb1c] ;  /* 0x000b1c0001037983 */ /* 0x0003620000300800 */
[----:B------:R-:W-:Y:S02]  /*21f50*/  F2FP.F16.F32.PACK_AB R43, R60, R43 ;  /* 0x0000002b3c2b723e */ /* 0x000fe400000000ff */
[----:B------:R-:W-:Y:S02]  /*21f60*/  F2FP.F16.F32.PACK_AB R42, R2, R42 ;  /* 0x0000002a022a723e */ /* 0x000fe400000000ff */
[----:B------:R-:W-:Y:S02]  /*21f70*/  F2FP.F16.F32.PACK_AB R41, R0, R41 ;  /* 0x000000290029723e */ /* 0x000fe400000000ff */
[----:B----4-:R-:W-:Y:S02]  /*21f80*/  F2FP.F16.F32.PACK_AB R40, R54, R40 ;  /* 0x000000283628723e */ /* 0x010fe400000000ff */
[----:B------:R-:W-:Y:S02]  /*21f90*/  F2FP.F16.F32.PACK_AB R47, R55, R47 ;  /* 0x0000002f372f723e */ /* 0x000fe400000000ff */
[----:B------:R-:W-:-:S02]  /*21fa0*/  F2FP.F16.F32.PACK_AB R46, R46, R61 ;  /* 0x0000003d2e2e723e */ /* 0x000fc400000000ff */
[----:B------:R-:W-:Y:S02]  /*21fb0*/  F2FP.F16.F32.PACK_AB R45, R53, R45 ;  /* 0x0000002d352d723e */ /* 0x000fe400000000ff */
[----:B-12---:R-:W-:-:S07]  /*21fc0*/  F2FP.F16.F32.PACK_AB R44, R52, R44 ;  /* 0x0000002c342c723e */ /* 0x006fce00000000ff */
.L_x_0:
[----:B------:R-:W1:Y:S01]  /*21fd0*/  S2R R52, SR_TID.X ;  /* 0x0000000000347919 */ /* 0x000e620000002100 */
[----:B------:R-:W2:Y:S01]  /*21fe0*/  S2UR UR5, SR_CgaCtaId ;  /* 0x00000000000579c3 */ /* 0x000ea20000008800 */
[----:B------:R-:W3:Y:S01]  /*21ff0*/  LDCU.64 UR10, c[0x0][0x398] ;  /* 0x00007300ff0a77ac */ /* 0x000ee20008000a00 */
[C---:B-----5:R-:W-:Y:S02]  /*22000*/  VIADD R0, R3.reuse, 0x7f ;  /* 0x0000007f03007836 */ /* 0x060fe40000000000 */
[C---:B------:R-:W-:Y:S01]  /*22010*/  VIADD R2, R3.reuse, 0x1 ;  /* 0x0000000103027836 */ /* 0x040fe20000000000 */
[----:B------:R-:W-:Y:S01]  /*22020*/  UMOV UR4, 0x400 ;  /* 0x0000040000047882 */ /* 0x000fe20000000000 */
[----:B------:R-:W4:Y:S01]  /*22030*/  LDCU UR7, c[0x0][0x39c] ;  /* 0x00007380ff0777ac */ /* 0x000f220008000800 */
[----:B------:R-:W0:Y:S01]  /*22040*/  LDCU UR6, c[0x0][0x39c] ;  /* 0x00007380ff0677ac */ /* 0x000e220008000800 */
[----:B------:R-:W1:Y:S01]  /*22050*/  LDCU UR12, c[0x0][0x39c] ;  /* 0x00007380ff0c77ac */ /* 0x000e620008000800 */
[----:B------:R-:W1:Y:S01]  /*22060*/  LDCU.64 UR18, c[0x0][0x398] ;  /* 0x00007300ff1277ac */ /* 0x000e620008000a00 */
[----:B---3--:R-:W-:Y:S01]  /*22070*/  ISETP.GE.AND P1, PT, R0, UR11, PT ;  /* 0x0000000b00007c0c */ /* 0x008fe2000bf26270 */
[----:B------:R-:W3:Y:S01]  /*22080*/  LDCU.64 UR14, c[0x0][0x398] ;  /* 0x00007300ff0e77ac */ /* 0x000ee20008000a00 */
[----:B--2---:R-:W-:Y:S01]  /*22090*/  ULEA UR4, UR5, UR4, 0x18 ;  /* 0x0000000405047291 */ /* 0x004fe2000f8ec0ff */
[----:B0-----:R-:W-:Y:S01]  /*220a0*/  ISETP.GE.AND P0, PT, R2, UR6, PT ;  /* 0x0000000602007c0c */ /* 0x001fe2000bf06270 */
[C---:B------:R-:W-:Y:S01]  /*220b0*/  VIADD R2, R3.reuse, 0x3 ;  /* 0x0000000303027836 */ /* 0x040fe20000000000 */
[----:B------:R-:W0:Y:S01]  /*220c0*/  LDCU UR11, c[0x0][0x3b8] ;  /* 0x00007700ff0b77ac */ /* 0x000e220008000800 */
[----:B-1----:R-:W-:Y:S01]  /*220d0*/  LOP3.LUT R53, R52, 0x1f, RZ, 0xc0, !PT ;  /* 0x0000001f34357812 */ /* 0x002fe200078ec0ff */
[----:B------:R-:W-:-:S02]  /*220e0*/  VIADD R52, R3, 0x2 ;  /* 0x0000000203347836 */ /* 0x000fc40000000000 */
[----:B------:R-:W-:Y:S01]  /*220f0*/  ISETP.GE.AND P6, PT, R2, UR12, PT ;  /* 0x0000000c02007c0c */ /* 0x000fe2000bfc6270 */
[----:B------:R-:W1:Y:S01]  /*22100*/  LDCU.64 UR12, c[0x0][0x398] ;  /* 0x00007300ff0c77ac */ /* 0x000e620008000a00 */
[----:B------:R-:W-:Y:S01]  /*22110*/  LEA R0, R53, UR4, 0x4 ;  /* 0x0000000435007c11 */ /* 0x000fe2000f8e20ff */
[----:B------:R-:W-:Y:S01]  /*22120*/  BAR.SYNC.DEFER_BLOCKING 0x0 ;  /* 0x0000000000007b1d */ /* 0x000fe20000010000 */
[----:B----4-:R-:W-:-:S05]  /*22130*/  ISETP.GE.AND P5, PT, R52, UR7, PT ;  /* 0x0000000734007c0c */ /* 0x010fca000bfa6270 */
[----:B------:R-:W2:Y:S01]  /*22140*/  LDCU.128 UR4, c[0x0][0x390] ;  /* 0x00007200ff0477ac */ /* 0x000ea20008000c00 */
[----:B------:R-:W4:Y:S01]  /*22150*/  LDCU UR20, c[0x0][0x39c] ;  /* 0x00007380ff1477ac */ /* 0x000f220008000800 */
[----:B------:R-:W0:Y:S01]  /*22160*/  LDCU UR21, c[0x0][0x39c] ;  /* 0x00007380ff1577ac */ /* 0x000e220008000800 */
[----:B------:R-:W0:Y:S01]  /*22170*/  LDCU.64 UR16, c[0x0][0x398] ;  /* 0x00007300ff1077ac */ /* 0x000e220008000a00 */
[----:B------:R-:W0:Y:S01]  /*22180*/  LDCU.64 UR28, c[0x0][0x398] ;  /* 0x00007300ff1c77ac */ /* 0x000e220008000a00 */
[----:B------:R-:W-:Y:S01]  /*22190*/  STSM.16.M88.4 [R0], R44 ;  /* 0x0000002c00007844 */ /* 0x000fe20000000200 */
[----:B------:R-:W-:-:S03]  /*221a0*/  NOP ;  /* 0x0000000000007918 */ /* 0x000fc60000000000 */
[----:B------:R-:W0:Y:S01]  /*221b0*/  LDS.128 R44, [R0] ;  /* 0x00000000002c7984 */ /* 0x000e220000000c00 */
[----:B------:R-:W-:-:S03]  /*221c0*/  NOP ;  /* 0x0000000000007918 */ /* 0x000fc60000000000 */
        /* <DEDUP_REMOVED lines=10> */
[----:B------:R-:W1:Y:S01]  /*22270*/  LDS.128 R28, [R0] ;  /* 0x00000000001c7984 */ /* 0x000e620000000c00 */
        /* <DEDUP_REMOVED lines=11> */
[----:B------:R-:W2:Y:S01]  /*22330*/  LDS.128 R20, [R0] ;  /* 0x0000000000147984 */ /* 0x000ea20000000c00 */
[----:B------:R-:W-:-:S03]  /*22340*/  NOP ;  /* 0x0000000000007918 */ /* 0x000fc60000000000 */
[----:B------:R-:W-:Y:S01]  /*22350*/  STSM.16.M88.4 [R0], R4 ;  /* 0x0000000400007844 */ /* 0x000fe20000000200 */
[----:B------:R-:W-:-:S03]  /*22360*/  NOP ;  /* 0x0000000000007918 */ /* 0x000fc60000000000 */
[----:B------:R-:W2:Y:S01]  /*22370*/  LDS.128 R4, [R0] ;  /* 0x0000000000047984 */ /* 0x000ea20000000c00 */
[----:B------:R-:W-:-:S03]  /*22380*/  NOP ;  /* 0x0000000000007918 */ /* 0x000fc60000000000 */
[----:B0-----:R0:W-:Y:S01]  /*22390*/  STL.64 [R1+0x30], R44 ;  /* 0x0000302c01007387 */ /* 0x0011e20000100a00 */
[----:B------:R-:W0:Y:S03]  /*223a0*/  LDCU.64 UR26, c[0x0][0x398] ;  /* 0x00007300ff1a77ac */ /* 0x000e260008000a00 */
[----:B------:R-:W-:Y:S01]  /*223b0*/  STL.64 [R1+0x38], R46 ;  /* 0x0000382e01007387 */ /* 0x000fe20000100a00 */
[----:B------:R-:W0:Y:S03]  /*223c0*/  LDCU.64 UR22, c[0x0][0x398] ;  /* 0x00007300ff1677ac */ /* 0x000e260008000a00 */
[----:B------:R-:W-:Y:S01]  /*223d0*/  STL.64 [R1+0x20], R40 ;  /* 0x0000202801007387 */ /* 0x000fe20000100a00 */
[----:B------:R-:W0:Y:S03]  /*223e0*/  LDCU.64 UR24, c[0x0][0x398] ;  /* 0x00007300ff1877ac */ /* 0x000e260008000a00 */
[----:B------:R-:W-:Y:S01]  /*223f0*/  STL.64 [R1+0x28], R42 ;  /* 0x0000282a01007387 */ /* 0x000fe20000100a00 */
[----:B------:R-:W0:Y:S03]  /*22400*/  LDCU UR47, c[0x0][0x39c] ;  /* 0x00007380ff2f77ac */ /* 0x000e260008000800 */
[----:B------:R-:W-:Y:S01]  /*22410*/  STL.64 [R1+0x10], R36 ;  /* 0x0000102401007387 */ /* 0x000fe20000100a00 */
[----:B------:R-:W0:Y:S03]  /*22420*/  LDCU UR48, c[0x0][0x39c] ;  /* 0x00007380ff3077ac */ /* 0x000e260008000800 */
[----:B------:R-:W-:Y:S01]  /*22430*/  STL.64 [R1+0x18], R38 ;  /* 0x0000182601007387 */ /* 0x000fe20000100a00 */
[----:B------:R-:W0:Y:S03]  /*22440*/  LDCU UR49, c[0x0][0x39c] ;  /* 0x00007380ff3177ac */ /* 0x000e260008000800 */
[----:B-1----:R-:W-:Y:S01]  /*22450*/  STL.64 [R1], R28 ;  /* 0x0000001c01007387 */ /* 0x002fe20000100a00 */
[----:B------:R-:W1:Y:S03]  /*22460*/  LDCU UR50, c[0x0][0x39c] ;  /* 0x00007380ff3277ac */ /* 0x000e660008000800 */
[----:B------:R-:W-:Y:S01]  /*22470*/  STL.64 [R1+0x8], R30 ;  /* 0x0000081e01007387 */ /* 0x000fe20000100a00 */
[----:B------:R-:W0:Y:S03]  /*22480*/  LDCU UR53, c[0x0][0x398] ;  /* 0x00007300ff3577ac */ /* 0x000e260008000800 */
[----:B------:R-:W-:Y:S01]  /*22490*/  STL.64 [R1+0xb38], R52 ;  /* 0x000b383401007387 */ /* 0x000fe20000100a00 */
[----:B------:R-:W0:Y:S03]  /*224a0*/  LDCU UR54, c[0x0][0x398] ;  /* 0x00007300ff3677ac */ /* 0x000e260008000800 */
[----:B------:R-:W-:Y:S01]  /*224b0*/  STL [R1+0xb60], R53 ;  /* 0x000b603501007387 */ /* 0x000fe20000100800 */
[----:B------:R-:W0:Y:S03]  /*224c0*/  LDCU UR55, c[0x0][0x398] ;  /* 0x00007300ff3777ac */ /* 0x000e260008000800 */
[----:B------:R-:W-:Y:S01]  /*224d0*/  STL.64 [R1+0xb30], R54 ;  /* 0x000b303601007387 */ /* 0x000fe20000100a00 */
[----:B------:R-:W0:Y:S03]  /*224e0*/  LDCU UR51, c[0x0][0x39c] ;  /* 0x00007380ff3377ac */ /* 0x000e260008000800 */
[----:B------:R-:W-:Y:S01]  /*224f0*/  STL [R1+0xb64], R54 ;  /* 0x000b643601007387 */ /* 0x000fe20000100800 */
[----:B------:R-:W0:Y:S03]  /*22500*/  LDCU UR56, c[0x0][0x398] ;  /* 0x00007300ff3877ac */ /* 0x000e260008000800 */
[----:B------:R-:W-:Y:S01]  /*22510*/  STL.64 [R1+0xb48], R24 ;  /* 0x000b481801007387 */ /* 0x000fe20000100a00 */
        /* <DEDUP_REMOVED lines=11> */
[----:B------:R-:W-:Y:S01]  /*225d0*/  STL [R1+0xb78], R27 ;  /* 0x000b781b01007387 */ /* 0x000fe20000100800 */
[----:B------:R-:W0:Y:S03]  /*225e0*/  LDCU UR44, c[0x0][0x39c] ;  /* 0x00007380ff2c77ac */ /* 0x000e260008000800 */
[----:B--2---:R-:W-:Y:S01]  /*225f0*/  STL.64 [R1+0x60], R20 ;  /* 0x0000601401007387 */ /* 0x004fe20000100a00 */
[----:B------:R-:W2:Y:S03]  /*22600*/  LDCU UR40, c[0x0][0x398] ;  /* 0x00007300ff2877ac */ /* 0x000ea60008000800 */
[----:B------:R-:W-:Y:S01]  /*22610*/  STL.64 [R1+0x68], R22 ;  /* 0x0000681601007387 */ /* 0x000fe20000100a00 */
[----:B------:R-:W0:Y:S03]  /*22620*/  LDCU UR37, c[0x0][0x398] ;  /* 0x00007300ff2577ac */ /* 0x000e260008000800 */
[----:B------:R-:W-:Y:S01]  /*22630*/  STSM.16.M88.4 [R0], R8 ;  /* 0x0000000800007844 */ /* 0x000fe20000000200 */
[----:B------:R-:W-:-:S03]  /*22640*/  NOP ;  /* 0x0000000000007918 */ /* 0x000fc60000000000 */
[----:B------:R-:W-:Y:S01]  /*22650*/  STL.64 [R1+0x70], R4 ;  /* 0x0000700401007387 */ /* 0x000fe20000100a00 */
[----:B------:R-:W1:Y:S03]  /*22660*/  LDCU UR38, c[0x0][0x398] ;  /* 0x00007300ff2677ac */ /* 0x000e660008000800 */
[----:B------:R-:W-:Y:S01]  /*22670*/  STL.64 [R1+0x78], R6 ;  /* 0x0000780601007387 */ /* 0x000fe20000100a00 */
[----:B------:R-:W1:Y:S03]  /*22680*/  LDCU UR36, c[0x0][0x398] ;  /* 0x00007300ff2477ac */ /* 0x000e660008000800 */
[----:B------:R-:W1:Y:S01]  /*22690*/  LDS.128 R4, [R0] ;  /* 0x0000000000047984 */ /* 0x000e620000000c00 */
[----:B------:R-:W-:-:S03]  /*226a0*/  NOP ;  /* 0x0000000000007918 */ /* 0x000fc60000000000 */
[----:B0-----:R-:W2:Y:S01]  /*226b0*/  LDL.LU R44, [R1+0x40] ;  /* 0x00004000012c7983 */ /* 0x001ea20000300800 */
[----:B------:R-:W0:Y:S01]  /*226c0*/  LDCU UR34, c[0x0][0x398] ;  /* 0x00007300ff2277ac */ /* 0x000e220008000800 */
[----:B------:R-:W0:Y:S01]  /*226d0*/  LDCU UR39, c[0x0][0x39c] ;  /* 0x00007380ff2777ac */ /* 0x000e220008000800 */
[----:B------:R-:W0:Y:S01]  /*226e0*/  LDCU UR35, c[0x0][0x398] ;  /* 0x00007300ff2377ac */ /* 0x000e220008000800 */
[----:B------:R-:W0:Y:S01]  /*226f0*/  LDCU UR33, c[0x0][0x39c] ;  /* 0x00007380ff2177ac */ /* 0x000e220008000800 */
[----:B------:R-:W0:Y:S01]  /*22700*/  LDCU UR31, c[0x0][0x398] ;  /* 0x00007300ff1f77ac */ /* 0x000e220008000800 */
[----:B------:R-:W0:Y:S01]  /*22710*/  LDCU UR32, c[0x0][0x398] ;  /* 0x00007300ff2077ac */ /* 0x000e220008000800 */
[----:B------:R-:W0:Y:S01]  /*22720*/  LDCU UR30, c[0x0][0x398] ;  /* 0x00007300ff1e77ac */ /* 0x000e220008000800 */
[----:B-1----:R-:W-:Y:S04]  /*22730*/  STL.64 [R1+0x80], R4 ;  /* 0x0000800401007387 */ /* 0x002fe80000100a00 */
[----:B------:R-:W-:Y:S04]  /*22740*/  STL.64 [R1+0x88], R6 ;  /* 0x0000880601007387 */ /* 0x000fe80000100a00 */
[----:B------:R-:W2:Y:S04]  /*22750*/  LDL.LU R45, [R1+0x44] ;  /* 0x00004400012d7983 */ /* 0x000ea80000300800 */
[----:B------:R-:W2:Y:S04]  /*22760*/  LDL.LU R46, [R1+0x48] ;  /* 0x00004800012e7983 */ /* 0x000ea80000300800 */
[----:B------:R-:W2:Y:S04]  /*22770*/  LDL.LU R47, [R1+0x4c] ;  /* 0x00004c00012f7983 */ /* 0x000ea80000300800 */
[----:B------:R-:W-:Y:S01]  /*22780*/  STSM.16.M88.4 [R0], R12 ;  /* 0x0000000c00007844 */ /* 0x000fe20000000200 */
[----:B------:R-:W-:-:S03]  /*22790*/  NOP ;  /* 0x0000000000007918 */ /* 0x000fc60000000000 */
[----:B------:R-:W1:Y:S01]  /*227a0*/  LDS.128 R4, [R0] ;  /* 0x0000000000047984 */ /* 0x000e620000000c00 */
[----:B------:R-:W-:-:S03]  /*227b0*/  NOP ;  /* 0x0000000000007918 */ /* 0x000fc60000000000 */
[----:B------:R-:W3:Y:S04]  /*227c0*/  LDL.LU R28, [R1+0x50] ;  /* 0x00005000011c7983 */ /* 0x000ee80000300800 */
[----:B------:R-:W-:Y:S01]  /*227d0*/  STSM.16.M88.4 [R0], R16 ;  /* 0x0000001000007844 */ /* 0x000fe20000000200 */
[----:B------:R-:W-:-:S03]  /*227e0*/  NOP ;  /* 0x0000000000007918 */ /* 0x000fc60000000000 */
[----:B-1----:R-:W-:Y:S04]  /*227f0*/  STL.64 [R1+0x90], R4 ;  /* 0x0000900401007387 */ /* 0x002fe80000100a00 */
[----:B------:R-:W-:Y:S04]  /*22800*/  STL.64 [R1+0x98], R6 ;  /* 0x0000980601007387 */ /* 0x000fe80000100a00 */
[----:B------:R-:W1:Y:S01]  /*22810*/  LDS.128 R4, [R0] ;  /* 0x0000000000047984 */ /* 0x000e620000000c00 */
[----:B------:R-:W-:-:S03]  /*22820*/  NOP ;  /* 0x0000000000007918 */ /* 0x000fc60000000000 */
[----:B------:R-:W3:Y:S04]  /*22830*/  LDL.LU R29, [R1+0x54] ;  /* 0x00005400011d7983 */ /* 0x000ee80000300800 */
[----:B------:R-:W3:Y:S04]  /*22840*/  LDL.LU R30, [R1+0x58] ;  /* 0x00005800011e7983 */ /* 0x000ee80000300800 */
[----:B------:R-:W3:Y:S04]  /*22850*/  LDL.LU R31, [R1+0x5c] ;  /* 0x00005c00011f7983 */ /* 0x000ee80000300800 */
[----:B------:R-:W4:Y:S04]  /*22860*/  LDL.LU R36, [R1+0x130] ;  /* 0x0001300001247983 */ /* 0x000f280000300800 */
[----:B------:R-:W-:Y:S04]  /*22870*/  STSM.16.M88.4 [R0], R48 ;  /* 0x0000003000007844 */ /* 0x000fe80000000200 */
[----:B-1----:R-:W-:Y:S04]  /*22880*/  STL.64 [R1+0xa0], R4 ;  /* 0x0000a00401007387 */ /* 0x002fe80000100a00 */
[----:B------:R-:W-:Y:S01]  /*22890*/  STL.64 [R1+0xa8], R6 ;  /* 0x0000a80601007387 */ /* 0x000fe20000100a00 */
[----:B------:R-:W-:-:S03]  /*228a0*/  NOP ;  /* 0x0000000000007918 */ /* 0x000fc60000000000 */
[----:B------:R-:W1:Y:S01]  /*228b0*/  LDS.128 R4, [R0] ;  /* 0x0000000000047984 */ /* 0x000e620000000c00 */
[----:B------:R-:W-:-:S03]  /*228c0*/  NOP ;  /* 0x0000000000007918 */ /* 0x000fc60000000000 */
[----:B------:R-:W4:Y:S04]  /*228d0*/  LDL.LU R37, [R1+0x134] ;  /* 0x0001340001257983 */ /* 0x000f280000300800 */
[----:B------:R-:W4:Y:S04]  /*228e0*/  LDL.LU R38, [R1+0x138] ;  /* 0x0001380001267983 */ /* 0x000f280000300800 */
[----:B------:R-:W4:Y:S04]  /*228f0*/  LDL.LU R39, [R1+0x13c] ;  /* 0x00013c0001277983 */ /* 0x000f280000300800 */
[----:B------:R-:W4:Y:S04]  /*22900*/  LDL.LU R40, [R1+0x140] ;  /* 0x0001400001287983 */ /* 0x000f280000300800 */
[----:B------:R0:W-:Y:S02]  /*22910*/  STSM.16.M88.4 [R0], R56 ;  /* 0x0000003800007844 */ /* 0x0001e40000000200 */
[----:B0-----:R-:W0:Y:S02]  /*22920*/  LDC R59, c[0x0][0x3b4] ;  /* 0x0000ed00ff3b7b82 */ /* 0x001e240000000800 */
        /* <DEDUP_REMOVED lines=8> */
[----:B-1----:R-:W-:Y:S04]  /*229b0*/  STL.64 [R1+0xc0], R4 ;  /* 0x0000c00401007387 */ /* 0x002fe80000100a00 */
[----:B------:R-:W-:Y:S04]  /*229c0*/  STL.64 [R1+0xc8], R6 ;  /* 0x0000c80601007387 */ /* 0x000fe80000100a00 */
[----:B--2---:R1:W-:Y:S01]  /*229d0*/  STSM.16.M88.4 [R0], R44 ;  /* 0x0000002c00007844 */ /* 0x0043e20000000200 */
[----:B------:R-:W-:-:S03]  /*229e0*/  NOP ;  /* 0x0000000000007918 */ /* 0x000fc60000000000 */
[----:B------:R-:W2:Y:S01]  /*229f0*/  LDS.128 R4, [R0] ;  /* 0x0000000000047984 */ /* 0x000ea20000000c00 */
[----:B------:R-:W-:-:S03]  /*22a00*/  NOP ;  /* 0x0000000000007918 */ /* 0x000fc60000000000 */
[----:B-1----:R-:W4:Y:S04]  /*22a10*/  LDL.LU R44, [R1+0x150] ;  /* 0x00015000012c7983 */ /* 0x002f280000300800 */
[----:B------:R-:W4:Y:S04]  /*22a20*/  LDL.LU R45, [R1+0x154] ;  /* 0x00015400012d7983 */ /* 0x000f280000300800 */
[----:B------:R-:W4:Y:S04]  /*22a30*/  LDL.LU R46, [R1+0x158] ;  /* 0x00015800012e7983 */ /* 0x000f280000300800 */
[----:B------:R-:W4:Y:S04]  /*22a40*/  LDL.LU R47, [R1+0x15c] ;  /* 0x00015c00012f7983 */ /* 0x000f280000300800 */
[----:B--2---:R-:W-:Y:S04]  /*22a50*/  STL.64 [R1+0xd0], R4 ;  /* 0x0000d00401007387 */ /* 0x004fe80000100a00 */
[----:B------:R-:W-:Y:S04]  /*22a60*/  STL.64 [R1+0xd8], R6 ;  /* 0x0000d80601007387 */ /* 0x000fe80000100a00 */
[----:B---3--:R1:W-:Y:S01]  /*22a70*/  STSM.16.M88.4 [R0], R28 ;  /* 0x0000001c00007844 */ /* 0x0083e20000000200 */
[----:B------:R-:W-:-:S03]  /*22a80*/  NOP ;  /* 0x0000000000007918 */ /* 0x000fc60000000000 */
[----:B------:R-:W2:Y:S01]  /*22a90*/  LDS.128 R4, [R0] ;  /* 0x0000000000047984 */ /* 0x000ea20000000c00 */
[----:B------:R-:W-:-:S03]  /*22aa0*/  NOP ;  /* 0x0000000000007918 */ /* 0x000fc60000000000 */
[----:B-1----:R-:W3:Y:S04]  /*22ab0*/  LDL.LU R28, [R1+0x160] ;  /* 0x00016000011c7983 */ /* 0x002ee80000300800 */
[----:B------:R-:W3:Y:S04]  /*22ac0*/  LDL.LU R29, [R1+0x164] ;  /* 0x00016400011d7983 */ /* 0x000ee80000300800 */
[----:B------:R-:W3:Y:S04]  /*22ad0*/  LDL.LU R30, [R1+0x168] ;  /* 0x00016800011e7983 */ /* 0x000ee80000300800 */
[----:B------:R-:W3:Y:S04]  /*22ae0*/  LDL.LU R31, [R1+0x16c] ;  /* 0x00016c00011f7983 */ /* 0x000ee80000300800 */
[----:B--2---:R-:W-:Y:S04]  /*22af0*/  STL.64 [R1+0x50], R4 ;  /* 0x0000500401007387 */ /* 0x004fe80000100a00 */
[----:B----4-:R1:W-:Y:S04]  /*22b00*/  STSM.16.M88.4 [R0], R36 ;  /* 0x0000002400007844 */ /* 0x0103e80000000200 */
[----:B------:R-:W-:Y:S01]  /*22b10*/  STL.64 [R1+0x58], R6 ;  /* 0x0000580601007387 */ /* 0x000fe20000100a00 */
[----:B------:R-:W-:-:S03]  /*22b20*/  NOP ;  /* 0x0000000000007918 */ /* 0x000fc60000000000 */
[----:B------:R-:W2:Y:S01]  /*22b30*/  LDS.128 R4, [R0] ;  /* 0x0000000000047984 */ /* 0x000ea20000000c00 */
[----:B------:R-:W-:-:S03]  /*22b40*/  NOP ;  /* 0x0000000000007918 */ /* 0x000fc60000000000 */
[----:B-1----:R-:W4:Y:S04]  /*22b50*/  LDL.LU R36, [R1+0x170] ;  /* 0x0001700001247983 */ /* 0x002f280000300800 */
[----:B------:R-:W4:Y:S04]  /*22b60*/  LDL.LU R37, [R1+0x174] ;  /* 0x0001740001257983 */ /* 0x000f280000300800 */
[----:B------:R-:W4:Y:S04]  /*22b70*/  LDL.LU R38, [R1+0x178] ;  /* 0x0001780001267983 */ /* 0x000f280000300800 */
[----:B------:R-:W4:Y:S04]  /*22b80*/  LDL.LU R39, [R1+0x17c] ;  /* 0x00017c0001277983 */ /* 0x000f280000300800 */
[----:B------:R1:W-:Y:S04]  /*22b90*/  STSM.16.M88.4 [R0], R40 ;  /* 0x0000002800007844 */ /* 0x0003e80000000200 */
[----:B--2---:R-:W-:Y:S04]  /*22ba0*/  STL.64 [R1+0xe0], R4 ;  /* 0x0000e00401007387 */ /* 0x004fe80000100a00 */
        /* <DEDUP_REMOVED lines=10> */
[----:B------:R1:W-:Y:S01]  /*22c50*/  STSM.16.M88.4 [R0], R44 ;  /* 0x0000002c00007844 */ /* 0x0003e20000000200 */
[----:B------:R-:W-:-:S03]  /*22c60*/  NOP ;  /* 0x0000000000007918 */ /* 0x000fc60000000000 */
[----:B------:R-:W2:Y:S01]  /*22c70*/  LDS.128 R4, [R0] ;  /* 0x0000000000047984 */ /* 0x000ea20000000c00 */
[----:B------:R-:W-:-:S03]  /*22c80*/  NOP ;  /* 0x0000000000007918 */ /* 0x000fc60000000000 */
[----:B-1----:R-:W4:Y:S04]  /*22c90*/  LDL.LU R44, [R1+0x210] ;  /* 0x00021000012c7983 */ /* 0x002f280000300800 */
[----:B--2---:R-:W-:Y:S04]  /*22ca0*/  STL.64 [R1+0x100], R4 ;  /* 0x0001000401007387 */ /* 0x004fe80000100a00 */
[----:B------:R-:W-:Y:S04]  /*22cb0*/  STL.64 [R1+0x108], R6 ;  /* 0x0001080601007387 */ /* 0x000fe80000100a00 */
[----:B------:R-:W2:Y:S04]  /*22cc0*/  LDL.LU R45, [R1+0x214] ;  /* 0x00021400012d7983 */ /* 0x000ea80000300800 */
[----:B------:R-:W2:Y:S04]  /*22cd0*/  LDL.LU R46, [R1+0x218] ;  /* 0x00021800012e7983 */ /* 0x000ea80000300800 */
[----:B------:R-:W2:Y:S04]  /*22ce0*/  LDL.LU R47, [R1+0x21c] ;  /* 0x00021c00012f7983 */ /* 0x000ea80000300800 */
[----:B---3--:R1:W-:Y:S01]  /*22cf0*/  STSM.16.M88.4 [R0], R28 ;  /* 0x0000001c00007844 */ /* 0x0083e20000000200 */
[----:B------:R-:W-:-:S03]  /*22d00*/  NOP ;  /* 0x0000000000007918 */ /* 0x000fc60000000000 */
[----:B------:R-:W3:Y:S01]  /*22d10*/  LDS.128 R4, [R0] ;  /* 0x0000000000047984 */ /* 0x000ee20000000c00 */
[----:B------:R-:W-:-:S03]  /*22d20*/  NOP ;  /* 0x0000000000007918 */ /* 0x000fc60000000000 */
[----:B-1----:R-:W2:Y:S04]  /*22d30*/  LDL.LU R28, [R1+0x220] ;  /* 0x00022000011c7983 */ /* 0x002ea80000300800 */
[----:B---3--:R-:W-:Y:S04]  /*22d40*/  STL.64 [R1+0x110], R4 ;  /* 0x0001100401007387 */ /* 0x008fe80000100a00 */
[----:B------:R-:W-:Y:S04]  /*22d50*/  STL.64 [R1+0x118], R6 ;  /* 0x0001180601007387 */ /* 0x000fe80000100a00 */
[----:B----4-:R1:W-:Y:S01]  /*22d60*/  STSM.16.M88.4 [R0], R36 ;  /* 0x0000002400007844 */ /* 0x0103e20000000200 */
[----:B------:R-:W-:-:S03]  /*22d70*/  NOP ;  /* 0x0000000000007918 */ /* 0x000fc60000000000 */
[----:B------:R-:W3:Y:S01]  /*22d80*/  LDS.128 R4, [R0] ;  /* 0x0000000000047984 */ /* 0x000ee20000000c00 */
[----:B------:R-:W-:-:S03]  /*22d90*/  NOP ;  /* 0x0000000000007918 */ /* 0x000fc60000000000 */
[----:B------:R-:W4:Y:S04]  /*22da0*/  LDL.LU R29, [R1+0x224] ;  /* 0x00022400011d7983 */ /* 0x000f280000300800 */
[----:B------:R-:W4:Y:S04]  /*22db0*/  LDL.LU R30, [R1+0x228] ;  /* 0x00022800011e7983 */ /* 0x000f280000300800 */
[----:B------:R-:W4:Y:S04]  /*22dc0*/  LDL.LU R31, [R1+0x22c] ;  /* 0x00022c00011f7983 */ /* 0x000f280000300800 */
[----:B-1----:R-:W4:Y:S04]  /*22dd0*/  LDL.LU R36, [R1+0x230] ;  /* 0x0002300001247983 */ /* 0x002f280000300800 */
[----:B------:R-:W4:Y:S04]  /*22de0*/  LDL.LU R37, [R1+0x234] ;  /* 0x0002340001257983 */ /* 0x000f280000300800 */
[----:B------:R-:W4:Y:S04]  /*22df0*/  LDL.LU R38, [R1+0x238] ;  /* 0x0002380001267983 */ /* 0x000f280000300800 */
[----:B------:R-:W4:Y:S04]  /*22e00*/  LDL.LU R39, [R1+0x23c] ;  /* 0x00023c0001277983 */ /* 0x000f280000300800 */
[----:B---3--:R-:W-:Y:S04]  /*22e10*/  STL.64 [R1+0x120], R4 ;  /* 0x0001200401007387 */ /* 0x008fe80000100a00 */
[----:B------:R-:W-:Y:S04]  /*22e20*/  STL.64 [R1+0x128], R6 ;  /* 0x0001280601007387 */ /* 0x000fe80000100a00 */
[----:B------:R1:W-:Y:S01]  /*22e30*/  STSM.16.M88.4 [R0], R40 ;  /* 0x0000002800007844 */ /* 0x0003e20000000200 */
[----:B------:R-:W-:-:S03]  /*22e40*/  NOP ;  /* 0x0000000000007918 */ /* 0x000fc60000000000 */
[----:B------:R-:W3:Y:S01]  /*22e50*/  LDS.128 R4, [R0] ;  /* 0x0000000000047984 */ /* 0x000ee20000000c00 */
[----:B------:R-:W-:-:S03]  /*22e60*/  NOP ;  /* 0x0000000000007918 */ /* 0x000fc60000000000 */
[----:B-1----:R-:W4:Y:S04]  /*22e70*/  LDL.LU R40, [R1+0x240] ;  /* 0x0002400001287983 */ /* 0x002f280000300800 */
[----:B------:R-:W4:Y:S04]  /*22e80*/  LDL.LU R41, [R1+0x244] ;  /* 0x0002440001297983 */ /* 0x000f280000300800 */
[----:B------:R-:W4:Y:S04]  /*22e90*/  LDL.LU R42, [R1+0x248] ;  /* 0x00024800012a7983 */ /* 0x000f280000300800 */
[----:B------:R-:W4:Y:S04]  /*22ea0*/  LDL.LU R43, [R1+0x24c] ;  /* 0x00024c00012b7983 */ /* 0x000f280000300800 */
[----:B---3--:R-:W-:Y:S04]  /*22eb0*/  STL [R1+0xb28], R5 ;  /* 0x000b280501007387 */ /* 0x008fe80000100800 */
[----:B------:R-:W-:Y:S04]  /*22ec0*/  STL [R1+0xb24], R6 ;  /* 0x000b240601007387 */ /* 0x000fe80000100800 */
[----:B------:R-:W-:Y:S04]  /*22ed0*/  STL [R1+0xb20], R7 ;  /* 0x000b200701007387 */ /* 0x000fe80000100800 */
[----:B--2---:R1:W-:Y:S01]  /*22ee0*/  STSM.16.M88.4 [R0], R44 ;  /* 0x0000002c00007844 */ /* 0x0043e20000000200 */
[----:B------:R-:W-:-:S03]  /*22ef0*/  NOP ;  /* 0x0000000000007918 */ /* 0x000fc60000000000 */
[----:B------:R-:W-:Y:S01]  /*22f00*/  LDS.128 R8, [R0] ;  /* 0x0000000000087984 */ /* 0x000fe20000000c00 */
[----:B------:R-:W-:-:S03]  /*22f10*/  NOP ;  /* 0x0000000000007918 */ /* 0x000fc60000000000 */
[----:B-1----:R-:W2:Y:S04]  /*22f20*/  LDL.LU R44, [R1+0x250] ;  /* 0x00025000012c7983 */ /* 0x002ea80000300800 */
[----:B------:R-:W2:Y:S04]  /*22f30*/  LDL.LU R45, [R1+0x254] ;  /* 0x00025400012d7983 */ /* 0x000ea80000300800 */
[----:B------:R-:W2:Y:S04]  /*22f40*/  LDL.LU R46, [R1+0x258] ;  /* 0x00025800012e7983 */ /* 0x000ea80000300800 */
[----:B------:R-:W2:Y:S04]  /*22f50*/  LDL.LU R47, [R1+0x25c] ;  /* 0x00025c00012f7983 */ /* 0x000ea80000300800 */
[----:B------:R-:W3:Y:S04]  /*22f60*/  LDL.LU R32, [R1+0x310] ;  /* 0x0003100001207983 */ /* 0x000ee80000300800 */
[----:B------:R-:W3:Y:S04]  /*22f70*/  LDL.LU R33, [R1+0x314] ;  /* 0x0003140001217983 */ /* 0x000ee80000300800 */
[----:B------:R-:W3:Y:S04]  /*22f80*/  LDL.LU R34, [R1+0x318] ;  /* 0x0003180001227983 */ /* 0x000ee80000300800 */
[----:B------:R-:W3:Y:S04]  /*22f90*/  LDL.LU R35, [R1+0x31c] ;  /* 0x00031c0001237983 */ /* 0x000ee80000300800 */
[----:B----4-:R-:W-:Y:S01]  /*22fa0*/  STSM.16.M88.4 [R0], R28 ;  /* 0x0000001c00007844 */ /* 0x010fe20000000200 */
[----:B------:R-:W-:-:S03]  /*22fb0*/  NOP ;  /* 0x0000000000007918 */ /* 0x000fc60000000000 */
[----:B------:R-:W-:Y:S01]  /*22fc0*/  LDS.128 R12, [R0] ;  /* 0x00000000000c7984 */ /* 0x000fe20000000c00 */
[----:B------:R-:W-:-:S03]  /*22fd0*/  NOP ;  /* 0x0000000000007918 */ /* 0x000fc60000000000 */
[----:B------:R1:W-:Y:S01]  /*22fe0*/  STSM.16.M88.4 [R0], R36 ;  /* 0x0000002400007844 */ /* 0x0003e20000000200 */
[----:B------:R-:W-:-:S03]  /*22ff0*/  NOP ;  /* 0x0000000000007918 */ /* 0x000fc60000000000 */
[----:B------:R-:W-:Y:S01]  /*23000*/  LDS.128 R16, [R0] ;  /* 0x0000000000107984 */ /* 0x000fe20000000c00 */
[----:B------:R-:W-:-:S03]  /*23010*/  NOP ;  /* 0x0000000000007918 */ /* 0x000fc60000000000 */
[----:B-1----:R-:W4:Y:S04]  /*23020*/  LDL.LU R36, [R1+0x3d0] ;  /* 0x0003d00001247983 */ /* 0x002f280000300800 */
[----:B------:R-:W4:Y:S04]  /*23030*/  LDL.LU R37, [R1+0x3d4] ;  /* 0x0003d40001257983 */ /* 0x000f280000300800 */
[----:B------:R-:W4:Y:S04]  /*23040*/  LDL.LU R38, [R1+0x3d8] ;  /* 0x0003d80001267983 */ /* 0x000f280000300800 */
[----:B------:R-:W4:Y:S04]  /*23050*/  LDL.LU R39, [R1+0x3dc] ;  /* 0x0003dc0001277983 */ /* 0x000f280000300800 */
        /* <DEDUP_REMOVED lines=24> */
[----:B---3--:R-:W-:Y:S01]  /*231e0*/  STSM.16.M88.4 [R0], R32 ;  /* 0x0000002000007844 */ /* 0x008fe20000000200 */
[----:B------:R-:W-:-:S03]  /*231f0*/  NOP ;  /* 0x0000000000007918 */ /* 0x000fc60000000000 */
[----:B------:R-:W-:Y:S01]  /*23200*/  LDS.128 R32, [R0] ;  /* 0x0000000000207984 */ /* 0x000fe20000000c00 */
[----:B------:R-:W-:-:S03]  /*23210*/  NOP ;  /* 0x0000000000007918 */ /* 0x000fc60000000000 */
[----:B------:R-:W0:Y:S04]  /*23220*/  LDL R5, [R1+0x458] ;  /* 0x0004580001057983 */ /* 0x000e280000100800 */
[----:B------:R-:W3:Y:S04]  /*23230*/  LDL.LU R52, [R1+0x30] ;  /* 0x0000300001347983 */ /* 0x000ee80000300800 */
[----:B----4-:R-:W-:Y:S01]  /*23240*/  STSM.16.M88.4 [R0], R36 ;  /* 0x0000002400007844 */ /* 0x010fe20000000200 */
[----:B------:R-:W-:-:S03]  /*23250*/  NOP ;  /* 0x0000000000007918 */ /* 0x000fc60000000000 */
[----:B------:R-:W-:Y:S01]  /*23260*/  LDS.128 R36, [R0] ;  /* 0x0000000000247984 */ /* 0x000fe20000000c00 */
[----:B------:R-:W-:-:S03]  /*23270*/  NOP ;  /* 0x0000000000007918 */ /* 0x000fc60000000000 */
[----:B------:R-:W-:Y:S01]  /*23280*/  STSM.16.M88.4 [R0], R40 ;  /* 0x0000002800007844 */ /* 0x000fe20000000200 */
[----:B------:R-:W-:-:S03]  /*23290*/  NOP ;  /* 0x0000000000007918 */ /* 0x000fc60000000000 */
[----:B------:R-:W-:Y:S01]  /*232a0*/  LDS.128 R40, [R0] ;  /* 0x0000000000287984 */ /* 0x000fe20000000c00 */
[----:B------:R-:W-:-:S03]  /*232b0*/  NOP ;  /* 0x0000000000007918 */ /* 0x000fc60000000000 */
[----:B--2---:R-:W-:Y:S01]  /*232c0*/  STSM.16.M88.4 [R0], R44 ;  /* 0x0000002c00007844 */ /* 0x004fe20000000200 */
[----:B------:R-:W-:-:S03]  /*232d0*/  NOP ;  /* 0x0000000000007918 */ /* 0x000fc60000000000 */
[----:B------:R-:W-:Y:S01]  /*232e0*/  LDS.128 R44, [R0] ;  /* 0x00000000002c7984 */ /* 0x000fe20000000c00 */
[----:B------:R-:W-:-:S03]  /*232f0*/  NOP ;  /* 0x0000000000007918 */ /* 0x000fc60000000000 */
[----:B------:R-:W-:Y:S01]  /*23300*/  STSM.16.M88.4 [R0], R48 ;  /* 0x0000003000007844 */ /* 0x000fe20000000200 */
[----:B------:R-:W-:-:S03]  /*23310*/  NOP ;  /* 0x0000000000007918 */ /* 0x000fc60000000000 */
[----:B------:R-:W1:Y:S01]  /*23320*/  LDS.128 R48, [R0] ;  /* 0x0000000000307984 */ /* 0x000e620000000c00 */
[----:B------:R-:W-:-:S03]  /*23330*/  NOP ;  /* 0x0000000000007918 */ /* 0x000fc60000000000 */
[----:B------:R2:W-:Y:S04]  /*23340*/  STSM.16.M88.4 [R0], R24 ;  /* 0x0000001800007844 */ /* 0x0005e80000000200 */
[----:B-1----:R1:W-:Y:S04]  /*23350*/  STL [R1+0xb1c], R51 ;  /* 0x000b1c3301007387 */ /* 0x0023e80000100800 */
[----:B--2---:R-:W2:Y:S04]  /*23360*/  LDL.LU R27, [R1+0xb78] ;  /* 0x000b7800011b7983 */ /* 0x004ea80000300800 */
[----:B------:R-:W4:Y:S04]  /*23370*/  LDL.LU R55, [R1+0x20] ;  /* 0x0000200001377983 */ /* 0x000f280000300800 */
[----:B------:R-:W4:Y:S04]  /*23380*/  LDL.LU R53, [R1+0x34] ;  /* 0x0000340001357983 */ /* 0x000f280000300800 */
[----:B-1----:R-:W4:Y:S01]  /*23390*/  LDL.LU R51, [R1+0x45c] ;  /* 0x00045c0001337983 */ /* 0x002f220000300800 */
[C---:B0-----:R-:W-:Y:S01]  /*233a0*/  IMAD R2, R5.reuse, R59, RZ ;  /* 0x0000003b05027224 */ /* 0x041fe200078e02ff */
[----:B------:R-:W-:-:S04]  /*233b0*/  ISETP.GE.AND P2, PT, R5, UR6, PT ;  /* 0x0000000605007c0c */ /* 0x000fc8000bf46270 */
[----:B------:R-:W-:Y:S01]  /*233c0*/  LEA R56, P3, R2, UR4, 0x1 ;  /* 0x0000000402387c11 */ /* 0x000fe2000f8608ff */
[----:B------:R-:W-:-:S03]  /*233d0*/  IMAD R59, R59, 0x20, R2 ;  /* 0x000000203b3b7824 */ /* 0x000fc600078e0202 */
[----:B------:R-:W-:Y:S02]  /*233e0*/  LEA.HI.X.SX32 R57, R2, UR5, 0x1, P3 ;  /* 0x0000000502397c11 */ /* 0x000fe400098f0eff */
[C---:B------:R-:W-:Y:S02]  /*233f0*/  ISETP.GE.AND P3, PT, R3.reuse, UR7, PT ;  /* 0x0000000703007c0c */ /* 0x040fe4000bf66270 */
[----:B------:R-:W-:Y:S02]  /*23400*/  ISETP.LT.AND P2, PT, R3, UR19, !P2 ;  /* 0x0000001303007c0c */ /* 0x000fe4000d741270 */
[----:B------:R-:W-:Y:S01]  /*23410*/  LEA R58, P4, R59, UR4, 0x1 ;  /* 0x000000043b3a7c11 */ /* 0x000fe2000f8808ff */
[----:B------:R-:W-:Y:S01]  /*23420*/  IMAD R2, R3, UR11, RZ ;  /* 0x0000000b03027c24 */ /* 0x000fe2000f8e02ff */
[----:B------:R-:W0:Y:S02]  /*23430*/  LDCU.64 UR6, c[0x0][0x398] ;  /* 0x00007300ff0677ac */ /* 0x000e240008000a00 */
[----:B------:R-:W-:Y:S01]  /*23440*/  LEA.HI.X.SX32 R59, R59, UR5, 0x1, P4 ;  /* 0x000000053b3b7c11 */ /* 0x000fe2000a0f0eff */
[----:B------:R-:W-:Y:S01]  /*23450*/  IMAD.WIDE R60, R2, 0x2, R56 ;  /* 0x00000002023c7825 */ /* 0x000fe200078e0238 */
[----:B------:R-:W-:-:S03]  /*23460*/  NOP ;  /* 0x0000000000007918 */ /* 0x000fc60000000000 */
[----:B------:R-:W-:Y:S02]  /*23470*/  IMAD.WIDE R24, R2, 0x2, R58 ;  /* 0x0000000202187825 */ /* 0x000fe400078e023a */
[----:B---3--:R1:W-:Y:S01]  /*23480*/  @P2 STG.E.U16 desc[UR8][R60.64], R52 ;  /* 0x000000343c002986 */ /* 0x0083e2000c101508 */
[----:B--2---:R-:W-:Y:S02]  /*23490*/  PRMT R27, R52, 0x7632, R27 ;  /* 0x00007632341b7816 */ /* 0x004fe4000000001b */
[----:B----4-:R-:W-:Y:S01]  /*234a0*/  ISETP.LT.AND P3, PT, R51, UR14, !P3 ;  /* 0x0000000e33007c0c */ /* 0x010fe2000df61270 */
[----:B------:R-:W-:Y:S01]  /*234b0*/  VIADD R26, R2, UR11 ;  /* 0x0000000b021a7c36 */ /* 0x000fe20008000000 */
[----:B------:R-:W-:Y:S01]  /*234c0*/  ISETP.LT.AND P4, PT, R5, UR12, !P0 ;  /* 0x0000000c05007c0c */ /* 0x000fe2000c781270 */
[----:B-1----:R-:W-:Y:S01]  /*234d0*/  VIADD R60, R3, 0x4 ;  /* 0x00000004033c7836 */ /* 0x002fe20000000000 */
[----:B------:R-:W1:Y:S01]  /*234e0*/  LDCU.64 UR4, c[0x0][0x398] ;  /* 0x00007300ff0477ac */ /* 0x000e620008000a00 */
[----:B------:R-:W2:Y:S01]  /*234f0*/  LDCU UR14, c[0x0][0x398] ;  /* 0x00007300ff0e77ac */ /* 0x000ea20008000800 */
[----:B------:R-:W3:Y:S07]  /*23500*/  LDCU UR19, c[0x0][0x398] ;  /* 0x00007300ff1377ac */ /* 0x000eee0008000800 */
[----:B------:R4:W-:Y:S01]  /*23510*/  @P3 STG.E.U16 desc[UR8][R24.64], R27 ;  /* 0x0000001b18003986 */ /* 0x0009e2000c101508 */
[----:B------:R-:W-:Y:S01]  /*23520*/  VIADD R2, R26, UR11 ;  /* 0x0000000b1a027c36 */ /* 0x000fe20008000000 */
[----:B------:R-:W0:Y:S02]  /*23530*/  LDCU UR12, c[0x0][0x398] ;  /* 0x00007300ff0c77ac */ /* 0x000e240008000800 */
[----:B----4-:R-:W4:Y:S01]  /*23540*/  LDL.LU.64 R24, [R1+0xb70] ;  /* 0x000b700001187983 */ /* 0x010f220000300a00 */
[----:B------:R-:W-:Y:S01]  /*23550*/  ISETP.GE.AND P2, PT, R60, UR20, PT ;  /* 0x000000143c007c0c */ /* 0x000fe2000bf46270 */
[----:B------:R-:W-:-:S02]  /*23560*/  IMAD.WIDE R60, R26, 0x2, R56 ;  /* 0x000000021a3c7825 */ /* 0x000fc400078e0238 */
[----:B------:R-:W2:Y:S04]  /*23570*/  LDL.LU R52, [R1+0x24] ;  /* 0x0000240001347983 */ /* 0x000ea80000300800 */
[----:B------:R0:W-:Y:S01]  /*23580*/  @P4 STG.E.U16 desc[UR8][R60.64], R55 ;  /* 0x000000373c004986 */ /* 0x0001e2000c101508 */
[----:B------:R-:W-:Y:S02]  /*23590*/  ISETP.LT.AND P0, PT, R51, UR16, !P0 ;  /* 0x0000001033007c0c */ /* 0x000fe4000c701270 */
[----:B------:R-:W-:Y:S01]  /*235a0*/  ISETP.LT.AND P3, PT, R5, UR28, !P5 ;  /* 0x0000001c05007c0c */ /* 0x000fe2000ef61270 */
[----:B------:R-:W-:-:S04]  /*235b0*/  IMAD.WIDE R26, R26, 0x2, R58 ;  /* 0x000000021a1a7825 */ /* 0x000fc800078e023a */
[----:B0-----:R-:W-:Y:S01]  /*235c0*/  IMAD.WIDE R60, R2, 0x2, R56 ;  /* 0x00000002023c7825 */ /* 0x001fe200078e0238 */
[----:B----4-:R-:W-:-:S03]  /*235d0*/  PRMT R25, R55, 0x7632, R25 ;  /* 0x0000763237197816 */ /* 0x010fc60000000019 */
[----:B------:R-:W-:Y:S01]  /*235e0*/  VIADD R55, R3, 0x5 ;  /* 0x0000000503377836 */ /* 0x000fe20000000000 */
[----:B------:R-:W-:Y:S01]  /*235f0*/  PRMT R24, R53, 0x7632, R24 ;  /* 0x0000763235187816 */ /* 0x000fe20000000018 */
[----:B------:R-:W0:Y:S03]  /*23600*/  LDCU UR16, c[0x0][0x398] ;  /* 0x00007300ff1077ac */ /* 0x000e260008000800 */
[----:B------:R-:W-:Y:S01]  /*23610*/  ISETP.GE.AND P4, PT, R55, UR21, PT ;  /* 0x0000001537007c0c */ /* 0x000fe2000bf86270 */
[----:B------:R-:W-:Y:S01]  /*23620*/  @P0 STG.E.U16 desc[UR8][R26.64], R25 ;  /* 0x000000191a000986 */ /* 0x000fe2000c101508 */
[----:B------:R-:W4:Y:S03]  /*23630*/  LDCU.64 UR20, c[0x0][0x398] ;  /* 0x00007300ff1477ac */ /* 0x000f260008000a00 */
[----:B------:R-:W3:Y:S01]  /*23640*/  LDL.LU R55, [R1+0x38] ;  /* 0x0000380001377983 */ /* 0x000ee20000300800 */
[----:B------:R-:W0:Y:S03]  /*23650*/  LDCU UR28, c[0x0][0x398] ;  /* 0x00007300ff1c77ac */ /* 0x000e260008000800 */
[----:B------:R1:W-:Y:S04]  /*23660*/  @P3 STG.E.U16 desc[UR8][R60.64], R53 ;  /* 0x000000353c003986 */ /* 0x0003e8000c101508 */
[----:B-1----:R-:W3:Y:S01]  /*23670*/  LDL.LU R53, [R1+0x28] ;  /* 0x0000280001357983 */ /* 0x002ee20000300800 */
[----:B------:R-:W-:Y:S01]  /*23680*/  ISETP.LT.AND P5, PT, R51, UR26, !P5 ;  /* 0x0000001a33007c0c */ /* 0x000fe2000efa1270 */
[----:B------:R-:W-:Y:S01]  /*23690*/  IMAD.WIDE R60, R2, 0x2, R58 ;  /* 0x00000002023c7825 */ /* 0x000fe200078e023a */
[----:B------:R-:W-:Y:S01]  /*236a0*/  ISETP.LT.AND P3, PT, R5, UR6, !P6 ;  /* 0x0000000605007c0c */ /* 0x000fe2000f761270 */
[----:B------:R-:W1:Y:S01]  /*236b0*/  LDCU UR6, c[0x0][0x398] ;  /* 0x00007300ff0677ac */ /* 0x000e620008000800 */
[----:B------:R-:W-:Y:S01]  /*236c0*/  ISETP.LT.AND P6, PT, R51, UR22, !P6 ;  /* 0x0000001633007c0c */ /* 0x000fe2000f7c1270 */
[----:B------:R-:W-:-:S02]  /*236d0*/  VIADD R25, R3, 0x6 ;  /* 0x0000000603197836 */ /* 0x000fc40000000000 */
[----:B------:R-:W-:Y:S01]  /*236e0*/  VIADD R2, R2, UR11 ;  /* 0x0000000b02027c36 */ /* 0x000fe20008000000 */
[----:B------:R-:W0:Y:S02]  /*236f0*/  LDCU UR22, c[0x0][0x398] ;  /* 0x00007300ff1677ac */ /* 0x000e240008000800 */
[----:B------:R-:W-:Y:S01]  /*23700*/  ISETP.GE.AND P0, PT, R25, UR47, PT ;  /* 0x0000002f19007c0c */ /* 0x000fe2000bf06270 */
[----:B------:R-:W0:Y:S02]  /*23710*/  LDCU UR26, c[0x0][0x398] ;  /* 0x00007300ff1a77ac */ /* 0x000e240008000800 */
[----:B------:R1:W-:Y:S01]  /*23720*/  @P5 STG.E.U16 desc[UR8][R60.64], R24 ;  /* 0x000000183c005986 */ /* 0x0003e2000c101508 */
[----:B------:R-:W-:Y:S01]  /*23730*/  ISETP.LT.AND P5, PT, R5, UR24, !P2 ;  /* 0x0000001805007c0c */ /* 0x000fe2000d7a1270 */
[C---:B------:R-:W-:Y:S01]  /*23740*/  IMAD.WIDE R26, R2.reuse, 0x2, R58 ;  /* 0x00000002021a7825 */ /* 0x040fe200078e023a */
[----:B----4-:R-:W-:Y:S01]  /*23750*/  ISETP.LT.AND P2, PT, R51, UR20, !P2 ;  /* 0x0000001433007c0c */ /* 0x010fe2000d741270 */
[----:B------:R-:W4:Y:S01]  /*23760*/  LDCU UR47, c[0x0][0x39c] ;  /* 0x00007380ff2f77ac */ /* 0x000f220008000800 */
[----:B------:R-:W0:Y:S01]  /*23770*/  LDCU UR20, c[0x0][0x398] ;  /* 0x00007300ff1477ac */ /* 0x000e220008000800 */
[C---:B-1----:R-:W-:Y:S01]  /*23780*/  IMAD.WIDE R24, R2.reuse, 0x2, R56 ;  /* 0x0000000202187825 */ /* 0x042fe200078e0238 */
[----:B------:R-:W1:Y:S03]  /*23790*/  LDCU UR24, c[0x0][0x398] ;  /* 0x00007300ff1877ac */ /* 0x000e660008000800 */
[----:B------:R-:W-:Y:S01]  /*237a0*/  VIADD R61, R2, UR11 ;  /* 0x0000000b023d7c36 */ /* 0x000fe20008000000 */
[----:B--2---:R-:W-:Y:S01]  /*237b0*/  PRMT R2, R52, 0x7632, R2 ;  /* 0x0000763234027816 */ /* 0x004fe20000000002 */
[----:B------:R2:W-:Y:S04]  /*237c0*/  @P3 STG.E.U16 desc[UR8][R24.64], R52 ;  /* 0x0000003418003986 */ /* 0x0005e8000c101508 */
[----:B------:R0:W-:Y:S01]  /*237d0*/  @P6 STG.E.U16 desc[UR8][R26.64], R2 ;  /* 0x000000021a006986 */ /* 0x0001e2000c101508 */
[----:B------:R-:W-:-:S02]  /*237e0*/  VIADD R60, R3, 0x7 ;  /* 0x00000007033c7836 */ /* 0x000fc40000000000 */
[C---:B--2---:R-:W-:Y:S01]  /*237f0*/  IMAD.WIDE R24, R61.reuse, 0x2, R56 ;  /* 0x000000023d187825 */ /* 0x044fe200078e0238 */
[----:B------:R-:W2:Y:S03]  /*23800*/  LDL.LU R52, [R1+0x3c] ;  /* 0x00003c0001347983 */ /* 0x000ea60000300800 */
[----:B0-----:R-:W-:Y:S01]  /*23810*/  IMAD.WIDE R26, R61, 0x2, R58 ;  /* 0x000000023d1a7825 */ /* 0x001fe200078e023a */
[----:B------:R-:W-:Y:S01]  /*23820*/  ISETP.LT.AND P6, PT, R5, UR4, !P4 ;  /* 0x0000000405007c0c */ /* 0x000fe2000e7c1270 */
[----:B------:R-:W0:Y:S01]  /*23830*/  LDCU UR4, c[0x0][0x398] ;  /* 0x00007300ff0477ac */ /* 0x000e220008000800 */
[----:B------:R-:W-:Y:S01]  /*23840*/  ISETP.GE.AND P3, PT, R60, UR48, PT ;  /* 0x000000303c007c0c */ /* 0x000fe2000bf66270 */
[----:B------:R-:W-:Y:S01]  /*23850*/  VIADD R60, R61, UR11 ;  /* 0x0000000b3d3c7c36 */ /* 0x000fe20008000000 */
[----:B---3--:R-:W-:Y:S01]  /*23860*/  PRMT R54, R55, 0x7632, R54 ;  /* 0x0000763237367816 */ /* 0x008fe20000000036 */
[----:B------:R3:W-:Y:S01]  /*23870*/  @P5 STG.E.U16 desc[UR8][R24.64], R55 ;  /* 0x0000003718005986 */ /* 0x0007e2000c101508 */
[----:B------:R-:W-:Y:S01]  /*23880*/  VIADD R2, R3, 0x8 ;  /* 0x0000000803027836 */ /* 0x000fe20000000000 */
[----:B------:R-:W-:Y:S01]  /*23890*/  ISETP.LT.AND P4, PT, R51, UR10, !P4 ;  /* 0x0000000a33007c0c */ /* 0x000fe2000e781270 */
[----:B------:R-:W-:Y:S01]  /*238a0*/  VIADD R61, R3, 0x9 ;  /* 0x00000009033d7836 */ /* 0x000fe20000000000 */
[----:B------:R0:W-:Y:S01]  /*238b0*/  @P2 STG.E.U16 desc[UR8][R26.64], R54 ;  /* 0x000000361a002986 */ /* 0x0001e2000c101508 */
[----:B------:R-:W1:Y:S01]  /*238c0*/  LDCU UR48, c[0x0][0x39c] ;  /* 0x00007380ff3077ac */ /* 0x000e620008000800 */
[----:B---3--:R-:W-:Y:S01]  /*238d0*/  IMAD.WIDE R24, R60, 0x2, R56 ;  /* 0x000000023c187825 */ /* 0x008fe200078e0238 */
[----:B------:R-:W-:Y:S01]  /*238e0*/  ISETP.GE.AND P5, PT, R2, UR49, PT ;  /* 0x0000003102007c0c */ /* 0x000fe2000bfa6270 */
[----:B------:R-:W3:Y:S01]  /*238f0*/  LDCU UR49, c[0x0][0x39c] ;  /* 0x00007380ff3177ac */ /* 0x000ee20008000800 */
[----:B0-----:R-:W2:Y:S01]  /*23900*/  LDL.LU.64 R26, [R1+0xb68] ;  /* 0x000b6800011a7983 */ /* 0x001ea20000300a00 */
[----:B------:R-:W0:Y:S03]  /*23910*/  LDCU UR10, c[0x0][0x398] ;  /* 0x00007300ff0a77ac */ /* 0x000e260008000800 */
[----:B------:R1:W-:Y:S04]  /*23920*/  @P6 STG.E.U16 desc[UR8][R24.64], R53 ;  /* 0x0000003518006986 */ /* 0x0003e8000c101508 */
[----:B-1----:R-:W3:Y:S01]  /*23930*/  LDL.LU R24, [R1+0x2c] ;  /* 0x00002c0001187983 */ /* 0x002ee20000300800 */
[----:B------:R-:W-:Y:S01]  /*23940*/  ISETP.LT.AND P6, PT, R5, UR18, !P0 ;  /* 0x0000001205007c0c */ /* 0x000fe2000c7c1270 */
[C---:B------:R-:W-:Y:S01]  /*23950*/  VIADD R2, R60.reuse, UR11 ;  /* 0x0000000b3c027c36 */ /* 0x040fe20008000000 */
[----:B------:R-:W-:Y:S01]  /*23960*/  ISETP.GE.AND P2, PT, R61, UR50, PT ;  /* 0x000000323d007c0c */ /* 0x000fe2000bf46270 */
[----:B------:R-:W-:Y:S01]  /*23970*/  IMAD.WIDE R54, R60, 0x2, R58 ;  /* 0x000000023c367825 */ /* 0x000fe200078e023a */
[----:B------:R-:W-:Y:S01]  /*23980*/  ISETP.LT.AND P0, PT, R51, UR53, !P0 ;  /* 0x0000003533007c0c */ /* 0x000fe2000c701270 */
[----:B------:R-:W3:Y:S01]  /*23990*/  LDL.LU R25, [R1+0x10] ;  /* 0x0000100001197983 */ /* 0x000ee20000300800 */
[----:B------:R-:W1:Y:S01]  /*239a0*/  LDCU UR50, c[0x0][0x39c] ;  /* 0x00007380ff3277ac */ /* 0x000e620008000800 */
[----:B------:R-:W-:Y:S01]  /*239b0*/  IMAD.WIDE R60, R2, 0x2, R56 ;  /* 0x00000002023c7825 */ /* 0x000fe200078e0238 */
[----:B------:R-:W0:Y:S01]  /*239c0*/  LDCU UR18, c[0x0][0x398] ;  /* 0x00007300ff1277ac */ /* 0x000e220008000800 */
[----:B--2---:R-:W-:-:S05]  /*239d0*/  PRMT R27, R53, 0x7632, R27 ;  /* 0x00007632351b7816 */ /* 0x004fca000000001b */
[----:B------:R2:W-:Y:S01]  /*239e0*/  @P4 STG.E.U16 desc[UR8][R54.64], R27 ;  /* 0x0000001b36004986 */ /* 0x0005e2000c101508 */
[----:B------:R-:W-:-:S03]  /*239f0*/  PRMT R26, R52, 0x7632, R26 ;  /* 0x00007632341a7816 */ /* 0x000fc6000000001a */
[----:B------:R0:W-:Y:S01]  /*23a00*/  @P6 STG.E.U16 desc[UR8][R60.64], R52 ;  /* 0x000000343c006986 */ /* 0x0001e2000c101508 */
[----:B------:R-:W-:Y:S02]  /*23a10*/  ISETP.LT.AND P6, PT, R5, UR54, !P3 ;  /* 0x0000003605007c0c */ /* 0x000fe4000dfc1270 */
[----:B------:R-:W-:Y:S01]  /*23a20*/  ISETP.LT.AND P3, PT, R51, UR55, !P3 ;  /* 0x0000003733007c0c */ /* 0x000fe2000df61270 */
[----:B--2---:R-:W-:Y:S01]  /*23a30*/  VIADD R27, R3, 0xa ;  /* 0x0000000a031b7836 */ /* 0x004fe20000000000 */
[----:B------:R-:W2:Y:S01]  /*23a40*/  LDL.LU R54, [R1+0xb64] ;  /* 0x000b640001367983 */ /* 0x000ea20000300800 */
[----:B0-----:R-:W-:-:S03]  /*23a50*/  IMAD.WIDE R60, R2, 0x2, R58 ;  /* 0x00000002023c7825 */ /* 0x001fc600078e023a */
[----:B------:R-:W-:Y:S01]  /*23a60*/  ISETP.GE.AND P4, PT, R27, UR51, PT ;  /* 0x000000331b007c0c */ /* 0x000fe2000bf86270 */
[----:B------:R-:W2:Y:S01]  /*23a70*/  LDL.LU R55, [R1] ;  /* 0x0000000001377983 */ /* 0x000ea20000300800 */
[----:B------:R-:W0:Y:S01]  /*23a80*/  LDCU UR51, c[0x0][0x39c] ;  /* 0x00007380ff3377ac */ /* 0x000e220008000800 */
[----:B------:R-:W-:Y:S02]  /*23a90*/  VIADD R2, R2, UR11 ;  /* 0x0000000b02027c36 */ /* 0x000fe40008000000 */
[----:B------:R1:W-:Y:S02]  /*23aa0*/  @P0 STG.E.U16 desc[UR8][R60.64], R26 ;  /* 0x0000001a3c000986 */ /* 0x0003e4000c101508 */
[----:B------:R-:W-:-:S04]  /*23ab0*/  IMAD.WIDE R52, R2, 0x2, R58 ;  /* 0x0000000202347825 */ /* 0x000fc800078e023a */
[----:B-1----:R-:W-:-:S04]  /*23ac0*/  IMAD.WIDE R26, R2, 0x2, R56 ;  /* 0x00000002021a7825 */ /* 0x002fc800078e0238 */
[----:B------:R-:W-:Y:S01]  /*23ad0*/  VIADD R61, R2, UR11 ;  /* 0x0000000b023d7c36 */ /* 0x000fe20008000000 */
[----:B---3--:R-:W-:Y:S01]  /*23ae0*/  PRMT R2, R24, 0x7632, R2 ;  /* 0x0000763218027816 */ /* 0x008fe20000000002 */
[----:B------:R-:W-:Y:S04]  /*23af0*/  @P6 STG.E.U16 desc[UR8][R26.64], R24 ;  /* 0x000000181a006986 */ /* 0x000fe8000c101508 */
[----:B------:R1:W-:Y:S04]  /*23b00*/  @P3 STG.E.U16 desc[UR8][R52.64], R2 ;  /* 0x0000000234003986 */ /* 0x0003e8000c101508 */
[----:B-1----:R-:W3:Y:S01]  /*23b10*/  LDL.LU R53, [R1+0xb60] ;  /* 0x000b600001357983 */ /* 0x002ee20000300800 */
[----:B------:R-:W-:-:S02]  /*23b20*/  ISETP.LT.AND P0, PT, R5, UR56, !P5 ;  /* 0x0000003805007c0c */ /* 0x000fc4000ef01270 */
[----:B------:R-:W-:Y:S01]  /*23b30*/  ISETP.LT.AND P5, PT, R51, UR45, !P5 ;  /* 0x0000002d33007c0c */ /* 0x000fe2000efa1270 */
[----:B------:R-:W-:Y:S01]  /*23b40*/  IMAD.WIDE R26, R61, 0x2, R56 ;  /* 0x000000023d1a7825 */ /* 0x000fe200078e0238 */
[----:B------:R-:W2:Y:S01]  /*23b50*/  LDL.LU R52, [R1+0x14] ;  /* 0x0000140001347983 */ /* 0x000ea20000300800 */
[----:B------:R-:W-:Y:S01]  /*23b60*/  ISETP.LT.AND P3, PT, R5, UR46, !P2 ;  /* 0x0000002e05007c0c */ /* 0x000fe2000d761270 */
[----:B------:R-:W1:Y:S07]  /*23b70*/  LDCU UR45, c[0x0][0x39c] ;  /* 0x00007380ff2d77ac */ /* 0x000e6e0008000800 */
[----:B------:R0:W-:Y:S01]  /*23b80*/  @P0 STG.E.U16 desc[UR8][R26.64], R25 ;  /* 0x000000191a000986 */ /* 0x0001e2000c101508 */
[----:B---3--:R-:W-:Y:S01]  /*23b90*/  PRMT R53, R25, 0x7632, R53 ;  /* 0x0000763219357816 */ /* 0x008fe20000000035 */
[----:B0-----:R-:W-:Y:S01]  /*23ba0*/  IMAD.WIDE R24, R61, 0x2, R58 ;  /* 0x000000023d187825 */ /* 0x001fe200078e023a */
[----:B------:R-:W0:Y:S04]  /*23bb0*/  LDCU UR46, c[0x0][0x398] ;  /* 0x00007300ff2e77ac */ /* 0x000e280008000800 */
[----:B------:R3:W-:Y:S04]  /*23bc0*/  @P5 STG.E.U16 desc[UR8][R24.64], R53 ;  /* 0x0000003518005986 */ /* 0x0007e8000c101508 */
[----:B---3--:R-:W3:Y:S01]  /*23bd0*/  LDL.LU.64 R24, [R1+0xb58] ;  /* 0x000b580001187983 */ /* 0x008ee20000300a00 */
[----:B------:R-:W-:-:S03]  /*23be0*/  VIADD R60, R3, 0xb ;  /* 0x0000000b033c7836 */ /* 0x000fc60000000000 */
[----:B------:R-:W4:Y:S02]  /*23bf0*/  LDL.LU R53, [R1+0x4] ;  /* 0x0000040001357983 */ /* 0x000f240000300800 */
[----:B------:R-:W-:Y:S01]  /*23c00*/  ISETP.GE.AND P6, PT, R60, UR52, PT ;  /* 0x000000343c007c0c */ /* 0x000fe2000bfc6270 */
[----:B------:R-:W-:-:S04]  /*23c10*/  VIADD R60, R61, UR11 ;  /* 0x0000000b3d3c7c36 */ /* 0x000fc80008000000 */
[----:B------:R-:W-:-:S05]  /*23c20*/  IMAD.WIDE R26, R60, 0x2, R56 ;  /* 0x000000023c1a7825 */ /* 0x000fca00078e0238 */
[----:B--2---:R2:W-:Y:S01]  /*23c30*/  @P3 STG.E.U16 desc[UR8][R26.64], R55 ;  /* 0x000000371a003986 */ /* 0x0045e2000c101508 */
[----:B------:R-:W-:Y:S01]  /*23c40*/  VIADD R2, R3, 0xc ;  /* 0x0000000c03027836 */ /* 0x000fe20000000000 */
[----:B------:R-:W-:Y:S01]  /*23c50*/  ISETP.LT.AND P2, PT, R51, UR42, !P2 ;  /* 0x0000002a33007c0c */ /* 0x000fe2000d741270 */
[----:B------:R-:W0:Y:S01]  /*23c60*/  LDCU UR42, c[0x0][0x398] ;  /* 0x00007300ff2a77ac */ /* 0x000e220008000800 */
[----:B------:R-:W-:Y:S02]  /*23c70*/  ISETP.LT.AND P5, PT, R5, UR43, !P4 ;  /* 0x0000002b05007c0c */ /* 0x000fe4000e7a1270 */
[----:B---3--:R-:W-:Y:S01]  /*23c80*/  PRMT R25, R55, 0x7632, R25 ;  /* 0x0000763237197816 */ /* 0x008fe20000000019 */
[----:B--2---:R-:W-:Y:S01]  /*23c90*/  VIADD R55, R3, 0xd ;  /* 0x0000000d03377836 */ /* 0x004fe20000000000 */
[----:B------:R-:W-:Y:S01]  /*23ca0*/  ISETP.GE.AND P0, PT, R2, UR44, PT ;  /* 0x0000002c02007c0c */ /* 0x000fe2000bf06270 */
[----:B------:R-:W-:Y:S01]  /*23cb0*/  IMAD.WIDE R26, R60, 0x2, R58 ;  /* 0x000000023c1a7825 */ /* 0x000fe200078e023a */
[----:B------:R-:W-:Y:S01]  /*23cc0*/  ISETP.LT.AND P4, PT, R51, UR40, !P4 ;  /* 0x0000002833007c0c */ /* 0x000fe2000e781270 */
[----:B------:R-:W2:Y:S01]  /*23cd0*/  LDCU UR43, c[0x0][0x39c] ;  /* 0x00007380ff2b77ac */ /* 0x000ea20008000800 */
[----:B------:R-:W-:-:S02]  /*23ce0*/  ISETP.GE.AND P3, PT, R55, UR41, PT ;  /* 0x0000002937007c0c */ /* 0x000fc4000bf66270 */
[----:B------:R-:W3:Y:S01]  /*23cf0*/  LDL.LU R55, [R1+0x18] ;  /* 0x0000180001377983 */ /* 0x000ee20000300800 */
[----:B------:R-:W-:Y:S01]  /*23d00*/  VIADD R2, R60, UR11 ;  /* 0x0000000b3c027c36 */ /* 0x000fe20008000000 */
[----:B------:R-:W-:Y:S01]  /*23d10*/  PRMT R24, R52, 0x7632, R24 ;  /* 0x0000763234187816 */ /* 0x000fe20000000018 */
[----:B------:R-:W0:Y:S02]  /*23d20*/  LDCU UR41, c[0x0][0x398] ;  /* 0x00007300ff2977ac */ /* 0x000e240008000800 */
[C---:B------:R-:W-:Y:S01]  /*23d30*/  IMAD.WIDE R60, R2.reuse, 0x2, R56 ;  /* 0x00000002023c7825 */ /* 0x040fe200078e0238 */
[----:B------:R1:W-:Y:S01]  /*23d40*/  @P2 STG.E.U16 desc[UR8][R26.64], R25 ;  /* 0x000000191a002986 */ /* 0x0003e2000c101508 */
[----:B------:R-:W0:Y:S03]  /*23d50*/  LDCU UR40, c[0x0][0x398] ;  /* 0x00007300ff2877ac */ /* 0x000e260008000800 */
[----:B------:R2:W-:Y:S01]  /*23d60*/  @P5 STG.E.U16 desc[UR8][R60.64], R52 ;  /* 0x000000343c005986 */ /* 0x0005e2000c101508 */
[----:B------:R-:W-:Y:S01]  /*23d70*/  ISETP.LT.AND P5, PT, R5, UR37, !P6 ;  /* 0x0000002505007c0c */ /* 0x000fe2000f7a1270 */
[----:B------:R-:W0:Y:S01]  /*23d80*/  LDCU UR37, c[0x0][0x398] ;  /* 0x00007300ff2577ac */ /* 0x000e220008000800 */
[----:B------:R-:W-:Y:S01]  /*23d90*/  ISETP.LT.AND P6, PT, R51, UR38, !P6 ;  /* 0x0000002633007c0c */ /* 0x000fe2000f7c1270 */
[----:B------:R-:W0:Y:S01]  /*23da0*/  LDCU UR38, c[0x0][0x39c] ;  /* 0x00007380ff2677ac */ /* 0x000e220008000800 */
[----:B-1----:R-:W-:Y:S01]  /*23db0*/  VIADD R25, R3, 0xe ;  /* 0x0000000e03197836 */ /* 0x002fe20000000000 */
[----:B------:R-:W1:Y:S01]  /*23dc0*/  LDCU UR44, c[0x0][0x398] ;  /* 0x00007300ff2c77ac */ /* 0x000e620008000800 */
[----:B--2---:R-:W-:-:S03]  /*23dd0*/  IMAD.WIDE R60, R2, 0x2, R58 ;  /* 0x00000002023c7825 */ /* 0x004fc600078e023a */
[----:B------:R-:W-:Y:S01]  /*23de0*/  ISETP.GE.AND P2, PT, R25, UR39, PT ;  /* 0x0000002719007c0c */ /* 0x000fe2000bf46270 */
[----:B------:R-:W2:Y:S01]  /*23df0*/  LDL.LU R52, [R1+0x8] ;  /* 0x0000080001347983 */ /* 0x000ea20000300800 */
[----:B------:R-:W0:Y:S01]  /*23e00*/  LDCU UR39, c[0x0][0x39c] ;  /* 0x00007380ff2777ac */ /* 0x000e220008000800 */
[----:B------:R-:W-:Y:S02]  /*23e10*/  VIADD R2, R2, UR11 ;  /* 0x0000000b02027c36 */ /* 0x000fe40008000000 */
[----:B------:R1:W-:Y:S01]  /*23e20*/  @P4 STG.E.U16 desc[UR8][R60.64], R24 ;  /* 0x000000183c004986 */ /* 0x0003e2000c101508 */
[----:B------:R-:W-:Y:S01]  /*23e30*/  ISETP.LT.AND P4, PT, R5, UR36, !P0 ;  /* 0x0000002405007c0c */ /* 0x000fe2000c781270 */
[C---:B------:R-:W-:Y:S01]  /*23e40*/  IMAD.WIDE R26, R2.reuse, 0x2, R58 ;  /* 0x00000002021a7825 */ /* 0x040fe200078e023a */
[----:B------:R-:W-:Y:S01]  /*23e50*/  ISETP.LT.AND P0, PT, R51, UR34, !P0 ;  /* 0x0000002233007c0c */ /* 0x000fe2000c701270 */
[----:B------:R-:W0:Y:S01]  /*23e60*/  LDCU UR34, c[0x0][0x39c] ;  /* 0x00007380ff2277ac */ /* 0x000e220008000800 */
[----:B------:R-:W0:Y:S01]  /*23e70*/  LDCU UR36, c[0x0][0x398] ;  /* 0x00007300ff2477ac */ /* 0x000e220008000800 */
[----:B-1----:R-:W-:-:S04]  /*23e80*/  IMAD.WIDE R24, R2, 0x2, R56 ;  /* 0x0000000202187825 */ /* 0x002fc800078e0238 */
[----:B------:R-:W-:Y:S01]  /*23e90*/  VIADD R61, R2, UR11 ;  /* 0x0000000b023d7c36 */ /* 0x000fe20008000000 */
[----:B----4-:R-:W-:Y:S01]  /*23ea0*/  PRMT R2, R53, 0x7632, R2 ;  /* 0x0000763235027816 */ /* 0x010fe20000000002 */
[----:B------:R1:W-:Y:S04]  /*23eb0*/  @P5 STG.E.U16 desc[UR8][R24.64], R53 ;  /* 0x0000003518005986 */ /* 0x0003e8000c101508 */
[----:B------:R4:W-:Y:S01]  /*23ec0*/  @P6 STG.E.U16 desc[UR8][R26.64], R2 ;  /* 0x000000021a006986 */ /* 0x0009e2000c101508 */
[----:B-1----:R-:W-:-:S03]  /*23ed0*/  IMAD.WIDE R24, R61, 0x2, R56 ;  /* 0x000000023d187825 */ /* 0x002fc600078e0238 */
[----:B------:R-:W2:Y:S01]  /*23ee0*/  LDL.LU R53, [R1+0x1c] ;  /* 0x00001c0001357983 */ /* 0x000ea20000300800 */
[----:B----4-:R-:W-:Y:S01]  /*23ef0*/  IMAD.WIDE R26, R61, 0x2, R58 ;  /* 0x000000023d1a7825 */ /* 0x010fe200078e023a */
[----:B---3--:R-:W-:Y:S02]  /*23f00*/  PRMT R54, R55, 0x7632, R54 ;  /* 0x0000763237367816 */ /* 0x008fe40000000036 */
[----:B------:R-:W-:Y:S04]  /*23f10*/  @P4 STG.E.U16 desc[UR8][R24.64], R55 ;  /* 0x0000003718004986 */ /* 0x000fe8000c101508 */
[----:B------:R1:W-:Y:S04]  /*23f20*/  @P0 STG.E.U16 desc[UR8][R26.64], R54 ;  /* 0x000000361a000986 */ /* 0x0003e8000c101508 */
[----:B-1----:R-:W3:Y:S04]  /*23f30*/  LDL.LU.64 R26, [R1+0xb50] ;  /* 0x000b5000011a7983 */ /* 0x002ee80000300a00 */
[----:B------:R-:W4:Y:S01]  /*23f40*/  LDL.LU R55, [R1+0xc] ;  /* 0x00000c0001377983 */ /* 0x000f220000300800 */
[----:B------:R-:W-:Y:S01]  /*23f50*/  VIADD R60, R3, 0xf ;  /* 0x0000000f033c7836 */ /* 0x000fe20000000000 */
[----:B------:R-:W-:Y:S01]  /*23f60*/  ISETP.LT.AND P6, PT, R5, UR35, !P3 ;  /* 0x0000002305007c0c */ /* 0x000fe2000dfc1270 */
[----:B------:R-:W-:-:S03]  /*23f70*/  VIADD R2, R3, 0x10 ;  /* 0x0000001003027836 */ /* 0x000fc60000000000 */
[----:B------:R-:W-:Y:S01]  /*23f80*/  ISETP.GE.AND P5, PT, R60, UR33, PT ;  /* 0x000000213c007c0c */ /* 0x000fe2000bfa6270 */
[----:B------:R-:W-:Y:S01]  /*23f90*/  VIADD R60, R61, UR11 ;  /* 0x0000000b3d3c7c36 */ /* 0x000fe20008000000 */
[----:B------:R-:W-:Y:S01]  /*23fa0*/  ISETP.LT.AND P3, PT, R51, UR31, !P3 ;  /* 0x0000001f33007c0c */ /* 0x000fe2000df61270 */
[----:B------:R-:W-:Y:S01]  /*23fb0*/  VIADD R61, R3, 0x11 ;  /* 0x00000011033d7836 */ /* 0x000fe20000000000 */
[----:B------:R-:W-:Y:S01]  /*23fc0*/  ISETP.GE.AND P4, PT, R2, UR47, PT ;  /* 0x0000002f02007c0c */ /* 0x000fe2000bf86270 */
[C---:B------:R-:W-:Y:S01]  /*23fd0*/  IMAD.WIDE R24, R60.reuse, 0x2, R56 ;  /* 0x000000023c187825 */ /* 0x040fe200078e0238 */
[----:B------:R-:W1:Y:S04]  /*23fe0*/  LDCU UR35, c[0x0][0x398] ;  /* 0x00007300ff2377ac */ /* 0x000e680008000800 */
[----:B--2---:R2:W-:Y:S01]  /*23ff0*/  @P6 STG.E.U16 desc[UR8][R24.64], R52 ;  /* 0x0000003418006986 */ /* 0x0045e2000c101508 */
[----:B------:R-:W-:Y:S01]  /*24000*/  ISETP.LT.AND P6, PT, R5, UR32, !P2 ;  /* 0x0000002005007c0c */ /* 0x000fe2000d7c1270 */
[C---:B------:R-:W-:Y:S01]  /*24010*/  VIADD R2, R60.reuse, UR11 ;  /* 0x0000000b3c027c36 */ /* 0x040fe20008000000 */
[----:B------:R-:W-:Y:S01]  /*24020*/  ISETP.GE.AND P0, PT, R61, UR48, PT ;  /* 0x000000303d007c0c */ /* 0x000fe2000bf06270 */
[----:B------:R-:W0:Y:S01]  /*24030*/  LDCU UR33, c[0x0][0x398] ;  /* 0x00007300ff2177ac */ /* 0x000e220008000800 */
[----:B------:R-:W-:Y:S01]  /*24040*/  ISETP.LT.AND P2, PT, R51, UR30, !P2 ;  /* 0x0000001e33007c0c */ /* 0x000fe2000d741270 */
[----:B------:R-:W0:Y:S01]  /*24050*/  LDCU UR30, c[0x0][0x39c] ;  /* 0x00007380ff1e77ac */ /* 0x000e220008000800 */
[----:B--2---:R-:W-:Y:S01]  /*24060*/  IMAD.WIDE R24, R60, 0x2, R58 ;  /* 0x000000023c187825 */ /* 0x004fe200078e023a */
[----:B------:R-:W2:Y:S03]  /*24070*/  LDCU UR32, c[0x0][0x398] ;  /* 0x00007300ff2077ac */ /* 0x000ea60008000800 */
[----:B------:R-:W-:Y:S01]  /*24080*/  IMAD.WIDE R60, R2, 0x2, R56 ;  /* 0x00000002023c7825 */ /* 0x000fe200078e0238 */
[----:B------:R-:W0:Y:S01]  /*24090*/  LDCU UR31, c[0x0][0x398] ;  /* 0x00007300ff1f77ac */ /* 0x000e220008000800 */
[----:B------:R-:W0:Y:S01]  /*240a0*/  LDCU UR47, c[0x0][0x398] ;  /* 0x00007300ff2f77ac */ /* 0x000e220008000800 */
[----:B------:R-:W0:Y:S01]  /*240b0*/  LDCU UR48, c[0x0][0x398] ;  /* 0x00007300ff3077ac */ /* 0x000e220008000800 */
[----:B---3--:R-:W-:-:S05]  /*240c0*/  PRMT R27, R52, 0x7632, R27 ;  /* 0x00007632341b7816 */ /* 0x008fca000000001b */
[----:B------:R3:W-:Y:S01]  /*240d0*/  @P3 STG.E.U16 desc[UR8][R24.64], R27 ;  /* 0x0000001b18003986 */ /* 0x0007e2000c101508 */
[----:B------:R-:W-:-:S03]  /*240e0*/  PRMT R26, R53, 0x7632, R26 ;  /* 0x00007632351a7816 */ /* 0x000fc6000000001a */
[----:B------:R0:W-:Y:S01]  /*240f0*/  @P6 STG.E.U16 desc[UR8][R60.64], R53 ;  /* 0x000000353c006986 */ /* 0x0001e2000c101508 */
[----:B------:R-:W-:Y:S01]  /*24100*/  ISETP.LT.AND P6, PT, R5, UR14, !P5 ;  /* 0x0000000e05007c0c */ /* 0x000fe2000efc1270 */
[----:B------:R-:W1:Y:S01]  /*24110*/  LDCU UR14, c[0x0][0x39c] ;  /* 0x00007380ff0e77ac */ /* 0x000e620008000800 */
[----:B------:R-:W-:Y:S01]  /*24120*/  ISETP.LT.AND P5, PT, R51, UR12, !P5 ;  /* 0x0000000c33007c0c */ /* 0x000fe2000efa1270 */
[----:B------:R-:W1:Y:S01]  /*24130*/  LDCU UR12, c[0x0][0x39c] ;  /* 0x00007380ff0c77ac */ /* 0x000e620008000800 */
[----:B---3--:R-:W-:Y:S01]  /*24140*/  VIADD R27, R3, 0x12 ;  /* 0x00000012031b7836 */ /* 0x008fe20000000000 */
[----:B------:R-:W3:Y:S01]  /*24150*/  LDL.LU.64 R24, [R1+0xb48] ;  /* 0x000b480001187983 */ /* 0x000ee20000300a00 */
[----:B0-----:R-:W-:-:S03]  /*24160*/  IMAD.WIDE R60, R2, 0x2, R58 ;  /* 0x00000002023c7825 */ /* 0x001fc600078e023a */
[----:B------:R-:W-:Y:S01]  /*24170*/  ISETP.GE.AND P3, PT, R27, UR49, PT ;  /* 0x000000311b007c0c */ /* 0x000fe2000bf66270 */
[----:B------:R-:W0:Y:S01]  /*24180*/  LDCU UR49, c[0x0][0x398] ;  /* 0x00007300ff3177ac */ /* 0x000e220008000800 */
[----:B------:R-:W-:Y:S01]  /*24190*/  VIADD R2, R2, UR11 ;  /* 0x0000000b02027c36 */ /* 0x000fe20008000000 */
[----:B------:R1:W-:Y:S03]  /*241a0*/  @P2 STG.E.U16 desc[UR8][R60.64], R26 ;  /* 0x0000001a3c002986 */ /* 0x0003e6000c101508 */
[----:B------:R-:W-:-:S04]  /*241b0*/  IMAD.WIDE R52, R2, 0x2, R58 ;  /* 0x0000000202347825 */ /* 0x000fc800078e023a */
[----:B-1----:R-:W-:-:S04]  /*241c0*/  IMAD.WIDE R26, R2, 0x2, R56 ;  /* 0x00000002021a7825 */ /* 0x002fc800078e0238 */
[----:B------:R-:W-:Y:S01]  /*241d0*/  VIADD R60, R2, UR11 ;  /* 0x0000000b023c7c36 */ /* 0x000fe20008000000 */
[----:B----4-:R-:W-:Y:S01]  /*241e0*/  PRMT R2, R55, 0x7632, R2 ;  /* 0x0000763237027816 */ /* 0x010fe20000000002 */
[----:B------:R1:W-:Y:S04]  /*241f0*/  @P6 STG.E.U16 desc[UR8][R26.64], R55 ;  /* 0x000000371a006986 */ /* 0x0003e8000c101508 */
[----:B------:R4:W-:Y:S04]  /*24200*/  @P5 STG.E.U16 desc[UR8][R52.64], R2 ;  /* 0x0000000234005986 */ /* 0x0009e8000c101508 */
[----:B-1----:R-:W2:Y:S04]  /*24210*/  LDL.LU.64 R26, [R1+0xb40] ;  /* 0x000b4000011a7983 */ /* 0x002ea80000300a00 */
[----:B----4-:R-:W4:Y:S01]  /*24220*/  LDL.LU.64 R52, [R1+0xb38] ;  /* 0x000b380001347983 */ /* 0x010f220000300a00 */
[----:B------:R-:W-:Y:S01]  /*24230*/  ISETP.LT.AND P2, PT, R5, UR6, !P4 ;  /* 0x0000000605007c0c */ /* 0x000fe2000e741270 */
[----:B------:R-:W-:Y:S01]  /*24240*/  VIADD R61, R3, 0x13 ;  /* 0x00000013033d7836 */ /* 0x000fe20000000000 */
[----:B------:R-:W-:Y:S01]  /*24250*/  ISETP.LT.AND P4, PT, R51, UR16, !P4 ;  /* 0x0000001033007c0c */ /* 0x000fe2000e781270 */
[C---:B------:R-:W-:Y:S01]  /*24260*/  IMAD.WIDE R54, R60.reuse, 0x2, R56 ;  /* 0x000000023c367825 */ /* 0x040fe200078e0238 */
[----:B------:R-:W-:Y:S01]  /*24270*/  ISETP.LT.AND P5, PT, R5, UR4, !P0 ;  /* 0x0000000405007c0c */ /* 0x000fe2000c7a1270 */
[----:B------:R-:W1:Y:S01]  /*24280*/  LDCU UR4, c[0x0][0x39c] ;  /* 0x00007380ff0477ac */ /* 0x000e620008000800 */
[----:B------:R-:W-:Y:S01]  /*24290*/  ISETP.GE.AND P6, PT, R61, UR50, PT ;  /* 0x000000323d007c0c */ /* 0x000fe2000bfc6270 */
[----:B------:R-:W-:Y:S01]  /*242a0*/  VIADD R61, R3, 0x14 ;  /* 0x00000014033d7836 */ /* 0x000fe20000000000 */
[----:B------:R-:W-:Y:S01]  /*242b0*/  ISETP.LT.AND P0, PT, R51, UR10, !P0 ;  /* 0x0000000a33007c0c */ /* 0x000fe2000c701270 */
[----:B------:R-:W-:Y:S01]  /*242c0*/  VIADD R2, R60, UR11 ;  /* 0x0000000b3c027c36 */ /* 0x000fe20008000000 */
[----:B------:R-:W0:Y:S01]  /*242d0*/  LDCU UR10, c[0x0][0x39c] ;  /* 0x00007380ff0a77ac */ /* 0x000e220008000800 */
[----:B------:R-:W0:Y:S01]  /*242e0*/  LDCU UR6, c[0x0][0x39c] ;  /* 0x00007380ff0677ac */ /* 0x000e220008000800 */
[----:B------:R-:W0:Y:S01]  /*242f0*/  LDCU UR50, c[0x0][0x398] ;  /* 0x00007300ff3277ac */ /* 0x000e220008000800 */
[----:B------:R-:W0:Y:S01]  /*24300*/  LDCU UR16, c[0x0][0x39c] ;  /* 0x00007380ff1077ac */ /* 0x000e220008000800 */
[----:B---3--:R-:W-:Y:S01]  /*24310*/  PRMT R7, R24, 0x7632, R7 ;  /* 0x0000763218077816 */ /* 0x008fe20000000007 */
[----:B----4-:R3:W-:Y:S01]  /*24320*/  @P2 STG.E.U16 desc[UR8][R54.64], R52 ;  /* 0x0000003436002986 */ /* 0x0107e2000c101508 */
[----:B------:R-:W-:Y:S01]  /*24330*/  ISETP.GE.AND P2, PT, R61, UR51, PT ;  /* 0x000000333d007c0c */ /* 0x000fe2000bf46270 */
[----:B------:R-:W4:Y:S01]  /*24340*/  LDCU UR51, c[0x0][0x398] ;  /* 0x00007300ff3377ac */ /* 0x000f220008000800 */
[----:B---3--:R-:W-:Y:S01]  /*24350*/  PRMT R52, R52, 0x7632, R52 ;  /* 0x0000763234347816 */ /* 0x008fe20000000034 */
[----:B------:R-:W-:-:S04]  /*24360*/  IMAD.WIDE R54, R60, 0x2, R58 ;  /* 0x000000023c367825 */ /* 0x000fc800078e023a */
[C---:B------:R-:W-:Y:S01]  /*24370*/  IMAD.WIDE R60, R2.reuse, 0x2, R56 ;  /* 0x00000002023c7825 */ /* 0x040fe200078e0238 */
[----:B------:R3:W-:Y:S04]  /*24380*/  @P4 STG.E.U16 desc[UR8][R54.64], R52 ;  /* 0x0000003436004986 */ /* 0x0007e8000c101508 */
[----:B------:R-:W-:Y:S01]  /*24390*/  @P5 STG.E.U16 desc[UR8][R60.64], R24 ;  /* 0x000000183c005986 */ /* 0x000fe2000c101508 */
[----:B---3--:R-:W-:-:S05]  /*243a0*/  IMAD.WIDE R54, R2, 0x2, R58 ;  /* 0x0000000202367825 */ /* 0x008fca00078e023a */
[----:B------:R3:W-:Y:S04]  /*243b0*/  @P0 STG.E.U16 desc[UR8][R54.64], R7 ;  /* 0x0000000736000986 */ /* 0x0007e8000c101508 */
[----:B---3--:R-:W3:Y:S01]  /*243c0*/  LDL.LU.64 R54, [R1+0xb30] ;  /* 0x000b300001367983 */ /* 0x008ee20000300a00 */
[----:B------:R-:W-:Y:S01]  /*243d0*/  ISETP.LT.AND P4, PT, R5, UR19, !P3 ;  /* 0x0000001305007c0c */ /* 0x000fe2000df81270 */
[----:B------:R-:W-:Y:S01]  /*243e0*/  VIADD R52, R2, UR11 ;  /* 0x0000000b02347c36 */ /* 0x000fe20008000000 */
[----:B------:R-:W-:Y:S01]  /*243f0*/  ISETP.LT.AND P3, PT, R51, UR18, !P3 ;  /* 0x0000001233007c0c */ /* 0x000fe2000df61270 */
[----:B------:R-:W-:Y:S01]  /*24400*/  VIADD R24, R3, 0x15 ;  /* 0x0000001503187836 */ /* 0x000fe20000000000 */
[----:B------:R-:W-:Y:S01]  /*24410*/  PRMT R6, R25, 0x7632, R6 ;  /* 0x0000763219067816 */ /* 0x000fe20000000006 */
[----:B------:R-:W-:Y:S01]  /*24420*/  IMAD.WIDE R60, R52, 0x2, R56 ;  /* 0x00000002343c7825 */ /* 0x000fe200078e0238 */
[----:B------:R-:W0:Y:S02]  /*24430*/  LDCU UR18, c[0x0][0x39c] ;  /* 0x00007380ff1277ac */ /* 0x000e240008000800 */
[----:B------:R-:W-:Y:S01]  /*24440*/  ISETP.GE.AND P5, PT, R24, UR45, PT ;  /* 0x0000002d18007c0c */ /* 0x000fe2000bfa6270 */
[----:B------:R-:W-:Y:S01]  /*24450*/  VIADD R7, R3, 0x17 ;  /* 0x0000001703077836 */ /* 0x000fe20000000000 */
[----:B------:R-:W0:Y:S03]  /*24460*/  LDCU UR45, c[0x0][0x398] ;  /* 0x00007300ff2d77ac */ /* 0x000e260008000800 */
[----:B------:R1:W-:Y:S01]  /*24470*/  @P4 STG.E.U16 desc[UR8][R60.64], R53 ;  /* 0x000000353c004986 */ /* 0x0003e2000c101508 */
[----:B------:R-:W-:Y:S01]  /*24480*/  ISETP.LT.AND P4, PT, R5, UR20, !P6 ;  /* 0x0000001405007c0c */ /* 0x000fe2000f781270 */
[----:B------:R-:W-:Y:S01]  /*24490*/  VIADD R2, R3, 0x16 ;  /* 0x0000001603027836 */ /* 0x000fe20000000000 */
[----:B------:R-:W-:Y:S01]  /*244a0*/  ISETP.LT.AND P6, PT, R51, UR22, !P6 ;  /* 0x0000001633007c0c */ /* 0x000fe2000f7c1270 */
[C---:B------:R-:W-:Y:S01]  /*244b0*/  VIADD R24, R52.reuse, UR11 ;  /* 0x0000000b34187c36 */ /* 0x040fe20008000000 */
[----:B------:R-:W0:Y:S01]  /*244c0*/  LDCU UR20, c[0x0][0x398] ;  /* 0x00007300ff1477ac */ /* 0x000e220008000800 */
[----:B------:R-:W0:Y:S01]  /*244d0*/  LDCU UR19, c[0x0][0x39c] ;  /* 0x00007380ff1377ac */ /* 0x000e220008000800 */
[----:B-1----:R-:W-:Y:S01]  /*244e0*/  PRMT R53, R53, 0x7632, R53 ;  /* 0x0000763235357816 */ /* 0x002fe20000000035 */
[----:B------:R-:W-:Y:S01]  /*244f0*/  IMAD.WIDE R60, R52, 0x2, R58 ;  /* 0x00000002343c7825 */ /* 0x000fe200078e023a */
[----:B------:R-:W-:Y:S01]  /*24500*/  ISETP.GE.AND P0, PT, R2, UR43, PT ;  /* 0x0000002b02007c0c */ /* 0x000fe2000bf06270 */
[----:B------:R-:W1:Y:S03]  /*24510*/  LDCU UR22, c[0x0][0x398] ;  /* 0x00007300ff1677ac */ /* 0x000e660008000800 */
[----:B------:R0:W-:Y:S01]  /*24520*/  @P3 STG.E.U16 desc[UR8][R60.64], R53 ;  /* 0x000000353c003986 */ /* 0x0001e2000c101508 */
[----:B------:R-:W-:Y:S01]  /*24530*/  ISETP.LT.AND P3, PT, R5, UR24, !P2 ;  /* 0x0000001805007c0c */ /* 0x000fe2000d761270 */
[C---:B------:R-:W-:Y:S01]  /*24540*/  VIADD R2, R24.reuse, UR11 ;  /* 0x0000000b18027c36 */ /* 0x040fe20008000000 */
[----:B------:R-:W-:Y:S01]  /*24550*/  ISETP.LT.AND P2, PT, R51, UR26, !P2 ;  /* 0x0000001a33007c0c */ /* 0x000fe2000d741270 */
[----:B------:R-:W1:Y:S01]  /*24560*/  LDCU UR24, c[0x0][0x398] ;  /* 0x00007300ff1877ac */ /* 0x000e620008000800 */
[----:B------:R-:W1:Y:S01]  /*24570*/  LDCU UR26, c[0x0][0x398] ;  /* 0x00007300ff1a77ac */ /* 0x000e620008000800 */
[C---:B0-----:R-:W-:Y:S01]  /*24580*/  IMAD.WIDE R60, R24.reuse, 0x2, R56 ;  /* 0x00000002183c7825 */ /* 0x041fe200078e0238 */
[----:B------:R-:W0:Y:S03]  /*24590*/  LDCU UR43, c[0x0][0x398] ;  /* 0x00007300ff2b77ac */ /* 0x000e260008000800 */
[----:B------:R-:W-:Y:S01]  /*245a0*/  IMAD.WIDE R52, R24, 0x2, R58 ;  /* 0x0000000218347825 */ /* 0x000fe200078e023a */
[----:B------:R1:W-:Y:S04]  /*245b0*/  @P4 STG.E.U16 desc[UR8][R60.64], R25 ;  /* 0x000000193c004986 */ /* 0x0003e8000c101508 */
[----:B------:R0:W-:Y:S01]  /*245c0*/  @P6 STG.E.U16 desc[UR8][R52.64], R6 ;  /* 0x0000000634006986 */ /* 0x0001e2000c101508 */
[C---:B-1----:R-:W-:Y:S01]  /*245d0*/  IMAD.WIDE R24, R2.reuse, 0x2, R56 ;  /* 0x0000000202187825 */ /* 0x042fe200078e0238 */
[----:B------:R-:W-:Y:S01]  /*245e0*/  ISETP.GE.AND P4, PT, R7, UR39, PT ;  /* 0x0000002707007c0c */ /* 0x000fe2000bf86270 */
[----:B------:R-:W1:Y:S01]  /*245f0*/  LDCU UR39, c[0x0][0x398] ;  /* 0x00007300ff2777ac */ /* 0x000e620008000800 */
[----:B------:R-:W4:Y:S01]  /*24600*/  LDL.LU R7, [R1+0x78] ;  /* 0x0000780001077983 */ /* 0x000f220000300800 */
[----:B------:R-:W-:Y:S01]  /*24610*/  IMAD.WIDE R60, R2, 0x2, R58 ;  /* 0x00000002023c7825 */ /* 0x000fe200078e023a */
[----:B------:R-:W-:Y:S01]  /*24620*/  ISETP.LT.AND P6, PT, R5, UR28, !P5 ;  /* 0x0000001c05007c0c */ /* 0x000fe2000efc1270 */
[----:B------:R-:W1:Y:S01]  /*24630*/  LDCU UR28, c[0x0][0x398] ;  /* 0x00007300ff1c77ac */ /* 0x000e620008000800 */
[----:B0-----:R-:W4:Y:S04]  /*24640*/  LDL.LU R6, [R1+0x6c] ;  /* 0x00006c0001067983 */ /* 0x001f280000300800 */
[----:B------:R-:W4:Y:S04]  /*24650*/  LDL.LU R5, [R1+0x7c] ;  /* 0x00007c0001057983 */ /* 0x000f280000300800 */
[----:B---3--:R0:W-:Y:S02]  /*24660*/  @P3 STG.E.U16 desc[UR8][R24.64], R54 ;  /* 0x0000003618003986 */ /* 0x0081e4000c101508 */
[----:B0-----:R-:W-:-:S05]  /*24670*/  PRMT R54, R54, 0x7632, R54 ;  /* 0x0000763236367816 */ /* 0x001fca0000000036 */
[----:B------:R0:W-:Y:S04]  /*24680*/  @P2 STG.E.U16 desc[UR8][R60.64], R54 ;  /* 0x000000363c002986 */ /* 0x0001e8000c101508 */
[----:B0-----:R-:W3:Y:S04]  /*24690*/  LDL.LU R61, [R1+0x68] ;  /* 0x00006800013d7983 */ /* 0x001ee80000300800 */
[----:B------:R-:W3:Y:S01]  /*246a0*/  LDL.LU R60, [R1+0x458] ;  /* 0x00045800013c7983 */ /* 0x000ee20000300800 */
[----:B------:R-:W-:-:S04]  /*246b0*/  VIADD R52, R2, UR11 ;  /* 0x0000000b02347c36 */ /* 0x000fc80008000000 */
[C---:B------:R-:W-:Y:S01]  /*246c0*/  IMAD.WIDE R24, R52.reuse, 0x2, R56 ;  /* 0x0000000234187825 */ /* 0x040fe200078e0238 */
[----:B------:R-:W-:Y:S01]  /*246d0*/  ISETP.LT.AND P5, PT, R51, UR42, !P5 ;  /* 0x0000002a33007c0c */ /* 0x000fe2000efa1270 */
[----:B------:R-:W0:Y:S02]  /*246e0*/  LDCU UR42, c[0x0][0x398] ;  /* 0x00007300ff2a77ac */ /* 0x000e240008000800 */
[----:B------:R-:W-:Y:S01]  /*246f0*/  VIADD R53, R3, 0x18 ;  /* 0x0000001803357836 */ /* 0x000fe20000000000 */
[----:B--2---:R2:W-:Y:S01]  /*24700*/  @P6 STG.E.U16 desc[UR8][R24.64], R26 ;  /* 0x0000001a18006986 */ /* 0x0045e2000c101508 */
[----:B------:R-:W-:-:S03]  /*24710*/  VIADD R2, R52, UR11 ;  /* 0x0000000b34027c36 */ /* 0x000fc60008000000 */
[----:B------:R-:W-:Y:S01]  /*24720*/  ISETP.GE.AND P3, PT, R53, UR38, PT ;  /* 0x0000002635007c0c */ /* 0x000fe2000bf66270 */
[----:B------:R-:W-:Y:S01]  /*24730*/  IMAD.WIDE R52, R52, 0x2, R58 ;  /* 0x0000000234347825 */ /* 0x000fe200078e023a */
[----:B------:R-:W0:Y:S03]  /*24740*/  LDCU UR38, c[0x0][0x398] ;  /* 0x00007300ff2677ac */ /* 0x000e260008000800 */
[----:B--2---:R-:W-:Y:S01]  /*24750*/  VIADD R24, R3, 0x19 ;  /* 0x0000001903187836 */ /* 0x004fe20000000000 */
[----:B------:R-:W-:-:S04]  /*24760*/  PRMT R26, R26, 0x7632, R26 ;  /* 0x000076321a1a7816 */ /* 0x000fc8000000001a */
[----:B------:R-:W-:Y:S01]  /*24770*/  ISETP.GE.AND P2, PT, R24, UR34, PT ;  /* 0x0000002218007c0c */ /* 0x000fe2000bf46270 */
[----:B------:R-:W-:Y:S01]  /*24780*/  IMAD.WIDE R24, R2, 0x2, R56 ;  /* 0x0000000202187825 */ /* 0x000fe200078e0238 */
[----:B------:R2:W-:Y:S01]  /*24790*/  @P5 STG.E.U16 desc[UR8][R52.64], R26 ;  /* 0x0000001a34005986 */ /* 0x0005e2000c101508 */
[----:B------:R-:W0:Y:S02]  /*247a0*/  LDCU UR34, c[0x0][0x398] ;  /* 0x00007300ff2277ac */ /* 0x000e240008000800 */
[----:B--2---:R-:W-:Y:S01]  /*247b0*/  VIADD R26, R3, 0x1a ;  /* 0x0000001a031a7836 */ /* 0x004fe20000000000 */
[----:B------:R-:W-:-:S04]  /*247c0*/  PRMT R52, R55, 0x7632, R52 ;  /* 0x0000763237347816 */ /* 0x000fc80000000034 */
[----:B------:R-:W-:Y:S01]  /*247d0*/  ISETP.GE.AND P5, PT, R26, UR30, PT ;  /* 0x0000001e1a007c0c */ /* 0x000fe2000bfa6270 */
[----:B------:R-:W-:Y:S01]  /*247e0*/  VIADD R26, R2, UR11 ;  /* 0x0000000b021a7c36 */ /* 0x000fe20008000000 */
[----:B------:R-:W2:Y:S01]  /*247f0*/  LDCU UR30, c[0x0][0x398] ;  /* 0x00007300ff1e77ac */ /* 0x000ea20008000800 */
[C---:B---3--:R-:W-:Y:S01]  /*24800*/  ISETP.LT.AND P6, PT, R60.reuse, UR41, !P0 ;  /* 0x000000293c007c0c */ /* 0x048fe2000c7c1270 */
[----:B------:R-:W-:Y:S01]  /*24810*/  VIADD R54, R3, 0x1b ;  /* 0x0000001b03367836 */ /* 0x000fe20000000000 */
[C---:B------:R-:W-:Y:S01]  /*24820*/  ISETP.LT.AND P0, PT, R51.reuse, UR40, !P0 ;  /* 0x0000002833007c0c */ /* 0x040fe2000c701270 */
[----:B------:R-:W3:Y:S01]  /*24830*/  LDCU UR40, c[0x0][0x398] ;  /* 0x00007300ff2877ac */ /* 0x000ee20008000800 */
[----:B------:R-:W0:Y:S09]  /*24840*/  LDCU UR41, c[0x0][0x398] ;  /* 0x00007300ff2977ac */ /* 0x000e320008000800 */
[----:B------:R0:W-:Y:S01]  /*24850*/  @P6 STG.E.U16 desc[UR8][R24.64], R55 ;  /* 0x0000003718006986 */ /* 0x0001e2000c101508 */
[----:B------:R-:W-:Y:S01]  /*24860*/  ISETP.LT.AND P6, PT, R60, UR37, !P4 ;  /* 0x000000253c007c0c */ /* 0x000fe2000e7c1270 */
[----:B------:R-:W1:Y:S01]  /*24870*/  LDCU UR37, c[0x0][0x398] ;  /* 0x00007300ff2577ac */ /* 0x000e620008000800 */
[----:B------:R-:W-:Y:S01]  /*24880*/  ISETP.LT.AND P4, PT, R51, UR36, !P4 ;  /* 0x0000002433007c0c */ /* 0x000fe2000e781270 */
[----:B------:R-:W1:Y:S01]  /*24890*/  LDCU UR36, c[0x0][0x398] ;  /* 0x00007300ff2477ac */ /* 0x000e620008000800 */
[----:B0-----:R-:W-:Y:S01]  /*248a0*/  IMAD.WIDE R24, R2, 0x2, R58 ;  /* 0x0000000202187825 */ /* 0x001fe200078e023a */
[----:B------:R-:W-:-:S04]  /*248b0*/  PRMT R55, R27, 0x7632, R55 ;  /* 0x000076321b377816 */ /* 0x000fc80000000037 */
[----:B------:R0:W-:Y:S02]  /*248c0*/  @P0 STG.E.U16 desc[UR8][R24.64], R52 ;  /* 0x0000003418000986 */ /* 0x0001e4000c101508 */
[----:B0-----:R-:W-:-:S04]  /*248d0*/  IMAD.WIDE R52, R26, 0x2, R56 ;  /* 0x000000021a347825 */ /* 0x001fc800078e0238 */
[----:B------:R-:W-:Y:S01]  /*248e0*/  IMAD.WIDE R24, R26, 0x2, R58 ;  /* 0x000000021a187825 */ /* 0x000fe200078e023a */
[----:B------:R-:W-:Y:S04]  /*248f0*/  @P6 STG.E.U16 desc[UR8][R52.64], R27 ;  /* 0x0000001b34006986 */ /* 0x000fe8000c101508 */
[----:B------:R0:W-:Y:S04]  /*24900*/  @P4 STG.E.U16 desc[UR8][R24.64], R55 ;  /* 0x0000003718004986 */ /* 0x0001e8000c101508 */
[----:B0-----:R-:W2:Y:S01]  /*24910*/  LDL.LU R25, [R1+0x60] ;  /* 0x0000600001197983 */ /* 0x001ea20000300800 */
[----:B------:R-:W-:Y:S01]  /*24920*/  ISETP.LT.AND P0, PT, R60, UR35, !P3 ;  /* 0x000000233c007c0c */ /* 0x000fe2000df01270 */
[----:B------:R-:W-:Y:S01]  /*24930*/  VIADD R2, R26, UR11 ;  /* 0x0000000b1a027c36 */ /* 0x000fe20008000000 */
[----:B------:R-:W-:Y:S01]  /*24940*/  ISETP.LT.AND P3, PT, R51, UR33, !P3 ;  /* 0x0000002133007c0c */ /* 0x000fe2000df61270 */
[----:B------:R-:W3:Y:S01]  /*24950*/  LDL.LU R55, [R1+0x74] ;  /* 0x0000740001377983 */ /* 0x000ee20000300800 */
[----:B------:R-:W-:Y:S01]  /*24960*/  ISETP.LT.AND P4, PT, R60, UR32, !P2 ;  /* 0x000000203c007c0c */ /* 0x000fe2000d781270 */
[----:B------:R-:W-:Y:S01]  /*24970*/  IMAD.WIDE R26, R2, 0x2, R56 ;  /* 0x00000002021a7825 */ /* 0x000fe200078e0238 */
[----:B------:R-:W-:Y:S01]  /*24980*/  ISETP.GE.AND P6, PT, R54, UR12, PT ;  /* 0x0000000c36007c0c */ /* 0x000fe2000bfc6270 */
[----:B------:R-:W0:Y:S01]  /*24990*/  LDCU UR12, c[0x0][0x39c] ;  /* 0x00007380ff0c77ac */ /* 0x000e220008000800 */
[----:B--2---:R-:W-:-:S05]  /*249a0*/  PRMT R53, R25, 0x7632, R53 ;  /* 0x0000763219357816 */ /* 0x004fca0000000035 */
[----:B------:R2:W-:Y:S01]  /*249b0*/  @P0 STG.E.U16 desc[UR8][R26.64], R25 ;  /* 0x000000191a000986 */ /* 0x0005e2000c101508 */
[C---:B------:R-:W-:Y:S01]  /*249c0*/  VIADD R52, R2.reuse, UR11 ;  /* 0x0000000b02347c36 */ /* 0x040fe20008000000 */
[----:B------:R-:W0:Y:S01]  /*249d0*/  LDCU UR35, c[0x0][0x398] ;  /* 0x00007300ff2377ac */ /* 0x000e220008000800 */
[----:B------:R-:W0:Y:S01]  /*249e0*/  LDCU UR32, c[0x0][0x398] ;  /* 0x00007300ff2077ac */ /* 0x000e220008000800 */
[----:B------:R-:W0:Y:S01]  /*249f0*/  LDCU UR33, c[0x0][0x398] ;  /* 0x00007300ff2177ac */ /* 0x000e220008000800 */
[----:B--2---:R-:W-:-:S05]  /*24a00*/  IMAD.WIDE R24, R2, 0x2, R58 ;  /* 0x0000000202187825 */ /* 0x004fca00078e023a */
[----:B------:R2:W-:Y:S04]  /*24a10*/  @P3 STG.E.U16 desc[UR8][R24.64], R53 ;  /* 0x0000003518003986 */ /* 0x0005e8000c101508 */
[----:B--2---:R-:W2:Y:S01]  /*24a20*/  LDL.LU R25, [R1+0x70] ;  /* 0x0000700001197983 */ /* 0x004ea20000300800 */
[----:B------:R-:W-:-:S05]  /*24a30*/  VIADD R26, R3, 0x1c ;  /* 0x0000001c031a7836 */ /* 0x000fca0000000000 */
[----:B------:R-:W-:Y:S01]  /*24a40*/  ISETP.GE.AND P0, PT, R26, UR4, PT ;  /* 0x000000041a007c0c */ /* 0x000fe2000bf06270 */
[----:B------:R-:W-:-:S04]  /*24a50*/  IMAD.WIDE R26, R52, 0x2, R56 ;  /* 0x00000002341a7825 */ /* 0x000fc800078e0238 */
[----:B------:R-:W-:Y:S01]  /*24a60*/  VIADD R2, R52, UR11 ;  /* 0x0000000b34027c36 */ /* 0x000fe20008000000 */
[----:B------:R-:W-:Y:S01]  /*24a70*/  ISETP.LT.AND P2, PT, R51, UR31, !P2 ;  /* 0x0000001f33007c0c */ /* 0x000fe2000d741270 */
[----:B------:R-:W-:Y:S01]  /*24a80*/  VIADD R53, R3, 0x1d ;  /* 0x0000001d03357836 */ /* 0x000fe20000000000 */
[----:B------:R-:W-:Y:S01]  /*24a90*/  ISETP.LT.AND P3, PT, R60, UR44, !P5 ;  /* 0x0000002c3c007c0c */ /* 0x000fe2000ef61270 */
[----:B------:R-:W0:Y:S01]  /*24aa0*/  LDCU UR4, c[0x0][0x39c] ;  /* 0x00007380ff0477ac */ /* 0x000e220008000800 */
[----:B--2---:R2:W-:Y:S01]  /*24ab0*/  @P4 STG.E.U16 desc[UR8][R26.64], R25 ;  /* 0x000000191a004986 */ /* 0x0045e2000c101508 */
[----:B------:R-:W-:Y:S01]  /*24ac0*/  PRMT R54, R25, 0x7632, R54 ;  /* 0x0000763219367816 */ /* 0x000fe20000000036 */
[----:B------:R-:W0:Y:S01]  /*24ad0*/  LDCU UR31, c[0x0][0x398] ;  /* 0x00007300ff1f77ac */ /* 0x000e220008000800 */
[----:B------:R-:W0:Y:S01]  /*24ae0*/  LDCU UR44, c[0x0][0x398] ;  /* 0x00007300ff2c77ac */ /* 0x000e220008000800 */
[----:B--2---:R-:W-:Y:S02]  /*24af0*/  IMAD.WIDE R24, R52, 0x2, R58 ;  /* 0x0000000234187825 */ /* 0x004fe400078e023a */
[----:B------:R-:W2:Y:S01]  /*24b00*/  LDL.LU R52, [R1+0x64] ;  /* 0x0000640001347983 */ /* 0x000ea20000300800 */
[----:B------:R-:W-:Y:S01]  /*24b10*/  ISETP.LT.AND P5, PT, R51, UR46, !P5 ;  /* 0x0000002e33007c0c */ /* 0x000fe2000efa1270 */
[----:B------:R-:W-:-:S02]  /*24b20*/  IMAD.WIDE R26, R2, 0x2, R56 ;  /* 0x00000002021a7825 */ /* 0x000fc400078e0238 */
[----:B------:R0:W-:Y:S01]  /*24b30*/  @P2 STG.E.U16 desc[UR8][R24.64], R54 ;  /* 0x0000003618002986 */ /* 0x0001e2000c101508 */
[----:B------:R-:W-:Y:S01]  /*24b40*/  ISETP.GE.AND P4, PT, R53, UR6, PT ;  /* 0x0000000635007c0c */ /* 0x000fe2000bf86270 */
[----:B0-----:R-:W-:Y:S01]  /*24b50*/  IMAD.WIDE R24, R2, 0x2, R58 ;  /* 0x0000000202187825 */ /* 0x001fe200078e023a */
[----:B------:R-:W-:Y:S01]  /*24b60*/  PRMT R54, R61, 0x7632, R54 ;  /* 0x000076323d367816 */ /* 0x000fe20000000036 */
[----:B------:R-:W0:Y:S02]  /*24b70*/  LDCU UR6, c[0x0][0x39c] ;  /* 0x00007380ff0677ac */ /* 0x000e240008000800 */
[----:B------:R-:W-:Y:S01]  /*24b80*/  VIADD R53, R3, 0x1f ;  /* 0x0000001f03357836 */ /* 0x000fe20000000000 */
[----:B--2---:R2:W-:Y:S01]  /*24b90*/  @P3 STG.E.U16 desc[UR8][R26.64], R52 ;  /* 0x000000341a003986 */ /* 0x0045e2000c101508 */
[----:B------:R-:W-:Y:S02]  /*24ba0*/  ISETP.LT.AND P3, PT, R60, UR47, !P6 ;  /* 0x0000002f3c007c0c */ /* 0x000fe4000f761270 */
[----:B------:R-:W-:-:S02]  /*24bb0*/  ISETP.LT.AND P6, PT, R51, UR48, !P6 ;  /* 0x0000003033007c0c */ /* 0x000fc4000f7c1270 */
[----:B--2---:R-:W-:Y:S01]  /*24bc0*/  PRMT R27, R52, 0x7632, R27 ;  /* 0x00007632341b7816 */ /* 0x004fe2000000001b */
[----:B------:R-:W-:Y:S02]  /*24bd0*/  VIADD R26, R3, 0x1e ;  /* 0x0000001e031a7836 */ /* 0x000fe40000000000 */
[----:B------:R-:W-:Y:S02]  /*24be0*/  VIADD R52, R2, UR11 ;  /* 0x0000000b02347c36 */ /* 0x000fe40008000000 */
[----:B------:R2:W-:Y:S01]  /*24bf0*/  @P5 STG.E.U16 desc[UR8][R24.64], R27 ;  /* 0x0000001b18005986 */ /* 0x0005e2000c101508 */
[----:B------:R-:W-:Y:S01]  /*24c00*/  ISETP.GE.AND P2, PT, R26, UR10, PT ;  /* 0x0000000a1a007c0c */ /* 0x000fe2000bf46270 */
[----:B------:R-:W-:Y:S01]  /*24c10*/  VIADD R2, R52, UR11 ;  /* 0x0000000b34027c36 */ /* 0x000fe20008000000 */
[----:B------:R-:W-:Y:S01]  /*24c20*/  ISETP.LT.AND P5, PT, R60, UR49, !P0 ;  /* 0x000000313c007c0c */ /* 0x000fe2000c7a1270 */
[----:B------:R-:W0:Y:S01]  /*24c30*/  LDCU UR10, c[0x0][0x39c] ;  /* 0x00007380ff0a77ac */ /* 0x000e220008000800 */
[----:B------:R-:W-:Y:S01]  /*24c40*/  ISETP.LT.AND P0, PT, R51, UR50, !P0 ;  /* 0x0000003233007c0c */ /* 0x000fe2000c701270 */
[----:B--2---:R-:W-:-:S04]  /*24c50*/  IMAD.WIDE R26, R52, 0x2, R56 ;  /* 0x00000002341a7825 */ /* 0x004fc800078e0238 */
[----:B------:R-:W-:Y:S01]  /*24c60*/  IMAD.WIDE R24, R52, 0x2, R58 ;  /* 0x0000000234187825 */ /* 0x000fe200078e023a */
[----:B---3--:R-:W-:Y:S01]  /*24c70*/  PRMT R52, R55, 0x7632, R52 ;  /* 0x0000763237347816 */ /* 0x008fe20000000034 */
[----:B------:R2:W-:Y:S04]  /*24c80*/  @P3 STG.E.U16 desc[UR8][R26.64], R55 ;  /* 0x000000371a003986 */ /* 0x0005e8000c101508 */
[----:B------:R3:W-:Y:S01]  /*24c90*/  @P6 STG.E.U16 desc[UR8][R24.64], R52 ;  /* 0x0000003418006986 */ /* 0x0007e2000c101508 */
[----:B----4-:R-:W-:Y:S01]  /*24ca0*/  ISETP.LT.AND P6, PT, R60, UR51, !P4 ;  /* 0x000000333c007c0c */ /* 0x010fe2000e7c1270 */
[C---:B--2---:R-:W-:Y:S02]  /*24cb0*/  IMAD.WIDE R26, R2.reuse, 0x2, R56 ;  /* 0x00000002021a7825 */ /* 0x044fe400078e0238 */
[----:B------:R-:W2:Y:S02]  /*24cc0*/  LDL.LU R55, [R1+0x94] ;  /* 0x0000940001377983 */ /* 0x000ea40000300800 */
[----:B---3--:R-:W-:-:S02]  /*24cd0*/  VIADD R52, R2, UR11 ;  /* 0x0000000b02347c36 */ /* 0x008fc40008000000 */
[----:B------:R3:W-:Y:S01]  /*24ce0*/  @P5 STG.E.U16 desc[UR8][R26.64], R61 ;  /* 0x0000003d1a005986 */ /* 0x0007e2000c101508 */
[----:B------:R-:W-:Y:S01]  /*24cf0*/  IMAD.WIDE R24, R2, 0x2, R58 ;  /* 0x0000000202187825 */ /* 0x000fe200078e023a */
[----:B------:R-:W-:Y:S02]  /*24d00*/  ISETP.LT.AND P4, PT, R51, UR45, !P4 ;  /* 0x0000002d33007c0c */ /* 0x000fe4000e781270 */
[----:B------:R-:W-:Y:S02]  /*24d10*/  ISETP.GE.AND P3, PT, R53, UR14, PT ;  /* 0x0000000e35007c0c */ /* 0x000fe4000bf66270 */
[----:B------:R4:W-:Y:S01]  /*24d20*/  @P0 STG.E.U16 desc[UR8][R24.64], R54 ;  /* 0x0000003618000986 */ /* 0x0009e2000c101508 */
[----:B---3--:R-:W-:-:S03]  /*24d30*/  IMAD.WIDE R26, R52, 0x2, R56 ;  /* 0x00000002341a7825 */ /* 0x008fc600078e0238 */
[----:B------:R-:W3:Y:S01]  /*24d40*/  LDL.LU R61, [R1+0x88] ;  /* 0x00008800013d7983 */ /* 0x000ee20000300800 */
[----:B------:R-:W0:Y:S03]  /*24d50*/  LDCU UR14, c[0x0][0x39c] ;  /* 0x00007380ff0e77ac */ /* 0x000e260008000800 */
[----:B------:R1:W-:Y:S01]  /*24d60*/  @P6 STG.E.U16 desc[UR8][R26.64], R7 ;  /* 0x000000071a006986 */ /* 0x0003e2000c101508 */
[----:B------:R-:W-:Y:S01]  /*24d70*/  ISETP.LT.AND P6, PT, R60, UR20, !P2 ;  /* 0x000000143c007c0c */ /* 0x000fe2000d7c1270 */
[----:B------:R-:W-:Y:S02]  /*24d80*/  VIADD R53, R3, 0x20 ;  /* 0x0000002003357836 */ /* 0x000fe40000000000 */
[C---:B------:R-:W-:Y:S01]  /*24d90*/  VIADD R2, R52.reuse, UR11 ;  /* 0x0000000b34027c36 */ /* 0x040fe20008000000 */
[----:B------:R-:W0:Y:S01]  /*24da0*/  LDCU UR20, c[0x0][0x398] ;  /* 0x00007300ff1477ac */ /* 0x000e220008000800 */
[----:B----4-:R-:W-:Y:S01]  /*24db0*/  IMAD.WIDE R24, R52, 0x2, R58 ;  /* 0x0000000234187825 */ /* 0x010fe200078e023a */
[----:B------:R-:W-:-:S03]  /*24dc0*/  ISETP.GE.AND P5, PT, R53, UR16, PT ;  /* 0x0000001035007c0c */ /* 0x000fc6000bfa6270 */
[----:B-1----:R-:W-:Y:S01]  /*24dd0*/  VIADD R26, R3, 0x21 ;  /* 0x00000021031a7836 */ /* 0x002fe20000000000 */
[----:B------:R-:W-:Y:S01]  /*24de0*/  PRMT R53, R7, 0x7632, R53 ;  /* 0x0000763207357816 */ /* 0x000fe20000000035 */
[----:B------:R-:W1:Y:S01]  /*24df0*/  LDCU UR16, c[0x0][0x39c] ;  /* 0x00007380ff1077ac */ /* 0x000e620008000800 */
[C---:B------:R-:W-:Y:S01]  /*24e00*/  ISETP.LT.AND P2, PT, R51.reuse, UR22, !P2 ;  /* 0x0000001633007c0c */ /* 0x040fe2000d741270 */
[----:B------:R-:W4:Y:S01]  /*24e10*/  LDL.LU R7, [R1+0x98] ;  /* 0x0000980001077983 */ /* 0x000f220000300800 */
[----:B------:R-:W-:Y:S01]  /*24e20*/  ISETP.GE.AND P0, PT, R26, UR18, PT ;  /* 0x000000121a007c0c */ /* 0x000fe2000bf06270 */
[----:B------:R-:W-:Y:S01]  /*24e30*/  IMAD.WIDE R26, R2, 0x2, R56 ;  /* 0x00000002021a7825 */ /* 0x000fe200078e0238 */
[----:B------:R-:W-:Y:S01]  /*24e40*/  PRMT R52, R6, 0x7632, R52 ;  /* 0x0000763206347816 */ /* 0x000fe20000000034 */
[----:B------:R0:W-:Y:S01]  /*24e50*/  @P4 STG.E.U16 desc[UR8][R24.64], R53 ;  /* 0x0000003518004986 */ /* 0x0001e2000c101508 */
[----:B------:R-:W1:Y:S03]  /*24e60*/  LDCU UR18, c[0x0][0x39c] ;  /* 0x00007380ff1277ac */ /* 0x000e660008000800 */
[----:B------:R1:W-:Y:S01]  /*24e70*/  @P6 STG.E.U16 desc[UR8][R26.64], R6 ;  /* 0x000000061a006986 */ /* 0x0003e2000c101508 */
[----:B------:R-:W-:Y:S01]  /*24e80*/  ISETP.LT.AND P6, PT, R60, UR24, !P3 ;  /* 0x000000183c007c0c */ /* 0x000fe2000dfc1270 */
[----:B------:R-:W2:Y:S01]  /*24e90*/  LDCU UR22, c[0x0][0x398] ;  /* 0x00007300ff1677ac */ /* 0x000ea20008000800 */
[----:B------:R-:W-:Y:S01]  /*24ea0*/  ISETP.LT.AND P3, PT, R51, UR26, !P3 ;  /* 0x0000001a33007c0c */ /* 0x000fe2000df61270 */
[----:B------:R-:W2:Y:S01]  /*24eb0*/  LDCU UR24, c[0x0][0x398] ;  /* 0x00007300ff1877ac */ /* 0x000ea20008000800 */
[----:B0-----:R-:W-:Y:S01]  /*24ec0*/  IMAD.WIDE R24, R2, 0x2, R58 ;  /* 0x0000000202187825 */ /* 0x001fe200078e023a */
[----:B------:R-:W-:Y:S01]  /*24ed0*/  PRMT R53, R5, 0x7632, R53 ;  /* 0x0000763205357816 */ /* 0x000fe20000000035 */
[----:B------:R-:W0:Y:S02]  /*24ee0*/  LDCU UR26, c[0x0][0x398] ;  /* 0x00007300ff1a77ac */ /* 0x000e240008000800 */
[----:B-1----:R-:W-:Y:S01]  /*24ef0*/  VIADD R26, R3, 0x22 ;  /* 0x00000022031a7836 */ /* 0x002fe20000000000 */
[----:B------:R1:W-:Y:S04]  /*24f00*/  @P2 STG.E.U16 desc[UR8][R24.64], R52 ;  /* 0x0000003418002986 */ /* 0x0003e8000c101508 */
[----:B------:R-:W-:Y:S01]  /*24f10*/  ISETP.GE.AND P4, PT, R26, UR19, PT ;  /* 0x000000131a007c0c */ /* 0x000fe2000bf86270 */
[----:B------:R-:W-:Y:S01]  /*24f20*/  VIADD R26, R2, UR11 ;  /* 0x0000000b021a7c36 */ /* 0x000fe20008000000 */
[----:B------:R-:W2:Y:S01]  /*24f30*/  LDL.LU R6, [R1+0x8c] ;  /* 0x00008c0001067983 */ /* 0x000ea20000300800 */
[----:B------:R-:W-:Y:S01]  /*24f40*/  ISETP.LT.AND P2, PT, R60, UR28, !P5 ;  /* 0x0000001c3c007c0c */ /* 0x000fe2000ef41270 */
[----:B------:R-:W0:Y:S01]  /*24f50*/  LDCU UR19, c[0x0][0x39c] ;  /* 0x00007380ff1377ac */ /* 0x000e220008000800 */
[----:B------:R-:W-:-:S02]  /*24f60*/  VIADD R2, R26, UR11 ;  /* 0x0000000b1a027c36 */ /* 0x000fc40008000000 */
[C---:B-1----:R-:W-:Y:S01]  /*24f70*/  IMAD.WIDE R24, R26.reuse, 0x2, R56 ;  /* 0x000000021a187825 */ /* 0x042fe200078e0238 */
[----:B------:R-:W1:Y:S03]  /*24f80*/  LDCU UR28, c[0x0][0x398] ;  /* 0x00007300ff1c77ac */ /* 0x000e660008000800 */
[----:B------:R-:W-:Y:S01]  /*24f90*/  IMAD.WIDE R26, R26, 0x2, R58 ;  /* 0x000000021a1a7825 */ /* 0x000fe200078e023a */
[----:B------:R0:W-:Y:S04]  /*24fa0*/  @P6 STG.E.U16 desc[UR8][R24.64], R5 ;  /* 0x0000000518006986 */ /* 0x0001e8000c101508 */
[----:B------:R1:W-:Y:S04]  /*24fb0*/  @P3 STG.E.U16 desc[UR8][R26.64], R53 ;  /* 0x000000351a003986 */ /* 0x0003e8000c101508 */
[----:B0-----:R-:W2:Y:S04]  /*24fc0*/  LDL.LU R5, [R1+0x9c] ;  /* 0x00009c0001057983 */ /* 0x001ea80000300800 */
[----:B-1----:R-:W2:Y:S01]  /*24fd0*/  LDL.LU R27, [R1+0x80] ;  /* 0x00008000011b7983 */ /* 0x002ea20000300800 */
[----:B------:R-:W-:Y:S01]  /*24fe0*/  ISETP.LT.AND P5, PT, R51, UR38, !P5 ;  /* 0x0000002633007c0c */ /* 0x000fe2000efa1270 */
[----:B------:R-:W-:Y:S01]  /*24ff0*/  IMAD.WIDE R24, R2, 0x2, R56 ;  /* 0x0000000202187825 */ /* 0x000fe200078e0238 */
[----:B------:R-:W-:Y:S01]  /*25000*/  ISETP.LT.AND P3, PT, R60, UR34, !P0 ;  /* 0x000000223c007c0c */ /* 0x000fe2000c761270 */
[----:B------:R-:W0:Y:S02]  /*25010*/  LDCU UR34, c[0x0][0x398] ;  /* 0x00007300ff2277ac */ /* 0x000e240008000800 */
[----:B------:R-:W-:-:S02]  /*25020*/  VIADD R52, R3, 0x23 ;  /* 0x0000002303347836 */ /* 0x000fc40000000000 */
[----:B------:R-:W-:Y:S01]  /*25030*/  VIADD R26, R3, 0x24 ;  /* 0x00000024031a7836 */ /* 0x000fe20000000000 */
[----:B------:R-:W1:Y:S01]  /*25040*/  LDCU UR38, c[0x0][0x398] ;  /* 0x00007300ff2677ac */ /* 0x000e620008000800 */
[----:B--2---:R2:W-:Y:S01]  /*25050*/  @P2 STG.E.U16 desc[UR8][R24.64], R27 ;  /* 0x0000001b18002986 */ /* 0x0045e2000c101508 */
[----:B------:R-:W-:Y:S01]  /*25060*/  PRMT R53, R27, 0x7632, R53 ;  /* 0x000076321b357816 */ /* 0x000fe20000000035 */
[----:B--2---:R-:W-:-:S05]  /*25070*/  IMAD.WIDE R24, R2, 0x2, R58 ;  /* 0x0000000202187825 */ /* 0x004fca00078e023a */
[----:B------:R2:W-:Y:S04]  /*25080*/  @P5 STG.E.U16 desc[UR8][R24.64], R53 ;  /* 0x0000003518005986 */ /* 0x0005e8000c101508 */
[----:B--2---:R-:W2:Y:S01]  /*25090*/  LDL.LU R25, [R1+0x90] ;  /* 0x0000900001197983 */ /* 0x004ea20000300800 */
[----:B------:R-:W-:Y:S01]  /*250a0*/  ISETP.GE.AND P6, PT, R52, UR12, PT ;  /* 0x0000000c34007c0c */ /* 0x000fe2000bfc6270 */
[----:B------:R-:W-:Y:S01]  /*250b0*/  VIADD R52, R2, UR11 ;  /* 0x0000000b02347c36 */ /* 0x000fe20008000000 */
[----:B------:R-:W-:Y:S02]  /*250c0*/  ISETP.GE.AND P2, PT, R26, UR4, PT ;  /* 0x000000041a007c0c */ /* 0x000fe4000bf46270 */
[----:B------:R-:W-:Y:S01]  /*250d0*/  ISETP.LT.AND P0, PT, R51, UR39, !P0 ;  /* 0x0000002733007c0c */ /* 0x000fe2000c701270 */
[----:B------:R-:W-:Y:S01]  /*250e0*/  IMAD.WIDE R26, R52, 0x2, R56 ;  /* 0x00000002341a7825 */ /* 0x000fe200078e0238 */
[----:B------:R-:W-:Y:S01]  /*250f0*/  ISETP.LT.AND P5, PT, R60, UR30, !P4 ;  /* 0x0000001e3c007c0c */ /* 0x000fe2000e7a1270 */
[----:B------:R-:W0:Y:S02]  /*25100*/  LDCU UR12, c[0x0][0x39c] ;  /* 0x00007380ff0c77ac */ /* 0x000e240008000800 */
[----:B------:R-:W-:-:S02]  /*25110*/  VIADD R2, R52, UR11 ;  /* 0x0000000b34027c36 */ /* 0x000fc40008000000 */
[----:B------:R-:W-:Y:S01]  /*25120*/  VIADD R53, R3, 0x25 ;  /* 0x0000002503357836 */ /* 0x000fe20000000000 */
[----:B------:R-:W0:Y:S01]  /*25130*/  LDCU UR4, c[0x0][0x39c] ;  /* 0x00007380ff0477ac */ /* 0x000e220008000800 */
[----:B------:R-:W0:Y:S01]  /*25140*/  LDCU UR39, c[0x0][0x398] ;  /* 0x00007300ff2777ac */ /* 0x000e220008000800 */
[----:B--2---:R2:W-:Y:S01]  /*25150*/  @P3 STG.E.U16 desc[UR8][R26.64], R25 ;  /* 0x000000191a003986 */ /* 0x0045e2000c101508 */
[----:B------:R-:W-:Y:S01]  /*25160*/  PRMT R54, R25, 0x7632, R54 ;  /* 0x0000763219367816 */ /* 0x000fe20000000036 */
[----:B------:R-:W0:Y:S01]  /*25170*/  LDCU UR30, c[0x0][0x398] ;  /* 0x00007300ff1e77ac */ /* 0x000e220008000800 */
[----:B--2---:R-:W-:Y:S02]  /*25180*/  IMAD.WIDE R24, R52, 0x2, R58 ;  /* 0x0000000234187825 */ /* 0x004fe400078e023a */
[----:B------:R-:W2:Y:S01]  /*25190*/  LDL.LU R52, [R1+0x84] ;  /* 0x0000840001347983 */ /* 0x000ea20000300800 */
[----:B------:R-:W-:Y:S01]  /*251a0*/  ISETP.LT.AND P4, PT, R51, UR35, !P4 ;  /* 0x0000002333007c0c */ /* 0x000fe2000e781270 */
[C---:B------:R-:W-:Y:S01]  /*251b0*/  IMAD.WIDE R26, R2.reuse, 0x2, R56 ;  /* 0x00000002021a7825 */ /* 0x040fe200078e0238 */
[----:B------:R-:W-:Y:S01]  /*251c0*/  ISETP.GE.AND P3, PT, R53, UR6, PT ;  /* 0x0000000635007c0c */ /* 0x000fe2000bf66270 */
[----:B------:R0:W-:Y:S01]  /*251d0*/  @P0 STG.E.U16 desc[UR8][R24.64], R54 ;  /* 0x0000003618000986 */ /* 0x0001e2000c101508 */
[----:B------:R-:W1:Y:S01]  /*251e0*/  LDCU UR35, c[0x0][0x398] ;  /* 0x00007300ff2377ac */ /* 0x000e620008000800 */
[----:B------:R-:W-:Y:S01]  /*251f0*/  VIADD R53, R3, 0x27 ;  /* 0x0000002703357836 */ /* 0x000fe20000000000 */
[----:B------:R-:W1:Y:S01]  /*25200*/  LDCU UR6, c[0x0][0x39c] ;  /* 0x00007380ff0677ac */ /* 0x000e620008000800 */
[----:B0-----:R-:W-:Y:S01]  /*25210*/  IMAD.WIDE R24, R2, 0x2, R58 ;  /* 0x0000000202187825 */ /* 0x001fe200078e023a */
[----:B---3--:R-:W-:Y:S01]  /*25220*/  PRMT R54, R61, 0x7632, R54 ;  /* 0x000076323d367816 */ /* 0x008fe20000000036 */
[----:B--2---:R0:W-:Y:S01]  /*25230*/  @P5 STG.E.U16 desc[UR8][R26.64], R52 ;  /* 0x000000341a005986 */ /* 0x0041e2000c101508 */
[----:B------:R-:W-:Y:S01]  /*25240*/  ISETP.LT.AND P5, PT, R60, UR32, !P6 ;  /* 0x000000203c007c0c */ /* 0x000fe2000f7a1270 */
[----:B------:R-:W2:Y:S01]  /*25250*/  LDCU UR32, c[0x0][0x398] ;  /* 0x00007300ff2077ac */ /* 0x000ea20008000800 */
[----:B------:R-:W-:Y:S01]  /*25260*/  ISETP.LT.AND P6, PT, R51, UR33, !P6 ;  /* 0x0000002133007c0c */ /* 0x000fe2000f7c1270 */
[----:B------:R-:W3:Y:S01]  /*25270*/  LDCU UR33, c[0x0][0x398] ;  /* 0x00007300ff2177ac */ /* 0x000ee20008000800 */
[----:B0-----:R-:W-:Y:S01]  /*25280*/  PRMT R27, R52, 0x7632, R27 ;  /* 0x00007632341b7816 */ /* 0x001fe2000000001b */
[----:B------:R-:W-:-:S02]  /*25290*/  VIADD R26, R3, 0x26 ;  /* 0x00000026031a7836 */ /* 0x000fc40000000000 */
[----:B------:R-:W-:Y:S02]  /*252a0*/  VIADD R52, R2, UR11 ;  /* 0x0000000b02347c36 */ /* 0x000fe40008000000 */
[----:B------:R0:W-:Y:S01]  /*252b0*/  @P4 STG.E.U16 desc[UR8][R24.64], R27 ;  /* 0x0000001b18004986 */ /* 0x0001e2000c101508 */
[----:B------:R-:W-:Y:S01]  /*252c0*/  ISETP.GE.AND P0, PT, R26, UR10, PT ;  /* 0x0000000a1a007c0c */ /* 0x000fe2000bf06270 */
[----:B------:R-:W-:Y:S01]  /*252d0*/  VIADD R2, R52, UR11 ;  /* 0x0000000b34027c36 */ /* 0x000fe20008000000 */
[----:B------:R-:W-:Y:S01]  /*252e0*/  ISETP.LT.AND P4, PT, R60, UR31, !P2 ;  /* 0x0000001f3c007c0c */ /* 0x000fe2000d781270 */
[----:B------:R-:W1:Y:S01]  /*252f0*/  LDCU UR10, c[0x0][0x39c] ;  /* 0x00007380ff0a77ac */ /* 0x000e620008000800 */
[----:B------:R-:W-:Y:S01]  /*25300*/  ISETP.LT.AND P2, PT, R51, UR36, !P2 ;  /* 0x0000002433007c0c */ /* 0x000fe2000d741270 */
[----:B------:R-:W1:Y:S01]  /*25310*/  LDCU UR31, c[0x0][0x398] ;  /* 0x00007300ff1f77ac */ /* 0x000e620008000800 */
[C---:B0-----:R-:W-:Y:S01]  /*25320*/  IMAD.WIDE R26, R52.reuse, 0x2, R56 ;  /* 0x00000002341a7825 */ /* 0x041fe200078e0238 */
[----:B------:R-:W0:Y:S03]  /*25330*/  LDCU UR36, c[0x0][0x398] ;  /* 0x00007300ff2477ac */ /* 0x000e260008000800 */
[----:B------:R-:W-:Y:S01]  /*25340*/  IMAD.WIDE R24, R52, 0x2, R58 ;  /* 0x0000000234187825 */ /* 0x000fe200078e023a */
[----:B------:R-:W-:Y:S01]  /*25350*/  PRMT R52, R55, 0x7632, R52 ;  /* 0x0000763237347816 */ /* 0x000fe20000000034 */
[----:B------:R1:W-:Y:S04]  /*25360*/  @P5 STG.E.U16 desc[UR8][R26.64], R55 ;  /* 0x000000371a005986 */ /* 0x0003e8000c101508 */
[----:B------:R0:W-:Y:S01]  /*25370*/  @P6 STG.E.U16 desc[UR8][R24.64], R52 ;  /* 0x0000003418006986 */ /* 0x0001e2000c101508 */
[----:B------:R-:W-:Y:S01]  /*25380*/  ISETP.LT.AND P6, PT, R60, UR37, !P3 ;  /* 0x000000253c007c0c */ /* 0x000fe2000dfc1270 */
[----:B------:R-:W2:Y:S01]  /*25390*/  LDCU UR37, c[0x0][0x398] ;  /* 0x00007300ff2577ac */ /* 0x000ea20008000800 */
[C---:B-1----:R-:W-:Y:S01]  /*253a0*/  IMAD.WIDE R26, R2.reuse, 0x2, R56 ;  /* 0x00000002021a7825 */ /* 0x042fe200078e0238 */
[----:B------:R-:W2:Y:S03]  /*253b0*/  LDL.LU R55, [R1+0xb4] ;  /* 0x0000b40001377983 */ /* 0x000ea60000300800 */
[C---:B0-----:R-:W-:Y:S01]  /*253c0*/  VIADD R52, R2.reuse, UR11 ;  /* 0x0000000b02347c36 */ /* 0x041fe20008000000 */
[----:B------:R0:W-:Y:S01]  /*253d0*/  @P4 STG.E.U16 desc[UR8][R26.64], R61 ;  /* 0x0000003d1a004986 */ /* 0x0001e2000c101508 */
[----:B------:R-:W-:Y:S01]  /*253e0*/  IMAD.WIDE R24, R2, 0x2, R58 ;  /* 0x0000000202187825 */ /* 0x000fe200078e023a */
[----:B------:R-:W-:Y:S01]  /*253f0*/  ISETP.LT.AND P3, PT, R51, UR40, !P3 ;  /* 0x0000002833007c0c */ /* 0x000fe2000df61270 */
[----:B------:R-:W1:Y:S01]  /*25400*/  LDCU UR40, c[0x0][0x398] ;  /* 0x00007300ff2877ac */ /* 0x000e620008000800 */
[----:B------:R-:W-:-:S02]  /*25410*/  ISETP.GE.AND P5, PT, R53, UR14, PT ;  /* 0x0000000e35007c0c */ /* 0x000fc4000bfa6270 */
[----:B------:R1:W-:Y:S01]  /*25420*/  @P2 STG.E.U16 desc[UR8][R24.64], R54 ;  /* 0x0000003618002986 */ /* 0x0003e2000c101508 */
[----:B0-----:R-:W-:-:S03]  /*25430*/  IMAD.WIDE R26, R52, 0x2, R56 ;  /* 0x00000002341a7825 */ /* 0x001fc600078e0238 */
[----:B------:R-:W2:Y:S01]  /*25440*/  LDL.LU R61, [R1+0xa8] ;  /* 0x0000a800013d7983 */ /* 0x000ea20000300800 */
[----:B------:R-:W0:Y:S03]  /*25450*/  LDCU UR14, c[0x0][0x39c] ;  /* 0x00007380ff0e77ac */ /* 0x000e260008000800 */
[----:B----4-:R4:W-:Y:S01]  /*25460*/  @P6 STG.E.U16 desc[UR8][R26.64], R7 ;  /* 0x000000071a006986 */ /* 0x0109e2000c101508 */
[----:B------:R-:W-:Y:S01]  /*25470*/  ISETP.LT.AND P6, PT, R60, UR41, !P0 ;  /* 0x000000293c007c0c */ /* 0x000fe2000c7c1270 */
[----:B------:R-:W-:Y:S02]  /*25480*/  VIADD R53, R3, 0x28 ;  /* 0x0000002803357836 */ /* 0x000fe40000000000 */
[C---:B------:R-:W-:Y:S01]  /*25490*/  VIADD R2, R52.reuse, UR11 ;  /* 0x0000000b34027c36 */ /* 0x040fe20008000000 */
[----:B------:R-:W0:Y:S01]  /*254a0*/  LDCU UR41, c[0x0][0x398] ;  /* 0x00007300ff2977ac */ /* 0x000e220008000800 */
[----:B-1----:R-:W-:Y:S01]  /*254b0*/  IMAD.WIDE R24, R52, 0x2, R58 ;  /* 0x0000000234187825 */ /* 0x002fe200078e023a */
[----:B------:R-:W-:-:S03]  /*254c0*/  ISETP.GE.AND P4, PT, R53, UR16, PT ;  /* 0x0000001035007c0c */ /* 0x000fc6000bf86270 */
[----:B----4-:R-:W-:Y:S01]  /*254d0*/  VIADD R26, R3, 0x29 ;  /* 0x00000029031a7836 */ /* 0x010fe20000000000 */
        /* <DEDUP_REMOVED lines=11> */
[----:B------:R-:W1:Y:S01]  /*25590*/  LDCU UR42, c[0x0][0x398] ;  /* 0x00007300ff2a77ac */ /* 0x000e620008000800 */
[----:B------:R-:W-:Y:S01]  /*255a0*/  ISETP.LT.AND P5, PT, R51, UR44, !P5 ;  /* 0x0000002c33007c0c */ /* 0x000fe2000efa1270 */
[----:B0-----:R-:W-:-:S04]  /*255b0*/  IMAD.WIDE R24, R2, 0x2, R58 ;  /* 0x0000000202187825 */ /* 0x001fc800078e023a */
[----:B---3--:R-:W-:Y:S01]  /*255c0*/  VIADD R26, R3, 0x2a ;  /* 0x0000002a031a7836 */ /* 0x008fe20000000000 */
[----:B------:R0:W-:Y:S04]  /*255d0*/  @P0 STG.E.U16 desc[UR8][R24.64], R52 ;  /* 0x0000003418000986 */ /* 0x0001e8000c101508 */
[----:B------:R-:W-:Y:S01]  /*255e0*/  ISETP.GE.AND P3, PT, R26, UR19, PT ;  /* 0x000000131a007c0c */ /* 0x000fe2000bf66270 */
[----:B------:R-:W-:Y:S01]  /*255f0*/  VIADD R26, R2, UR11 ;  /* 0x0000000b021a7c36 */ /* 0x000fe20008000000 */
[----:B------:R-:W-:Y:S01]  /*25600*/  PRMT R53, R5, 0x7632, R53 ;  /* 0x0000763205357816 */ /* 0x000fe20000000035 */
[----:B------:R-:W3:Y:S01]  /*25610*/  LDL.LU R6, [R1+0xac] ;  /* 0x0000ac0001067983 */ /* 0x000ee20000300800 */
[----:B------:R-:W-:Y:S01]  /*25620*/  ISETP.LT.AND P0, PT, R60, UR20, !P4 ;  /* 0x000000143c007c0c */ /* 0x000fe2000e701270 */
[C---:B------:R-:W-:Y:S01]  /*25630*/  VIADD R2, R26.reuse, UR11 ;  /* 0x0000000b1a027c36 */ /* 0x040fe20008000000 */
[----:B------:R-:W1:Y:S01]  /*25640*/  LDCU UR19, c[0x0][0x398] ;  /* 0x00007300ff1377ac */ /* 0x000e620008000800 */
[C---:B0-----:R-:W-:Y:S01]  /*25650*/  IMAD.WIDE R24, R26.reuse, 0x2, R56 ;  /* 0x000000021a187825 */ /* 0x041fe200078e0238 */
[----:B------:R-:W0:Y:S03]  /*25660*/  LDCU UR20, c[0x0][0x398] ;  /* 0x00007300ff1477ac */ /* 0x000e260008000800 */
[----:B------:R-:W-:Y:S01]  /*25670*/  IMAD.WIDE R26, R26, 0x2, R58 ;  /* 0x000000021a1a7825 */ /* 0x000fe200078e023a */
[----:B------:R1:W-:Y:S04]  /*25680*/  @P6 STG.E.U16 desc[UR8][R24.64], R5 ;  /* 0x0000000518006986 */ /* 0x0003e8000c101508 */
[----:B------:R0:W-:Y:S04]  /*25690*/  @P5 STG.E.U16 desc[UR8][R26.64], R53 ;  /* 0x000000351a005986 */ /* 0x0001e8000c101508 */
[----:B-1----:R-:W2:Y:S04]  /*256a0*/  LDL.LU R5, [R1+0xbc] ;  /* 0x0000bc0001057983 */ /* 0x002ea80000300800 */
[----:B0-----:R-:W2:Y:S01]  /*256b0*/  LDL.LU R27, [R1+0xa0] ;  /* 0x0000a000011b7983 */ /* 0x001ea20000300800 */
        /* <DEDUP_REMOVED lines=33> */
[----:B------:R-:W1:Y:S01]  /*258d0*/  LDCU UR34, c[0x0][0x398] ;  /* 0x00007300ff2277ac */ /* 0x000e620008000800 */
[----:B0-----:R-:W-:Y:S01]  /*258e0*/  IMAD.WIDE R24, R2, 0x2, R58 ;  /* 0x0000000202187825 */ /* 0x001fe200078e023a */
[----:B------:R-:W-:-:S03]  /*258f0*/  PRMT R54, R61, 0x7632, R54 ;  /* 0x000076323d367816 */ /* 0x000fc60000000036 */
[----:B------:R-:W-:Y:S01]  /*25900*/  VIADD R53, R3, 0x2f ;  /* 0x0000002f03357836 */ /* 0x000fe20000000000 */
[----:B--2---:R0:W-:Y:S01]  /*25910*/  @P4 STG.E.U16 desc[UR8][R26.64], R52 ;  /* 0x000000341a004986 */ /* 0x0041e2000c101508 */
[----:B------:R-:W-:Y:S01]  /*25920*/  ISETP.LT.AND P4, PT, R60, UR38, !P6 ;  /* 0x000000263c007c0c */ /* 0x000fe2000f781270 */
[----:B------:R-:W2:Y:S01]  /*25930*/  LDCU UR38, c[0x0][0x398] ;  /* 0x00007300ff2677ac */ /* 0x000ea20008000800 */
[----:B------:R-:W-:Y:S01]  /*25940*/  ISETP.LT.AND P6, PT, R51, UR30, !P6 ;  /* 0x0000001e33007c0c */ /* 0x000fe2000f7c1270 */
[----:B------:R-:W1:Y:S01]  /*25950*/  LDCU UR30, c[0x0][0x398] ;  /* 0x00007300ff1e77ac */ /* 0x000e620008000800 */
[----:B0-----:R-:W-:Y:S01]  /*25960*/  PRMT R27, R52, 0x7632, R27 ;  /* 0x00007632341b7816 */ /* 0x001fe2000000001b */
[----:B------:R-:W-:Y:S02]  /*25970*/  VIADD R26, R3, 0x2e ;  /* 0x0000002e031a7836 */ /* 0x000fe40000000000 */
        /* <DEDUP_REMOVED lines=16> */
[----:B-1----:R-:W-:-:S04]  /*25a80*/  IMAD.WIDE R26, R2, 0x2, R56 ;  /* 0x00000002021a7825 */ /* 0x002fc800078e0238 */
[C---:B0-----:R-:W-:Y:S01]  /*25a90*/  VIADD R52, R2.reuse, UR11 ;  /* 0x0000000b02347c36 */ /* 0x041fe20008000000 */
[----:B------:R0:W-:Y:S01]  /*25aa0*/  @P3 STG.E.U16 desc[UR8][R26.64], R61 ;  /* 0x0000003d1a003986 */ /* 0x0001e2000c101508 */
[----:B------:R-:W-:Y:S01]  /*25ab0*/  IMAD.WIDE R24, R2, 0x2, R58 ;  /* 0x0000000202187825 */ /* 0x000fe200078e023a */
[----:B------:R-:W-:Y:S01]  /*25ac0*/  ISETP.LT.AND P5, PT, R51, UR31, !P5 ;  /* 0x0000001f33007c0c */ /* 0x000fe2000efa1270 */
[----:B------:R-:W1:Y:S01]  /*25ad0*/  LDCU UR31, c[0x0][0x398] ;  /* 0x00007300ff1f77ac */ /* 0x000e620008000800 */
[----:B------:R-:W-:Y:S02]  /*25ae0*/  ISETP.GE.AND P4, PT, R53, UR14, PT ;  /* 0x0000000e35007c0c */ /* 0x000fe4000bf86270 */
[----:B------:R1:W-:Y:S01]  /*25af0*/  @P0 STG.E.U16 desc[UR8][R24.64], R54 ;  /* 0x0000003618000986 */ /* 0x0003e2000c101508 */
[----:B0-----:R-:W-:Y:S01]  /*25b00*/  IMAD.WIDE R26, R52, 0x2, R56 ;  /* 0x00000002341a7825 */ /* 0x001fe200078e0238 */
[----:B------:R-:W0:Y:S04]  /*25b10*/  LDCU UR14, c[0x0][0x39c] ;  /* 0x00007380ff0e77ac */ /* 0x000e280008000800 */
[----:B----4-:R4:W-:Y:S01]  /*25b20*/  @P6 STG.E.U16 desc[UR8][R26.64], R7 ;  /* 0x000000071a006986 */ /* 0x0109e2000c101508 */
[----:B------:R-:W-:Y:S01]  /*25b30*/  ISETP.LT.AND P6, PT, R60, UR33, !P2 ;  /* 0x000000213c007c0c */ /* 0x000fe2000d7c1270 */
[----:B------:R-:W-:-:S02]  /*25b40*/  VIADD R53, R3, 0x30 ;  /* 0x0000003003357836 */ /* 0x000fc40000000000 */
[C---:B------:R-:W-:Y:S01]  /*25b50*/  VIADD R2, R52.reuse, UR11 ;  /* 0x0000000b34027c36 */ /* 0x040fe20008000000 */
[----:B------:R-:W0:Y:S01]  /*25b60*/  LDCU UR33, c[0x0][0x398] ;  /* 0x00007300ff2177ac */ /* 0x000e220008000800 */
[----:B-1----:R-:W-:Y:S01]  /*25b70*/  IMAD.WIDE R24, R52, 0x2, R58 ;  /* 0x0000000234187825 */ /* 0x002fe200078e023a */
[----:B------:R-:W-:-:S03]  /*25b80*/  ISETP.GE.AND P3, PT, R53, UR16, PT ;  /* 0x0000001035007c0c */ /* 0x000fc6000bf66270 */
[----:B----4-:R-:W-:Y:S01]  /*25b90*/  VIADD R26, R3, 0x31 ;  /* 0x00000031031a7836 */ /* 0x010fe20000000000 */
[----:B------:R-:W-:Y:S01]  /*25ba0*/  PRMT R53, R7, 0x7632, R53 ;  /* 0x0000763207357816 */ /* 0x000fe20000000035 */
[----:B------:R-:W1:Y:S03]  /*25bb0*/  LDCU UR16, c[0x0][0x39c] ;  /* 0x00007380ff1077ac */ /* 0x000e660008000800 */
[----:B------:R-:W-:Y:S01]  /*25bc0*/  ISETP.GE.AND P0, PT, R26, UR18, PT ;  /* 0x000000121a007c0c */ /* 0x000fe2000bf06270 */
[----:B------:R-:W-:Y:S01]  /*25bd0*/  IMAD.WIDE R26, R2, 0x2, R56 ;  /* 0x00000002021a7825 */ /* 0x000fe200078e0238 */
[C---:B------:R-:W-:Y:S01]  /*25be0*/  ISETP.LT.AND P2, PT, R51.reuse, UR36, !P2 ;  /* 0x0000002433007c0c */ /* 0x040fe2000d741270 */
[----:B------:R4:W-:Y:S01]  /*25bf0*/  @P5 STG.E.U16 desc[UR8][R24.64], R53 ;  /* 0x0000003518005986 */ /* 0x0009e2000c101508 */
[----:B------:R-:W-:Y:S01]  /*25c00*/  ISETP.LT.AND P5, PT, R60, UR37, !P4 ;  /* 0x000000253c007c0c */ /* 0x000fe2000e7a1270 */
[----:B------:R-:W0:Y:S02]  /*25c10*/  LDCU UR18, c[0x0][0x398] ;  /* 0x00007300ff1277ac */ /* 0x000e240008000800 */
[----:B---3--:R3:W-:Y:S01]  /*25c20*/  @P6 STG.E.U16 desc[UR8][R26.64], R6 ;  /* 0x000000061a006986 */ /* 0x0087e2000c101508 */
[----:B------:R-:W-:Y:S01]  /*25c30*/  PRMT R52, R6, 0x7632, R52 ;  /* 0x0000763206347816 */ /* 0x000fe20000000034 */
[----:B------:R-:W0:Y:S01]  /*25c40*/  LDCU UR36, c[0x0][0x398] ;  /* 0x00007300ff2477ac */ /* 0x000e220008000800 */
[----:B------:R-:W-:Y:S01]  /*25c50*/  ISETP.LT.AND P4, PT, R51, UR40, !P4 ;  /* 0x0000002833007c0c */ /* 0x000fe2000e781270 */
[----:B------:R-:W0:Y:S01]  /*25c60*/  LDCU UR37, c[0x0][0x398] ;  /* 0x00007300ff2577ac */ /* 0x000e220008000800 */
[----:B----4-:R-:W-:-:S04]  /*25c70*/  IMAD.WIDE R24, R2, 0x2, R58 ;  /* 0x0000000202187825 */ /* 0x010fc800078e023a */
[----:B---3--:R-:W-:Y:S01]  /*25c80*/  VIADD R26, R3, 0x32 ;  /* 0x00000032031a7836 */ /* 0x008fe20000000000 */
[----:B------:R3:W-:Y:S04]  /*25c90*/  @P2 STG.E.U16 desc[UR8][R24.64], R52 ;  /* 0x0000003418002986 */ /* 0x0007e8000c101508 */
[----:B------:R-:W-:Y:S01]  /*25ca0*/  ISETP.GE.AND P6, PT, R26, UR12, PT ;  /* 0x0000000c1a007c0c */ /* 0x000fe2000bfc6270 */
[----:B------:R-:W-:Y:S01]  /*25cb0*/  VIADD R26, R2, UR11 ;  /* 0x0000000b021a7c36 */ /* 0x000fe20008000000 */
[----:B------:R-:W-:Y:S01]  /*25cc0*/  PRMT R53, R5, 0x7632, R53 ;  /* 0x0000763205357816 */ /* 0x000fe20000000035 */
[----:B------:R-:W4:Y:S02]  /*25cd0*/  LDCU UR12, c[0x0][0x39c] ;  /* 0x00007380ff0c77ac */ /* 0x000f240008000800 */
[----:B---3--:R-:W-:-:S04]  /*25ce0*/  IMAD.WIDE R24, R26, 0x2, R56 ;  /* 0x000000021a187825 */ /* 0x008fc800078e0238 */
[C---:B------:R-:W-:Y:S01]  /*25cf0*/  VIADD R52, R26.reuse, UR11 ;  /* 0x0000000b1a347c36 */ /* 0x040fe20008000000 */
[----:B------:R3:W-:Y:S01]  /*25d00*/  @P5 STG.E.U16 desc[UR8][R24.64], R5 ;  /* 0x0000000518005986 */ /* 0x0007e2000c101508 */
[----:B------:R-:W-:-:S05]  /*25d10*/  IMAD.WIDE R26, R26, 0x2, R58 ;  /* 0x000000021a1a7825 */ /* 0x000fca00078e023a */
[----:B------:R0:W-:Y:S04]  /*25d20*/  @P4 STG.E.U16 desc[UR8][R26.64], R53 ;  /* 0x000000351a004986 */ /* 0x0001e8000c101508 */
[----:B---3--:R-:W3:Y:S04]  /*25d30*/  LDL.LU R5, [R1+0xd4] ;  /* 0x0000d40001057983 */ /* 0x008ee80000300800 */
[----:B------:R-:W2:Y:S04]  /*25d40*/  LDL.LU R55, [R1+0xc8] ;  /* 0x0000c80001377983 */ /* 0x000ea80000300800 */
[----:B------:R-:W2:Y:S04]  /*25d50*/  LDL.LU R61, [R1+0xd8] ;  /* 0x0000d800013d7983 */ /* 0x000ea80000300800 */
[----:B------:R-:W2:Y:S04]  /*25d60*/  LDL.LU R7, [R1+0xcc] ;  /* 0x0000cc0001077983 */ /* 0x000ea80000300800 */
[----:B------:R-:W2:Y:S04]  /*25d70*/  LDL.LU R6, [R1+0xdc] ;  /* 0x0000dc0001067983 */ /* 0x000ea80000300800 */
[----:B0-----:R-:W2:Y:S01]  /*25d80*/  LDL.LU R27, [R1+0xc0] ;  /* 0x0000c000011b7983 */ /* 0x001ea20000300800 */
[----:B------:R-:W-:-:S02]  /*25d90*/  ISETP.LT.AND P2, PT, R60, UR41, !P3 ;  /* 0x000000293c007c0c */ /* 0x000fc4000df41270 */
[----:B------:R-:W-:Y:S01]  /*25da0*/  ISETP.LT.AND P3, PT, R51, UR19, !P3 ;  /* 0x0000001333007c0c */ /* 0x000fe2000df61270 */
[----:B------:R-:W-:Y:S01]  /*25db0*/  IMAD.WIDE R24, R52, 0x2, R56 ;  /* 0x0000000234187825 */ /* 0x000fe200078e0238 */
[----:B------:R-:W0:Y:S03]  /*25dc0*/  LDCU UR19, c[0x0][0x398] ;  /* 0x00007300ff1377ac */ /* 0x000e260008000800 */
[----:B------:R-:W-:-:S06]  /*25dd0*/  VIADD R2, R3, 0x33 ;  /* 0x0000003303027836 */ /* 0x000fcc0000000000 */
[----:B--2---:R2:W-:Y:S01]  /*25de0*/  @P2 STG.E.U16 desc[UR8][R24.64], R27 ;  /* 0x0000001b18002986 */ /* 0x0045e2000c101508 */
[----:B------:R-:W-:Y:S01]  /*25df0*/  PRMT R53, R27, 0x7632, R53 ;  /* 0x000076321b357816 */ /* 0x000fe20000000035 */
[----:B--2---:R-:W-:-:S05]  /*25e00*/  IMAD.WIDE R24, R52, 0x2, R58 ;  /* 0x0000000234187825 */ /* 0x004fca00078e023a */
[----:B------:R2:W-:Y:S04]  /*25e10*/  @P3 STG.E.U16 desc[UR8][R24.64], R53 ;  /* 0x0000003518003986 */ /* 0x0005e8000c101508 */
[----:B--2---:R-:W2:Y:S01]  /*25e20*/  LDL.LU R25, [R1+0xd0] ;  /* 0x0000d00001197983 */ /* 0x004ea20000300800 */
[----:B------:R-:W-:Y:S01]  /*25e30*/  ISETP.LT.AND P2, PT, R60, UR20, !P0 ;  /* 0x000000143c007c0c */ /* 0x000fe2000c741270 */
[----:B------:R-:W-:Y:S01]  /*25e40*/  VIADD R26, R3, 0x34 ;  /* 0x00000034031a7836 */ /* 0x000fe20000000000 */
[----:B------:R-:W-:Y:S01]  /*25e50*/  ISETP.GE.AND P5, PT, R2, UR4, PT ;  /* 0x0000000402007c0c */ /* 0x000fe2000bfa6270 */
[----:B------:R-:W-:Y:S01]  /*25e60*/  VIADD R2, R52, UR11 ;  /* 0x0000000b34027c36 */ /* 0x000fe20008000000 */
[----:B------:R-:W-:Y:S01]  /*25e70*/  ISETP.LT.AND P0, PT, R51, UR42, !P0 ;  /* 0x0000002a33007c0c */ /* 0x000fe2000c701270 */
[----:B------:R-:W-:Y:S01]  /*25e80*/  VIADD R53, R3, 0x35 ;  /* 0x0000003503357836 */ /* 0x000fe20000000000 */
[----:B------:R-:W-:Y:S01]  /*25e90*/  ISETP.GE.AND P4, PT, R26, UR6, PT ;  /* 0x000000061a007c0c */ /* 0x000fe2000bf86270 */
[----:B------:R-:W-:Y:S01]  /*25ea0*/  IMAD.WIDE R26, R2, 0x2, R56 ;  /* 0x00000002021a7825 */ /* 0x000fe200078e0238 */
[----:B------:R-:W-:Y:S01]  /*25eb0*/  ISETP.LT.AND P3, PT, R60, UR22, !P6 ;  /* 0x000000163c007c0c */ /* 0x000fe2000f761270 */
[----:B------:R-:W0:Y:S02]  /*25ec0*/  LDCU UR4, c[0x0][0x39c] ;  /* 0x00007380ff0477ac */ /* 0x000e240008000800 */
[C---:B------:R-:W-:Y:S01]  /*25ed0*/  VIADD R52, R2.reuse, UR11 ;  /* 0x0000000b02347c36 */ /* 0x040fe20008000000 */
[----:B------:R-:W0:Y:S01]  /*25ee0*/  LDCU UR6, c[0x0][0x39c] ;  /* 0x00007380ff0677ac */ /* 0x000e220008000800 */
[----:B------:R-:W0:Y:S01]  /*25ef0*/  LDCU UR20, c[0x0][0x398] ;  /* 0x00007300ff1477ac */ /* 0x000e220008000800 */
[----:B--2---:R2:W-:Y:S01]  /*25f00*/  @P2 STG.E.U16 desc[UR8][R26.64], R25 ;  /* 0x000000191a002986 */ /* 0x0045e2000c101508 */
[----:B------:R-:W-:Y:S01]  /*25f10*/  PRMT R54, R25, 0x7632, R54 ;  /* 0x0000763219367816 */ /* 0x000fe20000000036 */
[----:B------:R-:W0:Y:S01]  /*25f20*/  LDCU UR22, c[0x0][0x398] ;  /* 0x00007300ff1677ac */ /* 0x000e220008000800 */
[----:B--2---:R-:W-:-:S02]  /*25f30*/  IMAD.WIDE R24, R2, 0x2, R58 ;  /* 0x0000000202187825 */ /* 0x004fc400078e023a */
[----:B------:R-:W2:Y:S01]  /*25f40*/  LDL.LU R2, [R1+0xc4] ;  /* 0x0000c40001027983 */ /* 0x000ea20000300800 */
[----:B------:R-:W-:Y:S01]  /*25f50*/  ISETP.LT.AND P6, PT, R51, UR24, !P6 ;  /* 0x0000001833007c0c */ /* 0x000fe2000f7c1270 */
[C---:B------:R-:W-:Y:S01]  /*25f60*/  IMAD.WIDE R26, R52.reuse, 0x2, R56 ;  /* 0x00000002341a7825 */ /* 0x040fe200078e0238 */
[----:B------:R-:W-:Y:S01]  /*25f70*/  ISETP.GE.AND P2, PT, R53, UR10, PT ;  /* 0x0000000a35007c0c */ /* 0x000fe2000bf46270 */
[----:B------:R0:W-:Y:S01]  /*25f80*/  @P0 STG.E.U16 desc[UR8][R24.64], R54 ;  /* 0x0000003618000986 */ /* 0x0001e2000c101508 */
[----:B------:R-:W1:Y:S01]  /*25f90*/  LDCU UR10, c[0x0][0x39c] ;  /* 0x00007380ff0a77ac */ /* 0x000e620008000800 */
[----:B------:R-:W1:Y:S01]  /*25fa0*/  LDCU UR24, c[0x0][0x398] ;  /* 0x00007300ff1877ac */ /* 0x000e620008000800 */
[----:B0-----:R-:W-:-:S04]  /*25fb0*/  IMAD.WIDE R24, R52, 0x2, R58 ;  /* 0x0000000234187825 */ /* 0x001fc800078e023a */
[----:B------:R-:W-:Y:S01]  /*25fc0*/  VIADD R52, R52, UR11 ;  /* 0x0000000b34347c36 */ /* 0x000fe20008000000 */
[----:B------:R-:W-:Y:S01]  /*25fd0*/  PRMT R54, R55, 0x7632, R54 ;  /* 0x0000763237367816 */ /* 0x000fe20000000036 */
[----:B------:R-:W-:Y:S01]  /*25fe0*/  VIADD R53, R3, 0x37 ;  /* 0x0000003703357836 */ /* 0x000fe20000000000 */
[----:B--2---:R0:W-:Y:S01]  /*25ff0*/  @P3 STG.E.U16 desc[UR8][R26.64], R2 ;  /* 0x000000021a003986 */ /* 0x0041e2000c101508 */
[----:B------:R-:W-:Y:S01]  /*26000*/  ISETP.LT.AND P3, PT, R60, UR26, !P5 ;  /* 0x0000001a3c007c0c */ /* 0x000fe2000ef61270 */
[----:B------:R-:W2:Y:S01]  /*26010*/  LDCU UR26, c[0x0][0x398] ;  /* 0x00007300ff1a77ac */ /* 0x000ea20008000800 */
[----:B------:R-:W-:Y:S01]  /*26020*/  ISETP.LT.AND P5, PT, R51, UR28, !P5 ;  /* 0x0000001c33007c0c */ /* 0x000fe2000efa1270 */
[----:B------:R-:W1:Y:S01]  /*26030*/  LDCU UR28, c[0x0][0x398] ;  /* 0x00007300ff1c77ac */ /* 0x000e620008000800 */
[----:B0-----:R-:W-:Y:S01]  /*26040*/  PRMT R26, R2, 0x7632, R26 ;  /* 0x00007632021a7816 */ /* 0x001fe2000000001a */
[----:B------:R-:W-:-:S04]  /*26050*/  VIADD R2, R3, 0x36 ;  /* 0x0000003603027836 */ /* 0x000fc80000000000 */
        /* <DEDUP_REMOVED lines=10> */
[----:B---3--:R-:W-:Y:S01]  /*26100*/  PRMT R52, R5, 0x7632, R52 ;  /* 0x0000763205347816 */ /* 0x008fe20000000034 */
[----:B------:R3:W-:Y:S04]  /*26110*/  @P3 STG.E.U16 desc[UR8][R26.64], R5 ;  /* 0x000000051a003986 */ /* 0x0007e8000c101508 */
[----:B------:R0:W-:Y:S01]  /*26120*/  @P5 STG.E.U16 desc[UR8][R24.64], R52 ;  /* 0x0000003418005986 */ /* 0x0001e2000c101508 */
[----:B------:R-:W-:Y:S01]  /*26130*/  ISETP.LT.AND P5, PT, R60, UR35, !P2 ;  /* 0x000000233c007c0c */ /* 0x000fe2000d7a1270 */
[----:B------:R-:W2:Y:S01]  /*26140*/  LDCU UR35, c[0x0][0x398] ;  /* 0x00007300ff2377ac */ /* 0x000ea20008000800 */
[C---:B---3--:R-:W-:Y:S01]  /*26150*/  IMAD.WIDE R26, R2.reuse, 0x2, R56 ;  /* 0x00000002021a7825 */ /* 0x048fe200078e0238 */
[----:B------:R-:W3:Y:S03]  /*26160*/  LDL.LU R5, [R1+0xb28] ;  /* 0x000b280001057983 */ /* 0x000ee60000300800 */
[C---:B0-----:R-:W-:Y:S01]  /*26170*/  VIADD R52, R2.reuse, UR11 ;  /* 0x0000000b02347c36 */ /* 0x041fe20008000000 */
[----:B------:R0:W-:Y:S01]  /*26180*/  @P6 STG.E.U16 desc[UR8][R26.64], R55 ;  /* 0x000000371a006986 */ /* 0x0001e2000c101508 */
[----:B------:R-:W-:Y:S01]  /*26190*/  IMAD.WIDE R24, R2, 0x2, R58 ;  /* 0x0000000202187825 */ /* 0x000fe200078e023a */
[----:B------:R-:W-:Y:S01]  /*261a0*/  ISETP.LT.AND P2, PT, R51, UR32, !P2 ;  /* 0x0000002033007c0c */ /* 0x000fe2000d741270 */
[----:B------:R-:W2:Y:S01]  /*261b0*/  LDCU UR32, c[0x0][0x398] ;  /* 0x00007300ff2077ac */ /* 0x000ea20008000800 */
[----:B-1----:R-:W-:-:S02]  /*261c0*/  ISETP.GE.AND P3, PT, R53, UR16, PT ;  /* 0x0000001035007c0c */ /* 0x002fc4000bf66270 */
[----:B------:R1:W-:Y:S01]  /*261d0*/  @P4 STG.E.U16 desc[UR8][R24.64], R54 ;  /* 0x0000003618004986 */ /* 0x0003e2000c101508 */
[----:B0-----:R-:W-:Y:S01]  /*261e0*/  IMAD.WIDE R26, R52, 0x2, R56 ;  /* 0x00000002341a7825 */ /* 0x001fe200078e0238 */
[----:B------:R-:W0:Y:S04]  /*261f0*/  LDCU UR16, c[0x0][0x39c] ;  /* 0x00007380ff1077ac */ /* 0x000e280008000800 */
[----:B------:R2:W-:Y:S01]  /*26200*/  @P5 STG.E.U16 desc[UR8][R26.64], R61 ;  /* 0x0000003d1a005986 */ /* 0x0005e2000c101508 */
[----:B------:R-:W-:Y:S01]  /*26210*/  ISETP.LT.AND P5, PT, R60, UR38, !P0 ;  /* 0x000000263c007c0c */ /* 0x000fe2000c7a1270 */
[----:B------:R-:W-:Y:S02]  /*26220*/  VIADD R53, R3, 0x38 ;  /* 0x0000003803357836 */ /* 0x000fe40000000000 */
[C---:B------:R-:W-:Y:S01]  /*26230*/  VIADD R2, R52.reuse, UR11 ;  /* 0x0000000b34027c36 */ /* 0x040fe20008000000 */
[----:B-1----:R-:W3:Y:S01]  /*26240*/  LDL.LU R54, [R1+0xe0] ;  /* 0x0000e00001367983 */ /* 0x002ee20000300800 */
[----:B------:R-:W-:Y:S01]  /*26250*/  IMAD.WIDE R24, R52, 0x2, R58 ;  /* 0x0000000234187825 */ /* 0x000fe200078e023a */
[----:B----4-:R-:W-:Y:S01]  /*26260*/  ISETP.GE.AND P6, PT, R53, UR12, PT ;  /* 0x0000000c35007c0c */ /* 0x010fe2000bfc6270 */
[----:B------:R-:W1:Y:S02]  /*26270*/  LDCU UR12, c[0x0][0x39c] ;  /* 0x00007380ff0c77ac */ /* 0x000e640008000800 */
[----:B--2---:R-:W-:Y:S01]  /*26280*/  VIADD R26, R3, 0x39 ;  /* 0x00000039031a7836 */ /* 0x004fe20000000000 */
[----:B------:R-:W-:-:S04]  /*26290*/  PRMT R53, R61, 0x7632, R53 ;  /* 0x000076323d357816 */ /* 0x000fc80000000035 */
[----:B------:R-:W-:Y:S01]  /*262a0*/  ISETP.GE.AND P4, PT, R26, UR4, PT ;  /* 0x000000041a007c0c */ /* 0x000fe2000bf86270 */
[----:B------:R-:W-:Y:S01]  /*262b0*/  IMAD.WIDE R26, R2, 0x2, R56 ;  /* 0x00000002021a7825 */ /* 0x000fe200078e0238 */
[----:B------:R-:W-:Y:S01]  /*262c0*/  ISETP.LT.AND P0, PT, R51, UR31, !P0 ;  /* 0x0000001f33007c0c */ /* 0x000fe2000c701270 */
[----:B------:R2:W-:Y:S01]  /*262d0*/  @P2 STG.E.U16 desc[UR8][R24.64], R53 ;  /* 0x0000003518002986 */ /* 0x0005e2000c101508 */
[----:B------:R-:W-:Y:S01]  /*262e0*/  PRMT R52, R7, 0x7632, R52 ;  /* 0x0000763207347816 */ /* 0x000fe20000000034 */
[----:B------:R-:W4:Y:S02]  /*262f0*/  LDCU UR4, c[0x0][0x39c] ;  /* 0x00007380ff0477ac */ /* 0x000f240008000800 */
[----:B------:R0:W-:Y:S01]  /*26300*/  @P5 STG.E.U16 desc[UR8][R26.64], R7 ;  /* 0x000000071a005986 */ /* 0x0001e2000c101508 */
[----:B------:R-:W-:Y:S01]  /*26310*/  ISETP.LT.AND P5, PT, R60, UR18, !P3 ;  /* 0x000000123c007c0c */ /* 0x000fe2000dfa1270 */
[----:B------:R-:W1:Y:S01]  /*26320*/  LDCU UR31, c[0x0][0x398] ;  /* 0x00007300ff1f77ac */ /* 0x000e620008000800 */
[----:B------:R-:W-:Y:S01]  /*26330*/  ISETP.LT.AND P3, PT, R51, UR33, !P3 ;  /* 0x0000002133007c0c */ /* 0x000fe2000df61270 */
[----:B------:R-:W1:Y:S01]  /*26340*/  LDCU UR18, c[0x0][0x398] ;  /* 0x00007300ff1277ac */ /* 0x000e620008000800 */
[----:B--2---:R-:W-:Y:S01]  /*26350*/  IMAD.WIDE R24, R2, 0x2, R58 ;  /* 0x0000000202187825 */ /* 0x004fe200078e023a */
[----:B------:R-:W-:Y:S01]  /*26360*/  PRMT R53, R6, 0x7632, R53 ;  /* 0x0000763206357816 */ /* 0x000fe20000000035 */
[----:B------:R-:W2:Y:S02]  /*26370*/  LDCU UR33, c[0x0][0x398] ;  /* 0x00007300ff2177ac */ /* 0x000ea40008000800 */
[----:B0-----:R-:W-:Y:S01]  /*26380*/  VIADD R26, R3, 0x3a ;  /* 0x0000003a031a7836 */ /* 0x001fe20000000000 */
[----:B------:R0:W-:Y:S04]  /*26390*/  @P0 STG.E.U16 desc[UR8][R24.64], R52 ;  /* 0x0000003418000986 */ /* 0x0001e8000c101508 */
[----:B------:R-:W-:Y:S01]  /*263a0*/  ISETP.GE.AND P2, PT, R26, UR6, PT ;  /* 0x000000061a007c0c */ /* 0x000fe2000bf46270 */
[----:B------:R-:W-:Y:S01]  /*263b0*/  VIADD R26, R2, UR11 ;  /* 0x0000000b021a7c36 */ /* 0x000fe20008000000 */
[----:B------:R-:W-:Y:S01]  /*263c0*/  ISETP.LT.AND P0, PT, R60, UR36, !P6 ;  /* 0x000000243c007c0c */ /* 0x000fe2000f701270 */
[----:B------:R-:W1:Y:S02]  /*263d0*/  LDCU UR6, c[0x0][0x39c] ;  /* 0x00007380ff0677ac */ /* 0x000e640008000800 */
[----:B------:R-:W-:-:S02]  /*263e0*/  VIADD R2, R26, UR11 ;  /* 0x0000000b1a027c36 */ /* 0x000fc40008000000 */
[C---:B0-----:R-:W-:Y:S01]  /*263f0*/  IMAD.WIDE R24, R26.reuse, 0x2, R56 ;  /* 0x000000021a187825 */ /* 0x041fe200078e0238 */
[----:B------:R-:W0:Y:S03]  /*26400*/  LDCU UR36, c[0x0][0x398] ;  /* 0x00007300ff2477ac */ /* 0x000e260008000800 */
[----:B------:R-:W-:Y:S01]  /*26410*/  IMAD.WIDE R26, R26, 0x2, R58 ;  /* 0x000000021a1a7825 */ /* 0x000fe200078e023a */
[----:B------:R1:W-:Y:S04]  /*26420*/  @P5 STG.E.U16 desc[UR8][R24.64], R6 ;  /* 0x0000000618005986 */ /* 0x0003e8000c101508 */
[----:B------:R0:W-:Y:S04]  /*26430*/  @P3 STG.E.U16 desc[UR8][R26.64], R53 ;  /* 0x000000351a003986 */ /* 0x0001e8000c101508 */
[----:B-1----:R-:W2:Y:S04]  /*26440*/  LDL.LU R6, [R1+0xe4] ;  /* 0x0000e40001067983 */ /* 0x002ea80000300800 */
[----:B------:R-:W2:Y:S04]  /*26450*/  LDL.LU R55, [R1+0xe8] ;  /* 0x0000e80001377983 */ /* 0x000ea80000300800 */
[----:B------:R-:W2:Y:S04]  /*26460*/  LDL.LU R61, [R1+0x5c] ;  /* 0x00005c00013d7983 */ /* 0x000ea80000300800 */
[----:B------:R-:W2:Y:S04]  /*26470*/  LDL.LU R7, [R1+0xec] ;  /* 0x0000ec0001077983 */ /* 0x000ea80000300800 */
[----:B0-----:R-:W2:Y:S01]  /*26480*/  LDL.LU R27, [R1+0x50] ;  /* 0x00005000011b7983 */ /* 0x001ea20000300800 */
[----:B------:R-:W-:Y:S01]  /*26490*/  ISETP.LT.AND P6, PT, R51, UR37, !P6 ;  /* 0x0000002533007c0c */ /* 0x000fe2000f7c1270 */
[----:B------:R-:W-:-:S04]  /*264a0*/  IMAD.WIDE R24, R2, 0x2, R56 ;  /* 0x0000000202187825 */ /* 0x000fc800078e0238 */
[C---:B------:R-:W-:Y:S02]  /*264b0*/  VIADD R52, R3.reuse, 0x3b ;  /* 0x0000003b03347836 */ /* 0x040fe40000000000 */
[----:B------:R-:W-:Y:S01]  /*264c0*/  VIADD R26, R3, 0x3c ;  /* 0x0000003c031a7836 */ /* 0x000fe20000000000 */
[----:B------:R-:W-:Y:S01]  /*264d0*/  ISETP.LT.AND P3, PT, R60, UR19, !P4 ;  /* 0x000000133c007c0c */ /* 0x000fe2000e761270 */
[----:B------:R-:W0:Y:S01]  /*264e0*/  LDCU UR19, c[0x0][0x398] ;  /* 0x00007300ff1377ac */ /* 0x000e220008000800 */
[----:B------:R-:W-:Y:S01]  /*264f0*/  ISETP.GE.AND P5, PT, R52, UR10, PT ;  /* 0x0000000a34007c0c */ /* 0x000fe2000bfa6270 */
[----:B------:R-:W-:Y:S01]  /*26500*/  VIADD R52, R2, UR11 ;  /* 0x0000000b02347c36 */ /* 0x000fe20008000000 */
[----:B------:R-:W1:Y:S01]  /*26510*/  LDCU UR37, c[0x0][0x398] ;  /* 0x00007300ff2577ac */ /* 0x000e620008000800 */
[----:B--2---:R2:W-:Y:S01]  /*26520*/  @P0 STG.E.U16 desc[UR8][R24.64], R27 ;  /* 0x0000001b18000986 */ /* 0x0045e2000c101508 */
[----:B------:R-:W-:Y:S01]  /*26530*/  PRMT R53, R27, 0x7632, R53 ;  /* 0x000076321b357816 */ /* 0x000fe20000000035 */
[----:B------:R-:W0:Y:S01]  /*26540*/  LDCU UR10, c[0x0][0x39c] ;  /* 0x00007380ff0a77ac */ /* 0x000e220008000800 */
[----:B------:R-:W-:-:S02]  /*26550*/  ISETP.GE.AND P0, PT, R26, UR14, PT ;  /* 0x0000000e1a007c0c */ /* 0x000fc4000bf06270 */
[----:B------:R-:W-:Y:S01]  /*26560*/  ISETP.LT.AND P4, PT, R51, UR20, !P4 ;  /* 0x0000001433007c0c */ /* 0x000fe2000e781270 */
[----:B------:R-:W0:Y:S01]  /*26570*/  LDCU UR14, c[0x0][0x39c] ;  /* 0x00007380ff0e77ac */ /* 0x000e220008000800 */
[----:B------:R-:W0:Y:S01]  /*26580*/  LDCU UR20, c[0x0][0x398] ;  /* 0x00007300ff1477ac */ /* 0x000e220008000800 */
[----:B--2---:R-:W-:-:S04]  /*26590*/  IMAD.WIDE R24, R2, 0x2, R58 ;  /* 0x0000000202187825 */ /* 0x004fc800078e023a */
[C---:B------:R-:W-:Y:S01]  /*265a0*/  IMAD.WIDE R26, R52.reuse, 0x2, R56 ;  /* 0x00000002341a7825 */ /* 0x040fe200078e0238 */
[----:B------:R2:W-:Y:S03]  /*265b0*/  @P6 STG.E.U16 desc[UR8][R24.64], R53 ;  /* 0x0000003518006986 */ /* 0x0005e6000c101508 */
[C---:B------:R-:W-:Y:S02]  /*265c0*/  VIADD R2, R52.reuse, UR11 ;  /* 0x0000000b34027c36 */ /* 0x040fe40008000000 */
[----:B--2---:R-:W-:Y:S02]  /*265d0*/  IMAD.WIDE R24, R52, 0x2, R58 ;  /* 0x0000000234187825 */ /* 0x004fe400078e023a */
[----:B------:R-:W2:Y:S01]  /*265e0*/  LDL.LU R52, [R1+0x54] ;  /* 0x0000540001347983 */ /* 0x000ea20000300800 */
[----:B---3--:R-:W-:-:S03]  /*265f0*/  PRMT R53, R54, 0x7632, R53 ;  /* 0x0000763236357816 */ /* 0x008fc60000000035 */
[----:B------:R3:W-:Y:S02]  /*26600*/  @P3 STG.E.U16 desc[UR8][R26.64], R54 ;  /* 0x000000361a003986 */ /* 0x0007e4000c101508 */
[----:B---3--:R-:W-:-:S05]  /*26610*/  VIADD R54, R3, 0x3d ;  /* 0x0000003d03367836 */ /* 0x008fca0000000000 */
[----:B------:R-:W-:Y:S02]  /*26620*/  ISETP.GE.AND P3, PT, R54, UR16, PT ;  /* 0x0000001036007c0c */ /* 0x000fe4000bf66270 */
[----:B------:R-:W-:Y:S01]  /*26630*/  ISETP.LT.AND P6, PT, R60, UR22, !P2 ;  /* 0x000000163c007c0c */ /* 0x000fe2000d7c1270 */
[----:B------:R-:W3:Y:S01]  /*26640*/  LDL.LU R54, [R1+0x58] ;  /* 0x0000580001367983 */ /* 0x000ee20000300800 */
[C---:B------:R-:W-:Y:S01]  /*26650*/  ISETP.LT.AND P2, PT, R51.reuse, UR39, !P2 ;  /* 0x0000002733007c0c */ /* 0x040fe2000d741270 */
[----:B------:R-:W-:Y:S01]  /*26660*/  IMAD.WIDE R26, R2, 0x2, R56 ;  /* 0x00000002021a7825 */ /* 0x000fe200078e0238 */
[----:B------:R-:W0:Y:S01]  /*26670*/  LDCU UR16, c[0x0][0x398] ;  /* 0x00007300ff1077ac */ /* 0x000e220008000800 */
[----:B------:R1:W-:Y:S01]  /*26680*/  @P4 STG.E.U16 desc[UR8][R24.64], R53 ;  /* 0x0000003518004986 */ /* 0x0003e2000c101508 */
[----:B------:R-:W-:Y:S02]  /*26690*/  ISETP.LT.AND P4, PT, R60, UR24, !P5 ;  /* 0x000000183c007c0c */ /* 0x000fe4000ef81270 */
[----:B------:R-:W-:Y:S01]  /*266a0*/  ISETP.LT.AND P5, PT, R51, UR26, !P5 ;  /* 0x0000001a33007c0c */ /* 0x000fe2000efa1270 */
[----:B------:R-:W0:Y:S01]  /*266b0*/  LDCU UR22, c[0x0][0x398] ;  /* 0x00007300ff1677ac */ /* 0x000e220008000800 */
[----:B------:R-:W0:Y:S01]  /*266c0*/  LDCU UR24, c[0x0][0x398] ;  /* 0x00007300ff1877ac */ /* 0x000e220008000800 */
[----:B-1----:R-:W-:Y:S01]  /*266d0*/  IMAD.WIDE R24, R2, 0x2, R58 ;  /* 0x0000000202187825 */ /* 0x002fe200078e023a */
[----:B------:R-:W1:Y:S03]  /*266e0*/  LDCU UR26, c[0x0][0x398] ;  /* 0x00007300ff1a77ac */ /* 0x000e660008000800 */
[C---:B------:R-:W-:Y:S01]  /*266f0*/  VIADD R53, R3.reuse, 0x3f ;  /* 0x0000003f03357836 */ /* 0x040fe20000000000 */
[----:B--2---:R2:W-:Y:S02]  /*26700*/  @P6 STG.E.U16 desc[UR8][R26.64], R52 ;  /* 0x000000341a006986 */ /* 0x0045e4000c101508 */
[----:B--2---:R-:W-:Y:S01]  /*26710*/  PRMT R26, R52, 0x7632, R26 ;  /* 0x00007632341a7816 */ /* 0x004fe2000000001a */
[----:B------:R-:W-:-:S02]  /*26720*/  VIADD R27, R3, 0x3e ;  /* 0x0000003e031b7836 */ /* 0x000fc40000000000 */
[----:B------:R-:W-:Y:S02]  /*26730*/  VIADD R52, R2, UR11 ;  /* 0x0000000b02347c36 */ /* 0x000fe40008000000 */
[----:B------:R2:W-:Y:S01]  /*26740*/  @P2 STG.E.U16 desc[UR8][R24.64], R26 ;  /* 0x0000001a18002986 */ /* 0x0005e2000c101508 */
[----:B------:R-:W-:Y:S01]  /*26750*/  ISETP.GE.AND P6, PT, R27, UR12, PT ;  /* 0x0000000c1b007c0c */ /* 0x000fe2000bfc6270 */
[----:B------:R-:W-:Y:S01]  /*26760*/  VIADD R2, R52, UR11 ;  /* 0x0000000b34027c36 */ /* 0x000fe20008000000 */
[----:B------:R-:W-:Y:S01]  /*26770*/  ISETP.LT.AND P2, PT, R60, UR28, !P0 ;  /* 0x0000001c3c007c0c */ /* 0x000fe2000c741270 */
[----:B------:R-:W0:Y:S01]  /*26780*/  LDCU UR12, c[0x0][0x39c] ;  /* 0x00007380ff0c77ac */ /* 0x000e220008000800 */
[----:B------:R-:W-:Y:S01]  /*26790*/  ISETP.LT.AND P0, PT, R51, UR34, !P0 ;  /* 0x0000002233007c0c */ /* 0x000fe2000c701270 */
[----:B------:R-:W0:Y:S01]  /*267a0*/  LDCU UR28, c[0x0][0x398] ;  /* 0x00007300ff1c77ac */ /* 0x000e220008000800 */
[C---:B--2---:R-:W-:Y:S01]  /*267b0*/  IMAD.WIDE R26, R52.reuse, 0x2, R56 ;  /* 0x00000002341a7825 */ /* 0x044fe200078e0238 */
[----:B------:R-:W2:Y:S03]  /*267c0*/  LDCU UR34, c[0x0][0x398] ;  /* 0x00007300ff2277ac */ /* 0x000ea60008000800 */
[----:B------:R-:W-:Y:S01]  /*267d0*/  IMAD.WIDE R24, R52, 0x2, R58 ;  /* 0x0000000234187825 */ /* 0x000fe200078e023a */
[----:B------:R-:W-:Y:S01]  /*267e0*/  PRMT R52, R6, 0x7632, R52 ;  /* 0x0000763206347816 */ /* 0x000fe20000000034 */
[----:B------:R0:W-:Y:S04]  /*267f0*/  @P4 STG.E.U16 desc[UR8][R26.64], R6 ;  /* 0x000000061a004986 */ /* 0x0001e8000c101508 */
[----:B------:R1:W-:Y:S01]  /*26800*/  @P5 STG.E.U16 desc[UR8][R24.64], R52 ;  /* 0x0000003418005986 */ /* 0x0003e2000c101508 */
[----:B------:R-:W-:Y:S01]  /*26810*/  ISETP.LT.AND P5, PT, R60, UR30, !P3 ;  /* 0x0000001e3c007c0c */ /* 0x000fe2000dfa1270 */
[----:B------:R-:W2:Y:S01]  /*26820*/  LDCU UR30, c[0x0][0x398] ;  /* 0x00007300ff1e77ac */ /* 0x000ea20008000800 */
[----:B----4-:R-:W-:Y:S01]  /*26830*/  ISETP.GE.AND P4, PT, R53, UR4, PT ;  /* 0x0000000435007c0c */ /* 0x010fe2000bf86270 */
[----:B0-----:R-:W-:Y:S01]  /*26840*/  IMAD.WIDE R26, R2, 0x2, R56 ;  /* 0x00000002021a7825 */ /* 0x001fe200078e0238 */
[----:B---3--:R-:W-:Y:S01]  /*26850*/  PRMT R53, R54, 0x7632, R53 ;  /* 0x0000763236357816 */ /* 0x008fe20000000035 */
[----:B------:R-:W3:Y:S02]  /*26860*/  LDL.LU R6, [R1+0xb24] ;  /* 0x000b240001067983 */ /* 0x000ee40000300800 */
[----:B-1----:R-:W-:-:S02]  /*26870*/  VIADD R52, R2, UR11 ;  /* 0x0000000b02347c36 */ /* 0x002fc40008000000 */
[----:B------:R-:W-:Y:S01]  /*26880*/  IMAD.WIDE R24, R2, 0x2, R58 ;  /* 0x0000000202187825 */ /* 0x000fe200078e023a */
[----:B------:R0:W-:Y:S01]  /*26890*/  @P2 STG.E.U16 desc[UR8][R26.64], R54 ;  /* 0x000000361a002986 */ /* 0x0001e2000c101508 */
[----:B------:R-:W-:Y:S01]  /*268a0*/  ISETP.LT.AND P3, PT, R51, UR35, !P3 ;  /* 0x0000002333007c0c */ /* 0x000fe2000df61270 */
[----:B------:R-:W1:Y:S02]  /*268b0*/  LDCU UR4, c[0x0][0x39c] ;  /* 0x00007380ff0477ac */ /* 0x000e640008000800 */
[----:B------:R4:W-:Y:S01]  /*268c0*/  @P0 STG.E.U16 desc[UR8][R24.64], R53 ;  /* 0x0000003518000986 */ /* 0x0009e2000c101508 */
[C---:B------:R-:W-:Y:S01]  /*268d0*/  VIADD R2, R52.reuse, UR11 ;  /* 0x0000000b34027c36 */ /* 0x040fe20008000000 */
[----:B------:R-:W1:Y:S01]  /*268e0*/  LDCU UR35, c[0x0][0x398] ;  /* 0x00007300ff2377ac */ /* 0x000e620008000800 */
[----:B0-----:R-:W-:-:S05]  /*268f0*/  IMAD.WIDE R26, R52, 0x2, R56 ;  /* 0x00000002341a7825 */ /* 0x001fca00078e0238 */
[----:B------:R0:W-:Y:S01]  /*26900*/  @P5 STG.E.U16 desc[UR8][R26.64], R55 ;  /* 0x000000371a005986 */ /* 0x0001e2000c101508 */
[----:B------:R-:W-:Y:S01]  /*26910*/  ISETP.LT.AND P5, PT, R60, UR32, !P6 ;  /* 0x000000203c007c0c */ /* 0x000fe2000f7a1270 */
[----:B----4-:R-:W-:Y:S01]  /*26920*/  IMAD.WIDE R24, R52, 0x2, R58 ;  /* 0x0000000234187825 */ /* 0x010fe200078e023a */
[----:B------:R-:W-:Y:S01]  /*26930*/  PRMT R53, R55, 0x7632, R53 ;  /* 0x0000763237357816 */ /* 0x000fe20000000035 */
[----:B------:R-:W4:Y:S02]  /*26940*/  LDCU UR32, c[0x0][0x398] ;  /* 0x00007300ff2077ac */ /* 0x000f240008000800 */
[----:B0-----:R-:W-:Y:S01]  /*26950*/  VIADD R26, R3, 0x41 ;  /* 0x00000041031a7836 */ /* 0x001fe20000000000 */
[----:B------:R-:W-:Y:S01]  /*26960*/  ISETP.LT.AND P6, PT, R51, UR31, !P6 ;  /* 0x0000001f33007c0c */ /* 0x000fe2000f7c1270 */
[----:B------:R0:W-:Y:S01]  /*26970*/  @P3 STG.E.U16 desc[UR8][R24.64], R53 ;  /* 0x0000003518003986 */ /* 0x0001e2000c101508 */
[----:B------:R-:W-:Y:S01]  /*26980*/  PRMT R52, R61, 0x7632, R52 ;  /* 0x000076323d347816 */ /* 0x000fe20000000034 */
[----:B------:R-:W-:Y:S01]  /*26990*/  VIADD R54, R3, 0x40 ;  /* 0x0000004003367836 */ /* 0x000fe20000000000 */
[----:B------:R-:W-:Y:S01]  /*269a0*/  ISETP.GE.AND P0, PT, R26, UR10, PT ;  /* 0x0000000a1a007c0c */ /* 0x000fe2000bf06270 */
[----:B------:R-:W-:Y:S01]  /*269b0*/  IMAD.WIDE R26, R2, 0x2, R56 ;  /* 0x00000002021a7825 */ /* 0x000fe200078e0238 */
[----:B------:R-:W1:Y:S04]  /*269c0*/  LDCU UR10, c[0x0][0x39c] ;  /* 0x00007380ff0a77ac */ /* 0x000e680008000800 */
[----:B------:R2:W-:Y:S01]  /*269d0*/  @P5 STG.E.U16 desc[UR8][R26.64], R61 ;  /* 0x0000003d1a005986 */ /* 0x0005e2000c101508 */
[----:B------:R-:W-:Y:S01]  /*269e0*/  ISETP.LT.AND P5, PT, R60, UR18, !P4 ;  /* 0x000000123c007c0c */ /* 0x000fe2000e7a1270 */
[----:B------:R-:W1:Y:S01]  /*269f0*/  LDCU UR31, c[0x0][0x398] ;  /* 0x00007300ff1f77ac */ /* 0x000e620008000800 */
[----:B------:R-:W-:Y:S01]  /*26a00*/  ISETP.LT.AND P4, PT, R51, UR33, !P4 ;  /* 0x0000002133007c0c */ /* 0x000fe2000e781270 */
[----:B0-----:R-:W-:-:S04]  /*26a10*/  IMAD.WIDE R24, R2, 0x2, R58 ;  /* 0x0000000202187825 */ /* 0x001fc800078e023a */
[----:B------:R-:W-:Y:S02]  /*26a20*/  VIADD R53, R2, UR11 ;  /* 0x0000000b02357c36 */ /* 0x000fe40008000000 */
[C---:B--2---:R-:W-:Y:S01]  /*26a30*/  VIADD R26, R3.reuse, 0x42 ;  /* 0x00000042031a7836 */ /* 0x044fe20000000000 */
[----:B------:R0:W-:Y:S01]  /*26a40*/  @P6 STG.E.U16 desc[UR8][R24.64], R52 ;  /* 0x0000003418006986 */ /* 0x0001e2000c101508 */
[----:B------:R-:W-:Y:S01]  /*26a50*/  ISETP.GE.AND P2, PT, R54, UR6, PT ;  /* 0x0000000636007c0c */ /* 0x000fe2000bf46270 */
[----:B------:R-:W-:Y:S01]  /*26a60*/  VIADD R2, R3, 0x43 ;  /* 0x0000004303027836 */ /* 0x000fe20000000000 */
[----:B------:R-:W2:Y:S01]  /*26a70*/  LDCU UR6, c[0x0][0x39c] ;  /* 0x00007380ff0677ac */ /* 0x000ea20008000800 */
[----:B------:R-:W-:Y:S01]  /*26a80*/  ISETP.GE.AND P3, PT, R26, UR14, PT ;  /* 0x0000000e1a007c0c */ /* 0x000fe2000bf66270 */
[C---:B------:R-:W-:Y:S01]  /*26a90*/  IMAD.WIDE R26, R53.reuse, 0x2, R56 ;  /* 0x00000002351a7825 */ /* 0x040fe200078e0238 */
[----:B------:R-:W2:Y:S01]  /*26aa0*/  LDL.LU R54, [R1+0x100] ;  /* 0x0001000001367983 */ /* 0x000ea20000300800 */
[----:B------:R-:W1:Y:S01]  /*26ab0*/  LDCU UR18, c[0x0][0x398] ;  /* 0x00007300ff1277ac */ /* 0x000e620008000800 */
[----:B------:R-:W1:Y:S01]  /*26ac0*/  LDCU UR33, c[0x0][0x398] ;  /* 0x00007300ff2177ac */ /* 0x000e620008000800 */
[----:B0-----:R-:W-:-:S02]  /*26ad0*/  VIADD R52, R53, UR11 ;  /* 0x0000000b35347c36 */ /* 0x001fc40008000000 */
[----:B------:R-:W-:Y:S01]  /*26ae0*/  IMAD.WIDE R24, R53, 0x2, R58 ;  /* 0x0000000235187825 */ /* 0x000fe200078e023a */
[----:B------:R-:W-:Y:S01]  /*26af0*/  PRMT R53, R7, 0x7632, R53 ;  /* 0x0000763207357816 */ /* 0x000fe20000000035 */
[----:B------:R0:W-:Y:S01]  /*26b00*/  @P5 STG.E.U16 desc[UR8][R26.64], R7 ;  /* 0x000000071a005986 */ /* 0x0001e2000c101508 */
[----:B------:R-:W-:Y:S01]  /*26b10*/  ISETP.LT.AND P6, PT, R60, UR36, !P2 ;  /* 0x000000243c007c0c */ /* 0x000fe2000d7c1270 */
[----:B------:R-:W1:Y:S02]  /*26b20*/  LDCU UR14, c[0x0][0x39c] ;  /* 0x00007380ff0e77ac */ /* 0x000e640008000800 */
[----:B------:R1:W-:Y:S04]  /*26b30*/  @P4 STG.E.U16 desc[UR8][R24.64], R53 ;  /* 0x0000003518004986 */ /* 0x0003e8000c101508 */
[----:B0-----:R-:W2:Y:S01]  /*26b40*/  LDL.LU R7, [R1+0x104] ;  /* 0x0001040001077983 */ /* 0x001ea20000300800 */
[----:B------:R-:W-:Y:S01]  /*26b50*/  IMAD.WIDE R26, R52, 0x2, R56 ;  /* 0x00000002341a7825 */ /* 0x000fe200078e0238 */
[----:B------:R-:W-:Y:S01]  /*26b60*/  ISETP.GE.AND P5, PT, R2, UR12, PT ;  /* 0x0000000c02007c0c */ /* 0x000fe2000bfa6270 */
[----:B------:R-:W0:Y:S01]  /*26b70*/  LDCU UR12, c[0x0][0x39c] ;  /* 0x00007380ff0c77ac */ /* 0x000e220008000800 */
[----:B------:R-:W2:Y:S01]  /*26b80*/  LDL.LU R55, [R1+0xfc] ;  /* 0x0000fc0001377983 */ /* 0x000ea20000300800 */
[----:B------:R-:W0:Y:S03]  /*26b90*/  LDCU UR36, c[0x0][0x398] ;  /* 0x00007300ff2477ac */ /* 0x000e260008000800 */
[----:B------:R-:W2:Y:S04]  /*26ba0*/  LDL.LU R61, [R1+0x10c] ;  /* 0x00010c00013d7983 */ /* 0x000ea80000300800 */
[----:B-1----:R-:W2:Y:S01]  /*26bb0*/  LDL.LU R25, [R1+0xf0] ;  /* 0x0000f00001197983 */ /* 0x002ea20000300800 */
[----:B------:R-:W-:Y:S01]  /*26bc0*/  ISETP.LT.AND P2, PT, R51, UR19, !P2 ;  /* 0x0000001333007c0c */ /* 0x000fe2000d741270 */
[----:B------:R-:W-:Y:S01]  /*26bd0*/  VIADD R2, R52, UR11 ;  /* 0x0000000b34027c36 */ /* 0x000fe20008000000 */
[----:B------:R-:W1:Y:S01]  /*26be0*/  LDCU UR19, c[0x0][0x398] ;  /* 0x00007300ff1377ac */ /* 0x000e620008000800 */
[----:B--2---:R2:W-:Y:S01]  /*26bf0*/  @P6 STG.E.U16 desc[UR8][R26.64], R25 ;  /* 0x000000191a006986 */ /* 0x0045e2000c101508 */
[----:B------:R-:W-:-:S02]  /*26c00*/  ISETP.LT.AND P6, PT, R60, UR37, !P0 ;  /* 0x000000253c007c0c */ /* 0x000fc4000c7c1270 */
[----:B------:R-:W-:Y:S02]  /*26c10*/  PRMT R53, R25, 0x7632, R53 ;  /* 0x0000763219357816 */ /* 0x000fe40000000035 */
[----:B------:R-:W-:Y:S01]  /*26c20*/  ISETP.LT.AND P0, PT, R51, UR20, !P0 ;  /* 0x0000001433007c0c */ /* 0x000fe2000c701270 */
[----:B------:R-:W0:Y:S01]  /*26c30*/  LDCU UR20, c[0x0][0x398] ;  /* 0x00007300ff1477ac */ /* 0x000e220008000800 */
[----:B--2---:R-:W-:Y:S02]  /*26c40*/  VIADD R26, R3, 0x44 ;  /* 0x00000044031a7836 */ /* 0x004fe40000000000 */
[----:B------:R-:W-:-:S03]  /*26c50*/  IMAD.WIDE R24, R52, 0x2, R58 ;  /* 0x0000000234187825 */ /* 0x000fc600078e023a */
[----:B------:R-:W-:Y:S01]  /*26c60*/  ISETP.GE.AND P4, PT, R26, UR4, PT ;  /* 0x000000041a007c0c */ /* 0x000fe2000bf86270 */
[----:B------:R-:W-:Y:S01]  /*26c70*/  IMAD.WIDE R26, R2, 0x2, R56 ;  /* 0x00000002021a7825 */ /* 0x000fe200078e0238 */
[----:B------:R2:W-:Y:S01]  /*26c80*/  @P2 STG.E.U16 desc[UR8][R24.64], R53 ;  /* 0x0000003518002986 */ /* 0x0005e2000c101508 */
[----:B------:R-:W0:Y:S03]  /*26c90*/  LDCU UR4, c[0x0][0x39c] ;  /* 0x00007380ff0477ac */ /* 0x000e260008000800 */
[----:B------:R1:W-:Y:S01]  /*26ca0*/  @P6 STG.E.U16 desc[UR8][R26.64], R54 ;  /* 0x000000361a006986 */ /* 0x0003e2000c101508 */
[----:B--2---:R-:W-:Y:S01]  /*26cb0*/  PRMT R53, R54, 0x7632, R53 ;  /* 0x0000763236357816 */ /* 0x004fe20000000035 */
[----:B------:R-:W-:-:S04]  /*26cc0*/  IMAD.WIDE R24, R2, 0x2, R58 ;  /* 0x0000000202187825 */ /* 0x000fc800078e023a */
[----:B-1----:R-:W-:Y:S01]  /*26cd0*/  VIADD R54, R3, 0x45 ;  /* 0x0000004503367836 */ /* 0x002fe20000000000 */
[----:B------:R1:W-:Y:S04]  /*26ce0*/  @P0 STG.E.U16 desc[UR8][R24.64], R53 ;  /* 0x0000003518000986 */ /* 0x0003e8000c101508 */
[----:B------:R-:W-:Y:S01]  /*26cf0*/  ISETP.GE.AND P6, PT, R54, UR6, PT ;  /* 0x0000000636007c0c */ /* 0x000fe2000bfc6270 */
[----:B------:R-:W-:Y:S01]  /*26d00*/  VIADD R52, R2, UR11 ;  /* 0x0000000b02347c36 */ /* 0x000fe20008000000 */
[----:B------:R-:W2:Y:S01]  /*26d10*/  LDL.LU R54, [R1+0xf8] ;  /* 0x0000f80001367983 */ /* 0x000ea20000300800 */
[----:B------:R-:W-:Y:S01]  /*26d20*/  ISETP.LT.AND P2, PT, R60, UR16, !P3 ;  /* 0x000000103c007c0c */ /* 0x000fe2000df41270 */
[----:B------:R-:W0:Y:S02]  /*26d30*/  LDCU UR6, c[0x0][0x39c] ;  /* 0x00007380ff0677ac */ /* 0x000e240008000800 */
[----:B-1----:R-:W2:Y:S01]  /*26d40*/  LDL.LU R25, [R1+0xf4] ;  /* 0x0000f40001197983 */ /* 0x002ea20000300800 */
[----:B------:R-:W-:Y:S01]  /*26d50*/  ISETP.LT.AND P3, PT, R51, UR22, !P3 ;  /* 0x0000001633007c0c */ /* 0x000fe2000df61270 */
[----:B------:R-:W-:Y:S01]  /*26d60*/  IMAD.WIDE R26, R52, 0x2, R56 ;  /* 0x00000002341a7825 */ /* 0x000fe200078e0238 */
[----:B------:R-:W1:Y:S03]  /*26d70*/  LDCU UR16, c[0x0][0x398] ;  /* 0x00007300ff1077ac */ /* 0x000e660008000800 */
[----:B------:R-:W-:Y:S01]  /*26d80*/  VIADD R53, R3, 0x47 ;  /* 0x0000004703357836 */ /* 0x000fe20000000000 */
[----:B------:R-:W0:Y:S03]  /*26d90*/  LDCU UR22, c[0x0][0x398] ;  /* 0x00007300ff1677ac */ /* 0x000e260008000800 */
[----:B--2---:R2:W-:Y:S01]  /*26da0*/  @P2 STG.E.U16 desc[UR8][R26.64], R25 ;  /* 0x000000191a002986 */ /* 0x0045e2000c101508 */
[----:B------:R-:W-:-:S02]  /*26db0*/  PRMT R2, R25, 0x7632, R2 ;  /* 0x0000763219027816 */ /* 0x000fc40000000002 */
[----:B------:R-:W-:Y:S01]  /*26dc0*/  ISETP.LT.AND P2, PT, R60, UR24, !P5 ;  /* 0x000000183c007c0c */ /* 0x000fe2000ef41270 */
[----:B------:R-:W0:Y:S01]  /*26dd0*/  LDCU UR24, c[0x0][0x398] ;  /* 0x00007300ff1877ac */ /* 0x000e220008000800 */
[----:B------:R-:W-:Y:S01]  /*26de0*/  ISETP.LT.AND P5, PT, R51, UR26, !P5 ;  /* 0x0000001a33007c0c */ /* 0x000fe2000efa1270 */
[----:B------:R-:W0:Y:S01]  /*26df0*/  LDCU UR26, c[0x0][0x398] ;  /* 0x00007300ff1a77ac */ /* 0x000e220008000800 */
[----:B--2---:R-:W-:-:S04]  /*26e00*/  IMAD.WIDE R24, R52, 0x2, R58 ;  /* 0x0000000234187825 */ /* 0x004fc800078e023a */
[----:B------:R-:W-:Y:S01]  /*26e10*/  VIADD R26, R3, 0x46 ;  /* 0x00000046031a7836 */ /* 0x000fe20000000000 */
[----:B------:R2:W-:Y:S01]  /*26e20*/  @P3 STG.E.U16 desc[UR8][R24.64], R2 ;  /* 0x0000000218003986 */ /* 0x0005e2000c101508 */
[----:B------:R-:W-:Y:S01]  /*26e30*/  VIADD R52, R52, UR11 ;  /* 0x0000000b34347c36 */ /* 0x000fe20008000000 */
[----:B------:R-:W-:Y:S01]  /*26e40*/  ISETP.LT.AND P3, PT, R60, UR28, !P4 ;  /* 0x0000001c3c007c0c */ /* 0x000fe2000e761270 */
[----:B------:R-:W0:Y:S01]  /*26e50*/  LDCU UR28, c[0x0][0x398] ;  /* 0x00007300ff1c77ac */ /* 0x000e220008000800 */
[----:B------:R-:W-:Y:S01]  /*26e60*/  ISETP.GE.AND P0, PT, R26, UR10, PT ;  /* 0x0000000a1a007c0c */ /* 0x000fe2000bf06270 */
[----:B------:R-:W-:-:S04]  /*26e70*/  IMAD.WIDE R26, R52, 0x2, R56 ;  /* 0x00000002341a7825 */ /* 0x000fc800078e0238 */
[C---:B--2---:R-:W-:Y:S01]  /*26e80*/  VIADD R2, R52.reuse, UR11 ;  /* 0x0000000b34027c36 */ /* 0x044fe20008000000 */
[----:B------:R2:W-:Y:S01]  /*26e90*/  @P2 STG.E.U16 desc[UR8][R26.64], R7 ;  /* 0x000000071a002986 */ /* 0x0005e2000c101508 */
[----:B------:R-:W-:Y:S01]  /*26ea0*/  IMAD.WIDE R24, R52, 0x2, R58 ;  /* 0x0000000234187825 */ /* 0x000fe200078e023a */
[----:B------:R-:W-:Y:S01]  /*26eb0*/  PRMT R52, R7, 0x7632, R52 ;  /* 0x0000763207347816 */ /* 0x000fe20000000034 */
[----:B------:R-:W0:Y:S01]  /*26ec0*/  LDCU UR10, c[0x0][0x39c] ;  /* 0x00007380ff0a77ac */ /* 0x000e220008000800 */
[----:B------:R-:W-:Y:S02]  /*26ed0*/  ISETP.GE.AND P2, PT, R53, UR14, PT ;  /* 0x0000000e35007c0c */ /* 0x000fe4000bf46270 */
[----:B------:R-:W-:Y:S01]  /*26ee0*/  PRMT R53, R54, 0x7632, R53 ;  /* 0x0000763236357816 */ /* 0x000fe20000000035 */
[----:B------:R0:W-:Y:S01]  /*26ef0*/  @P5 STG.E.U16 desc[UR8][R24.64], R52 ;  /* 0x0000003418005986 */ /* 0x0001e2000c101508 */
[----:B--2---:R-:W-:-:S03]  /*26f00*/  IMAD.WIDE R26, R2, 0x2, R56 ;  /* 0x00000002021a7825 */ /* 0x004fc600078e0238 */
[----:B------:R-:W2:Y:S01]  /*26f10*/  LDL.LU R7, [R1+0xb20] ;  /* 0x000b200001077983 */ /* 0x000ea20000300800 */
[----:B------:R-:W-:Y:S01]  /*26f20*/  ISETP.LT.AND P4, PT, R51, UR30, !P4 ;  /* 0x0000001e33007c0c */ /* 0x000fe2000e781270 */
[----:B------:R-:W1:Y:S02]  /*26f30*/  LDCU UR14, c[0x0][0x39c] ;  /* 0x00007380ff0e77ac */ /* 0x000e640008000800 */
[----:B------:R3:W-:Y:S01]  /*26f40*/  @P3 STG.E.U16 desc[UR8][R26.64], R54 ;  /* 0x000000361a003986 */ /* 0x0007e2000c101508 */
[----:B----4-:R-:W-:Y:S01]  /*26f50*/  ISETP.LT.AND P5, PT, R60, UR32, !P6 ;  /* 0x000000203c007c0c */ /* 0x010fe2000f7a1270 */
[----:B0-----:R-:W-:Y:S01]  /*26f60*/  VIADD R52, R2, UR11 ;  /* 0x0000000b02347c36 */ /* 0x001fe20008000000 */
[----:B------:R-:W0:Y:S01]  /*26f70*/  LDCU UR30, c[0x0][0x398] ;  /* 0x00007300ff1e77ac */ /* 0x000e220008000800 */
[----:B---3--:R-:W-:Y:S01]  /*26f80*/  VIADD R54, R3, 0x48 ;  /* 0x0000004803367836 */ /* 0x008fe20000000000 */
[----:B------:R-:W3:Y:S04]  /*26f90*/  LDCU UR32, c[0x0][0x398] ;  /* 0x00007300ff2077ac */ /* 0x000ee80008000800 */
[----:B------:R-:W-:Y:S01]  /*26fa0*/  ISETP.GE.AND P3, PT, R54, UR12, PT ;  /* 0x0000000c36007c0c */ /* 0x000fe2000bf66270 */
[----:B------:R-:W-:Y:S01]  /*26fb0*/  IMAD.WIDE R24, R2, 0x2, R58 ;  /* 0x0000000202187825 */ /* 0x000fe200078e023a */
[----:B------:R-:W4:Y:S01]  /*26fc0*/  LDL.LU R54, [R1+0x108] ;  /* 0x0001080001367983 */ /* 0x000f220000300800 */
[----:B------:R-:W-:Y:S01]  /*26fd0*/  ISETP.LT.AND P6, PT, R51, UR34, !P6 ;  /* 0x0000002233007c0c */ /* 0x000fe2000f7c1270 */
[----:B------:R-:W0:Y:S01]  /*26fe0*/  LDCU UR12, c[0x0][0x39c] ;  /* 0x00007380ff0c77ac */ /* 0x000e220008000800 */
[C---:B------:R-:W-:Y:S01]  /*26ff0*/  IMAD.WIDE R26, R52.reuse, 0x2, R56 ;  /* 0x00000002341a7825 */ /* 0x040fe200078e0238 */
[----:B------:R1:W-:Y:S01]  /*27000*/  @P4 STG.E.U16 desc[UR8][R24.64], R53 ;  /* 0x0000003518004986 */ /* 0x0003e2000c101508 */
[----:B------:R-:W0:Y:S02]  /*27010*/  LDCU UR34, c[0x0][0x398] ;  /* 0x00007300ff2277ac */ /* 0x000e240008000800 */
[----:B------:R-:W-:-:S02]  /*27020*/  VIADD R2, R52, UR11 ;  /* 0x0000000b34027c36 */ /* 0x000fc40008000000 */
[----:B-1----:R-:W-:Y:S01]  /*27030*/  IMAD.WIDE R24, R52, 0x2, R58 ;  /* 0x0000000234187825 */ /* 0x002fe200078e023a */
[----:B------:R-:W-:Y:S01]  /*27040*/  PRMT R52, R55, 0x7632, R52 ;  /* 0x0000763237347816 */ /* 0x000fe20000000034 */
[----:B----4-:R1:W-:Y:S01]  /*27050*/  @P5 STG.E.U16 desc[UR8][R26.64], R54 ;  /* 0x000000361a005986 */ /* 0x0103e2000c101508 */
[----:B------:R-:W-:Y:S01]  /*27060*/  ISETP.LT.AND P5, PT, R60, UR31, !P0 ;  /* 0x0000001f3c007c0c */ /* 0x000fe2000c7a1270 */
[----:B------:R-:W4:Y:S01]  /*27070*/  LDCU UR31, c[0x0][0x398] ;  /* 0x00007300ff1f77ac */ /* 0x000f220008000800 */
[----:B------:R-:W-:Y:S02]  /*27080*/  PRMT R53, R54, 0x7632, R53 ;  /* 0x0000763236357816 */ /* 0x000fe40000000035 */
[----:B------:R-:W-:Y:S01]  /*27090*/  ISETP.LT.AND P0, PT, R51, UR18, !P0 ;  /* 0x0000001233007c0c */ /* 0x000fe2000c701270 */
[----:B------:R-:W0:Y:S01]  /*270a0*/  LDCU UR18, c[0x0][0x398] ;  /* 0x00007300ff1277ac */ /* 0x000e220008000800 */
[----:B-1----:R-:W-:Y:S01]  /*270b0*/  VIADD R26, R3, 0x49 ;  /* 0x00000049031a7836 */ /* 0x002fe20000000000 */
[----:B------:R1:W-:Y:S04]  /*270c0*/  @P6 STG.E.U16 desc[UR8][R24.64], R53 ;  /* 0x0000003518006986 */ /* 0x0003e8000c101508 */
[----:B------:R-:W-:Y:S01]  /*270d0*/  ISETP.GE.AND P4, PT, R26, UR4, PT ;  /* 0x000000041a007c0c */ /* 0x000fe2000bf86270 */
[----:B------:R-:W-:Y:S01]  /*270e0*/  IMAD.WIDE R26, R2, 0x2, R56 ;  /* 0x00000002021a7825 */ /* 0x000fe200078e0238 */
[----:B------:R-:W-:Y:S01]  /*270f0*/  ISETP.LT.AND P6, PT, R60, UR33, !P2 ;  /* 0x000000213c007c0c */ /* 0x000fe2000d7c1270 */
[----:B------:R-:W2:Y:S01]  /*27100*/  LDL.LU R54, [R1+0x120] ;  /* 0x0001200001367983 */ /* 0x000ea20000300800 */
[----:B------:R-:W-:Y:S01]  /*27110*/  ISETP.LT.AND P2, PT, R51, UR35, !P2 ;  /* 0x0000002333007c0c */ /* 0x000fe2000d741270 */
[----:B------:R-:W0:Y:S02]  /*27120*/  LDCU UR4, c[0x0][0x39c] ;  /* 0x00007380ff0477ac */ /* 0x000e240008000800 */
[----:B------:R3:W-:Y:S01]  /*27130*/  @P5 STG.E.U16 desc[UR8][R26.64], R55 ;  /* 0x000000371a005986 */ /* 0x0007e2000c101508 */
[C---:B-1----:R-:W-:Y:S01]  /*27140*/  IMAD.WIDE R24, R2.reuse, 0x2, R58 ;  /* 0x0000000202187825 */ /* 0x042fe200078e023a */
[----:B------:R-:W1:Y:S03]  /*27150*/  LDCU UR33, c[0x0][0x398] ;  /* 0x00007300ff2177ac */ /* 0x000e660008000800 */
[----:B------:R-:W-:Y:S01]  /*27160*/  VIADD R53, R2, UR11 ;  /* 0x0000000b02357c36 */ /* 0x000fe20008000000 */
[----:B------:R0:W-:Y:S01]  /*27170*/  @P0 STG.E.U16 desc[UR8][R24.64], R52 ;  /* 0x0000003418000986 */ /* 0x0001e2000c101508 */
[----:B---3--:R-:W-:-:S03]  /*27180*/  VIADD R26, R3, 0x4a ;  /* 0x0000004a031a7836 */ /* 0x008fc60000000000 */
[----:B------:R-:W3:Y:S02]  /*27190*/  LDL.LU R55, [R1+0x118] ;  /* 0x0001180001377983 */ /* 0x000ee40000300800 */
[----:B------:R-:W-:Y:S01]  /*271a0*/  ISETP.GE.AND P5, PT, R26, UR6, PT ;  /* 0x000000061a007c0c */ /* 0x000fe2000bfa6270 */
[----:B------:R-:W-:-:S04]  /*271b0*/  IMAD.WIDE R26, R53, 0x2, R56 ;  /* 0x00000002351a7825 */ /* 0x000fc800078e0238 */
[C---:B0-----:R-:W-:Y:S02]  /*271c0*/  VIADD R52, R53.reuse, UR11 ;  /* 0x0000000b35347c36 */ /* 0x041fe40008000000 */
[----:B------:R-:W-:Y:S01]  /*271d0*/  IMAD.WIDE R24, R53, 0x2, R58 ;  /* 0x0000000235187825 */ /* 0x000fe200078e023a */
[----:B------:R-:W-:Y:S01]  /*271e0*/  PRMT R53, R61, 0x7632, R53 ;  /* 0x000076323d357816 */ /* 0x000fe20000000035 */
[----:B------:R0:W-:Y:S01]  /*271f0*/  @P6 STG.E.U16 desc[UR8][R26.64], R61 ;  /* 0x0000003d1a006986 */ /* 0x0001e2000c101508 */
[----:B------:R-:W-:Y:S01]  /*27200*/  ISETP.LT.AND P0, PT, R60, UR19, !P3 ;  /* 0x000000133c007c0c */ /* 0x000fe2000df01270 */
[----:B------:R-:W-:Y:S01]  /*27210*/  VIADD R2, R3, 0x4b ;  /* 0x0000004b03027836 */ /* 0x000fe20000000000 */
[----:B------:R-:W1:Y:S01]  /*27220*/  LDCU UR6, c[0x0][0x39c] ;  /* 0x00007380ff0677ac */ /* 0x000e620008000800 */
[----:B------:R4:W-:Y:S04]  /*27230*/  @P2 STG.E.U16 desc[UR8][R24.64], R53 ;  /* 0x0000003518002986 */ /* 0x0009e8000c101508 */
[----:B0-----:R-:W2:Y:S01]  /*27240*/  LDL.LU R61, [R1+0x12c] ;  /* 0x00012c00013d7983 */ /* 0x001ea20000300800 */
[----:B------:R-:W-:Y:S01]  /*27250*/  IMAD.WIDE R26, R52, 0x2, R56 ;  /* 0x00000002341a7825 */ /* 0x000fe200078e0238 */
[----:B------:R-:W0:Y:S02]  /*27260*/  LDCU UR19, c[0x0][0x398] ;  /* 0x00007300ff1377ac */ /* 0x000e240008000800 */
[----:B----4-:R-:W4:Y:S01]  /*27270*/  LDL.LU R25, [R1+0x110] ;  /* 0x0001100001197983 */ /* 0x010f220000300800 */
[----:B------:R-:W-:-:S02]  /*27280*/  ISETP.LT.AND P3, PT, R51, UR36, !P3 ;  /* 0x0000002433007c0c */ /* 0x000fc4000df61270 */
[----:B------:R-:W-:Y:S01]  /*27290*/  ISETP.LT.AND P2, PT, R60, UR16, !P4 ;  /* 0x000000103c007c0c */ /* 0x000fe2000e741270 */
[----:B------:R-:W0:Y:S01]  /*272a0*/  LDCU UR16, c[0x0][0x398] ;  /* 0x00007300ff1077ac */ /* 0x000e220008000800 */
[----:B------:R-:W-:Y:S01]  /*272b0*/  ISETP.GE.AND P6, PT, R2, UR10, PT ;  /* 0x0000000a02007c0c */ /* 0x000fe2000bfc6270 */
[C---:B------:R-:W-:Y:S01]  /*272c0*/  VIADD R2, R52.reuse, UR11 ;  /* 0x0000000b34027c36 */ /* 0x040fe20008000000 */
[----:B------:R-:W-:Y:S01]  /*272d0*/  ISETP.LT.AND P4, PT, R51, UR20, !P4 ;  /* 0x0000001433007c0c */ /* 0x000fe2000e781270 */
[----:B------:R-:W0:Y:S01]  /*272e0*/  LDCU UR10, c[0x0][0x39c] ;  /* 0x00007380ff0a77ac */ /* 0x000e220008000800 */
[----:B------:R-:W0:Y:S01]  /*272f0*/  LDCU UR20, c[0x0][0x398] ;  /* 0x00007300ff1477ac */ /* 0x000e220008000800 */
[----:B----4-:R4:W-:Y:S01]  /*27300*/  @P0 STG.E.U16 desc[UR8][R26.64], R25 ;  /* 0x000000191a000986 */ /* 0x0109e2000c101508 */
[----:B------:R-:W-:Y:S01]  /*27310*/  PRMT R53, R25, 0x7632, R53 ;  /* 0x0000763219357816 */ /* 0x000fe20000000035 */
[----:B----4-:R-:W-:Y:S02]  /*27320*/  VIADD R26, R3, 0x4c ;  /* 0x0000004c031a7836 */ /* 0x010fe40000000000 */
[----:B------:R-:W-:-:S03]  /*27330*/  IMAD.WIDE R24, R52, 0x2, R58 ;  /* 0x0000000234187825 */ /* 0x000fc600078e023a */
[----:B------:R-:W-:Y:S01]  /*27340*/  ISETP.GE.AND P0, PT, R26, UR14, PT ;  /* 0x0000000e1a007c0c */ /* 0x000fe2000bf06270 */
[----:B------:R-:W-:Y:S01]  /*27350*/  IMAD.WIDE R26, R2, 0x2, R56 ;  /* 0x00000002021a7825 */ /* 0x000fe200078e0238 */
[----:B------:R4:W-:Y:S01]  /*27360*/  @P3 STG.E.U16 desc[UR8][R24.64], R53 ;  /* 0x0000003518003986 */ /* 0x0009e2000c101508 */
[----:B------:R-:W0:Y:S03]  /*27370*/  LDCU UR14, c[0x0][0x398] ;  /* 0x00007300ff0e77ac */ /* 0x000e260008000800 */
[----:B--2---:R2:W-:Y:S01]  /*27380*/  @P2 STG.E.U16 desc[UR8][R26.64], R54 ;  /* 0x000000361a002986 */ /* 0x0045e2000c101508 */
[----:B----4-:R-:W-:Y:S01]  /*27390*/  PRMT R53, R54, 0x7632, R53 ;  /* 0x0000763236357816 */ /* 0x010fe20000000035 */
[----:B------:R-:W-:-:S04]  /*273a0*/  IMAD.WIDE R24, R2, 0x2, R58 ;  /* 0x0000000202187825 */ /* 0x000fc800078e023a */
[----:B--2---:R-:W-:Y:S01]  /*273b0*/  VIADD R54, R3, 0x4d ;  /* 0x0000004d03367836 */ /* 0x004fe20000000000 */
[----:B------:R2:W-:Y:S04]  /*273c0*/  @P4 STG.E.U16 desc[UR8][R24.64], R53 ;  /* 0x0000003518004986 */ /* 0x0005e8000c101508 */
[----:B------:R-:W-:Y:S01]  /*273d0*/  ISETP.GE.AND P2, PT, R54, UR4, PT ;  /* 0x0000000436007c0c */ /* 0x000fe2000bf46270 */
[----:B------:R-:W-:Y:S01]  /*273e0*/  VIADD R52, R2, UR11 ;  /* 0x0000000b02347c36 */ /* 0x000fe20008000000 */
[----:B------:R-:W4:Y:S01]  /*273f0*/  LDL.LU R54, [R1+0x124] ;  /* 0x0001240001367983 */ /* 0x000f220000300800 */
[----:B------:R-:W-:Y:S01]  /*27400*/  ISETP.LT.AND P3, PT, R60, UR22, !P5 ;  /* 0x000000163c007c0c */ /* 0x000fe2000ef61270 */
[----:B------:R-:W0:Y:S02]  /*27410*/  LDCU UR4, c[0x0][0x39c] ;  /* 0x00007380ff0477ac */ /* 0x000e240008000800 */
[----:B--2---:R-:W2:Y:S01]  /*27420*/  LDL.LU R25, [R1+0x114] ;  /* 0x0001140001197983 */ /* 0x004ea20000300800 */
[C---:B------:R-:W-:Y:S01]  /*27430*/  ISETP.LT.AND P5, PT, R51.reuse, UR24, !P5 ;  /* 0x0000001833007c0c */ /* 0x040fe2000efa1270 */
[----:B------:R-:W-:Y:S01]  /*27440*/  IMAD.WIDE R26, R52, 0x2, R56 ;  /* 0x00000002341a7825 */ /* 0x000fe200078e0238 */
[----:B------:R-:W-:Y:S01]  /*27450*/  ISETP.LT.AND P4, PT, R60, UR26, !P6 ;  /* 0x0000001a3c007c0c */ /* 0x000fe2000f781270 */
[----:B------:R-:W0:Y:S01]  /*27460*/  LDCU UR22, c[0x0][0x398] ;  /* 0x00007300ff1677ac */ /* 0x000e220008000800 */
[----:B------:R-:W-:Y:S01]  /*27470*/  ISETP.LT.AND P6, PT, R51, UR28, !P6 ;  /* 0x0000001c33007c0c */ /* 0x000fe2000f7c1270 */
[----:B------:R-:W-:Y:S01]  /*27480*/  VIADD R53, R3, 0x4f ;  /* 0x0000004f03357836 */ /* 0x000fe20000000000 */
[----:B------:R-:W0:Y:S01]  /*27490*/  LDCU UR24, c[0x0][0x398] ;  /* 0x00007300ff1877ac */ /* 0x000e220008000800 */
[----:B------:R-:W0:Y:S01]  /*274a0*/  LDCU UR26, c[0x0][0x398] ;  /* 0x00007300ff1a77ac */ /* 0x000e220008000800 */
[----:B------:R-:W0:Y:S01]  /*274b0*/  LDCU UR28, c[0x0][0x398] ;  /* 0x00007300ff1c77ac */ /* 0x000e220008000800 */
[----:B--2---:R2:W-:Y:S01]  /*274c0*/  @P3 STG.E.U16 desc[UR8][R26.64], R25 ;  /* 0x000000191a003986 */ /* 0x0045e2000c101508 */
[----:B------:R-:W-:Y:S01]  /*274d0*/  PRMT R2, R25, 0x7632, R2 ;  /* 0x0000763219027816 */ /* 0x000fe20000000002 */
[----:B--2---:R-:W-:-:S04]  /*274e0*/  IMAD.WIDE R24, R52, 0x2, R58 ;  /* 0x0000000234187825 */ /* 0x004fc800078e023a */
[----:B------:R-:W-:Y:S01]  /*274f0*/  VIADD R26, R3, 0x4e ;  /* 0x0000004e031a7836 */ /* 0x000fe20000000000 */
[----:B------:R2:W-:Y:S01]  /*27500*/  @P5 STG.E.U16 desc[UR8][R24.64], R2 ;  /* 0x0000000218005986 */ /* 0x0005e2000c101508 */
[----:B------:R-:W-:Y:S01]  /*27510*/  VIADD R52, R52, UR11 ;  /* 0x0000000b34347c36 */ /* 0x000fe20008000000 */
[----:B------:R-:W-:Y:S01]  /*27520*/  ISETP.LT.AND P5, PT, R60, UR30, !P0 ;  /* 0x0000001e3c007c0c */ /* 0x000fe2000c7a1270 */
[----:B------:R-:W3:Y:S01]  /*27530*/  LDCU UR30, c[0x0][0x398] ;  /* 0x00007300ff1e77ac */ /* 0x000ee20008000800 */
[----:B-1----:R-:W-:Y:S01]  /*27540*/  ISETP.GE.AND P3, PT, R26, UR6, PT ;  /* 0x000000061a007c0c */ /* 0x002fe2000bf66270 */
[C---:B------:R-:W-:Y:S01]  /*27550*/  IMAD.WIDE R26, R52.reuse, 0x2, R56 ;  /* 0x00000002341a7825 */ /* 0x040fe200078e0238 */
[----:B------:R-:W-:Y:S01]  /*27560*/  ISETP.LT.AND P0, PT, R51, UR31, !P0 ;  /* 0x0000001f33007c0c */ /* 0x000fe2000c701270 */
[----:B------:R-:W1:Y:S02]  /*27570*/  LDCU UR6, c[0x0][0x39c] ;  /* 0x00007380ff0677ac */ /* 0x000e640008000800 */
[----:B--2---:R-:W-:-:S02]  /*27580*/  VIADD R2, R52, UR11 ;  /* 0x0000000b34027c36 */ /* 0x004fc40008000000 */
[----:B------:R-:W-:Y:S01]  /*27590*/  IMAD.WIDE R24, R52, 0x2, R58 ;  /* 0x0000000234187825 */ /* 0x000fe200078e023a */
[----:B----4-:R-:W-:Y:S01]  /*275a0*/  PRMT R52, R54, 0x7632, R52 ;  /* 0x0000763236347816 */ /* 0x010fe20000000034 */
[----:B------:R2:W-:Y:S01]  /*275b0*/  @P4 STG.E.U16 desc[UR8][R26.64], R54 ;  /* 0x000000361a004986 */ /* 0x0005e2000c101508 */
[----:B0-----:R-:W-:Y:S01]  /*275c0*/  ISETP.GE.AND P4, PT, R53, UR10, PT ;  /* 0x0000000a35007c0c */ /* 0x001fe2000bf86270 */
[----:B------:R-:W0:Y:S01]  /*275d0*/  LDCU UR10, c[0x0][0x39c] ;  /* 0x00007380ff0a77ac */ /* 0x000e220008000800 */
[----:B---3--:R-:W-:Y:S01]  /*275e0*/  PRMT R53, R55, 0x7632, R53 ;  /* 0x0000763237357816 */ /* 0x008fe20000000035 */
[----:B------:R3:W-:Y:S01]  /*275f0*/  @P6 STG.E.U16 desc[UR8][R24.64], R52 ;  /* 0x0000003418006986 */ /* 0x0007e2000c101508 */
[----:B------:R-:W4:Y:S01]  /*27600*/  LDCU UR31, c[0x0][0x398] ;  /* 0x00007300ff1f77ac */ /* 0x000f220008000800 */
[----:B--2---:R-:W-:-:S04]  /*27610*/  IMAD.WIDE R26, R2, 0x2, R56 ;  /* 0x00000002021a7825 */ /* 0x004fc800078e0238 */
[----:B---3--:R-:W-:Y:S01]  /*27620*/  IMAD.WIDE R24, R2, 0x2, R58 ;  /* 0x0000000202187825 */ /* 0x008fe200078e023a */
[----:B------:R-:W-:Y:S04]  /*27630*/  @P5 STG.E.U16 desc[UR8][R26.64], R55 ;  /* 0x000000371a005986 */ /* 0x000fe8000c101508 */
[----:B------:R2:W-:Y:S04]  /*27640*/  @P0 STG.E.U16 desc[UR8][R24.64], R53 ;  /* 0x0000003518000986 */ /* 0x0005e8000c101508 */
[----:B--2---:R-:W2:Y:S04]  /*27650*/  LDL.LU R25, [R1+0x128] ;  /* 0x0001280001197983 */ /* 0x004ea80000300800 */
[----:B------:R-:W3:Y:S01]  /*27660*/  LDL.LU R53, [R1+0x11c] ;  /* 0x00011c0001357983 */ /* 0x000ee20000300800 */
[----:B------:R-:W-:Y:S01]  /*27670*/  ISETP.LT.AND P6, PT, R60, UR18, !P2 ;  /* 0x000000123c007c0c */ /* 0x000fe2000d7c1270 */
[----:B------:R-:W-:Y:S01]  /*27680*/  VIADD R52, R2, UR11 ;  /* 0x0000000b02347c36 */ /* 0x000fe20008000000 */
[----:B------:R-:W0:Y:S03]  /*27690*/  LDCU UR18, c[0x0][0x398] ;  /* 0x00007300ff1277ac */ /* 0x000e260008000800 */
[----:B------:R-:W-:Y:S01]  /*276a0*/  IMAD.WIDE R26, R52, 0x2, R56 ;  /* 0x00000002341a7825 */ /* 0x000fe200078e0238 */
[----:B------:R-:W-:Y:S01]  /*276b0*/  ISETP.LT.AND P2, PT, R51, UR32, !P2 ;  /* 0x0000002033007c0c */ /* 0x000fe2000d741270 */
[----:B------:R-:W0:Y:S02]  /*276c0*/  LDCU UR32, c[0x0][0x398] ;  /* 0x00007300ff2077ac */ /* 0x000e240008000800 */
[----:B------:R-:W-:-:S02]  /*276d0*/  VIADD R54, R3, 0x50 ;  /* 0x0000005003367836 */ /* 0x000fc40000000000 */
[----:B------:R-:W-:-:S03]  /*276e0*/  VIADD R2, R52, UR11 ;  /* 0x0000000b34027c36 */ /* 0x000fc60008000000 */
[----:B------:R-:W-:Y:S01]  /*276f0*/  ISETP.GE.AND P5, PT, R54, UR12, PT ;  /* 0x0000000c36007c0c */ /* 0x000fe2000bfa6270 */
[----:B------:R-:W-:Y:S01]  /*27700*/  VIADD R55, R3, 0x51 ;  /* 0x0000005103377836 */ /* 0x000fe20000000000 */
[----:B------:R-:W0:Y:S04]  /*27710*/  LDCU UR12, c[0x0][0x39c] ;  /* 0x00007380ff0c77ac */ /* 0x000e280008000800 */
[----:B------:R-:W-:Y:S01]  /*27720*/  ISETP.GE.AND P0, PT, R55, UR4, PT ;  /* 0x0000000437007c0c */ /* 0x000fe2000bf06270 */
[----:B------:R-:W0:Y:S01]  /*27730*/  LDCU UR4, c[0x0][0x39c] ;  /* 0x00007380ff0477ac */ /* 0x000e220008000800 */
[----:B--2---:R2:W-:Y:S01]  /*27740*/  @P6 STG.E.U16 desc[UR8][R26.64], R25 ;  /* 0x000000191a006986 */ /* 0x0045e2000c101508 */
[----:B------:R-:W-:Y:S02]  /*27750*/  ISETP.LT.AND P6, PT, R60, UR33, !P3 ;  /* 0x000000213c007c0c */ /* 0x000fe4000dfc1270 */
[----:B------:R-:W-:-:S02]  /*27760*/  PRMT R54, R25, 0x7632, R54 ;  /* 0x0000763219367816 */ /* 0x000fc40000000036 */
[----:B------:R-:W-:Y:S01]  /*27770*/  ISETP.LT.AND P3, PT, R51, UR19, !P3 ;  /* 0x0000001333007c0c */ /* 0x000fe2000df61270 */
[----:B------:R-:W0:Y:S01]  /*27780*/  LDCU UR19, c[0x0][0x398] ;  /* 0x00007300ff1377ac */ /* 0x000e220008000800 */
[----:B--2---:R-:W-:-:S04]  /*27790*/  IMAD.WIDE R24, R52, 0x2, R58 ;  /* 0x0000000234187825 */ /* 0x004fc800078e023a */
[----:B------:R-:W-:Y:S01]  /*277a0*/  IMAD.WIDE R26, R2, 0x2, R56 ;  /* 0x00000002021a7825 */ /* 0x000fe200078e0238 */
[----:B------:R2:W-:Y:S01]  /*277b0*/  @P2 STG.E.U16 desc[UR8][R24.64], R54 ;  /* 0x0000003618002986 */ /* 0x0005e2000c101508 */
[----:B---3--:R-:W-:-:S03]  /*277c0*/  PRMT R55, R53, 0x7632, R55 ;  /* 0x0000763235377816 */ /* 0x008fc60000000037 */
[----:B------:R3:W-:Y:S01]  /*277d0*/  @P6 STG.E.U16 desc[UR8][R26.64], R53 ;  /* 0x000000351a006986 */ /* 0x0007e2000c101508 */
[----:B------:R-:W-:Y:S01]  /*277e0*/  ISETP.LT.AND P6, PT, R60, UR16, !P4 ;  /* 0x000000103c007c0c */ /* 0x000fe2000e7c1270 */
[----:B------:R-:W-:Y:S01]  /*277f0*/  VIADD R52, R3, 0x52 ;  /* 0x0000005203347836 */ /* 0x000fe20000000000 */
[----:B------:R-:W-:Y:S01]  /*27800*/  ISETP.LT.AND P4, PT, R51, UR34, !P4 ;  /* 0x0000002233007c0c */ /* 0x000fe2000e781270 */
[----:B------:R-:W0:Y:S01]  /*27810*/  LDCU UR16, c[0x0][0x398] ;  /* 0x00007300ff1077ac */ /* 0x000e220008000800 */
[----:B--2---:R-:W-:-:S04]  /*27820*/  IMAD.WIDE R24, R2, 0x2, R58 ;  /* 0x0000000202187825 */ /* 0x004fc800078e023a */
[----:B---3--:R-:W-:Y:S01]  /*27830*/  VIADD R53, R2, UR11 ;  /* 0x0000000b02357c36 */ /* 0x008fe20008000000 */
[----:B------:R2:W-:Y:S01]  /*27840*/  @P3 STG.E.U16 desc[UR8][R24.64], R55 ;  /* 0x0000003718003986 */ /* 0x0005e2000c101508 */
[----:B------:R-:W-:Y:S02]  /*27850*/  ISETP.LT.AND P3, PT, R60, UR14, !P5 ;  /* 0x0000000e3c007c0c */ /* 0x000fe4000ef61270 */
[----:B-1----:R-:W-:Y:S01]  /*27860*/  ISETP.GE.AND P2, PT, R52, UR6, PT ;  /* 0x0000000634007c0c */ /* 0x002fe2000bf46270 */
[----:B------:R-:W-:Y:S01]  /*27870*/  IMAD.WIDE R26, R53, 0x2, R56 ;  /* 0x00000002351a7825 */ /* 0x000fe200078e0238 */
[----:B------:R-:W-:Y:S01]  /*27880*/  ISETP.LT.AND P5, PT, R51, UR20, !P5 ;  /* 0x0000001433007c0c */ /* 0x000fe2000efa1270 */
[----:B------:R-:W1:Y:S02]  /*27890*/  LDCU UR6, c[0x0][0x39c] ;  /* 0x00007380ff0677ac */ /* 0x000e640008000800 */
[----:B------:R-:W-:Y:S01]  /*278a0*/  VIADD R52, R53, UR11 ;  /* 0x0000000b35347c36 */ /* 0x000fe20008000000 */
[----:B------:R3:W-:Y:S01]  /*278b0*/  @P6 STG.E.U16 desc[UR8][R26.64], R61 ;  /* 0x0000003d1a006986 */ /* 0x0007e2000c101508 */
[----:B------:R-:W-:Y:S01]  /*278c0*/  VIADD R2, R3, 0x53 ;  /* 0x0000005303027836 */ /* 0x000fe20000000000 */
[----:B------:R-:W1:Y:S01]  /*278d0*/  LDCU UR14, c[0x0][0x398] ;  /* 0x00007300ff0e77ac */ /* 0x000e620008000800 */
[----:B--2---:R-:W-:Y:S01]  /*278e0*/  IMAD.WIDE R24, R53, 0x2, R58 ;  /* 0x0000000235187825 */ /* 0x004fe200078e023a */
[----:B------:R-:W-:Y:S01]  /*278f0*/  PRMT R53, R61, 0x7632, R53 ;  /* 0x000076323d357816 */ /* 0x000fe20000000035 */
[----:B------:R-:W2:Y:S02]  /*27900*/  LDCU UR20, c[0x0][0x398] ;  /* 0x00007300ff1477ac */ /* 0x000ea40008000800 */
[----:B---3--:R-:W-:-:S02]  /*27910*/  IMAD.WIDE R26, R52, 0x2, R56 ;  /* 0x00000002341a7825 */ /* 0x008fc400078e0238 */
[----:B------:R-:W-:Y:S01]  /*27920*/  @P4 STG.E.U16 desc[UR8][R24.64], R53 ;  /* 0x0000003518004986 */ /* 0x000fe2000c101508 */
[----:B------:R-:W-:Y:S01]  /*27930*/  ISETP.LT.AND P4, PT, R60, UR22, !P0 ;  /* 0x000000163c007c0c */ /* 0x000fe2000c781270 */
[----:B------:R-:W3:Y:S01]  /*27940*/  LDCU UR22, c[0x0][0x398] ;  /* 0x00007300ff1677ac */ /* 0x000ee20008000800 */
[----:B------:R-:W-:Y:S01]  /*27950*/  IMAD.WIDE R54, R52, 0x2, R58 ;  /* 0x0000000234367825 */ /* 0x000fe200078e023a */
[----:B------:R1:W-:Y:S01]  /*27960*/  @P3 STG.E.U16 desc[UR8][R26.64], R4 ;  /* 0x000000041a003986 */ /* 0x0003e2000c101508 */
[----:B0-----:R-:W-:Y:S01]  /*27970*/  ISETP.GE.AND P6, PT, R2, UR10, PT ;  /* 0x0000000a02007c0c */ /* 0x001fe2000bfc6270 */
[----:B------:R-:W0:Y:S01]  /*27980*/  LDCU UR10, c[0x0][0x39c] ;  /* 0x00007380ff0a77ac */ /* 0x000e220008000800 */
[----:B------:R-:W-:Y:S01]  /*27990*/  VIADD R61, R52, UR11 ;  /* 0x0000000b343d7c36 */ /* 0x000fe20008000000 */
[----:B------:R-:W-:Y:S01]  /*279a0*/  ISETP.LT.AND P0, PT, R51, UR24, !P0 ;  /* 0x0000001833007c0c */ /* 0x000fe2000c701270 */
[----:B------:R-:W-:Y:S01]  /*279b0*/  VIADD R2, R3, 0x54 ;  /* 0x0000005403027836 */ /* 0x000fe20000000000 */
[----:B------:R-:W0:Y:S01]  /*279c0*/  LDCU UR24, c[0x0][0x398] ;  /* 0x00007300ff1877ac */ /* 0x000e220008000800 */
[----:B-1----:R-:W-:Y:S01]  /*279d0*/  PRMT R27, R4, 0x7632, R27 ;  /* 0x00007632041b7816 */ /* 0x002fe2000000001b */
[----:B------:R-:W-:-:S04]  /*279e0*/  IMAD.WIDE R24, R61, 0x2, R56 ;  /* 0x000000023d187825 */ /* 0x000fc800078e0238 */
[----:B------:R1:W-:Y:S01]  /*279f0*/  @P5 STG.E.U16 desc[UR8][R54.64], R27 ;  /* 0x0000001b36005986 */ /* 0x0003e2000c101508 */
[----:B------:R-:W-:Y:S02]  /*27a00*/  ISETP.LT.AND P5, PT, R60, UR26, !P2 ;  /* 0x0000001a3c007c0c */ /* 0x000fe4000d7a1270 */
[----:B------:R-:W-:Y:S01]  /*27a10*/  ISETP.GE.AND P3, PT, R2, UR12, PT ;  /* 0x0000000c02007c0c */ /* 0x000fe2000bf66270 */
[----:B------:R-:W-:Y:S01]  /*27a20*/  VIADD R2, R61, UR11 ;  /* 0x0000000b3d027c36 */ /* 0x000fe20008000000 */
[----:B------:R0:W-:Y:S01]  /*27a30*/  @P4 STG.E.U16 desc[UR8][R24.64], R8 ;  /* 0x0000000818004986 */ /* 0x0001e2000c101508 */
[----:B------:R-:W-:Y:S02]  /*27a40*/  VIADD R4, R3, 0x55 ;  /* 0x0000005503047836 */ /* 0x000fe40000000000 */
[----:B-1----:R-:W-:Y:S01]  /*27a50*/  IMAD.WIDE R26, R61, 0x2, R58 ;  /* 0x000000023d1a7825 */ /* 0x002fe200078e023a */
[----:B------:R-:W-:Y:S01]  /*27a60*/  ISETP.LT.AND P2, PT, R51, UR28, !P2 ;  /* 0x0000001c33007c0c */ /* 0x000fe2000d741270 */
[----:B------:R-:W1:Y:S02]  /*27a70*/  LDCU UR12, c[0x0][0x39c] ;  /* 0x00007380ff0c77ac */ /* 0x000e640008000800 */
[----:B------:R-:W-:Y:S01]  /*27a80*/  IMAD.WIDE R52, R2, 0x2, R56 ;  /* 0x0000000202347825 */ /* 0x000fe200078e0238 */
[----:B0-----:R-:W-:Y:S01]  /*27a90*/  PRMT R25, R8, 0x7632, R25 ;  /* 0x0000763208197816 */ /* 0x001fe20000000019 */
[----:B------:R-:W0:Y:S04]  /*27aa0*/  LDCU UR26, c[0x0][0x398] ;  /* 0x00007300ff1a77ac */ /* 0x000e280008000800 */
[----:B------:R1:W-:Y:S01]  /*27ab0*/  @P0 STG.E.U16 desc[UR8][R26.64], R25 ;  /* 0x000000191a000986 */ /* 0x0003e2000c101508 */
[----:B------:R-:W-:Y:S01]  /*27ac0*/  ISETP.GE.AND P4, PT, R4, UR4, PT ;  /* 0x0000000404007c0c */ /* 0x000fe2000bf86270 */
[----:B------:R-:W-:Y:S01]  /*27ad0*/  VIADD R61, R2, UR11 ;  /* 0x0000000b023d7c36 */ /* 0x000fe20008000000 */
[----:B------:R-:W-:Y:S01]  /*27ae0*/  PRMT R8, R5, 0x7632, R8 ;  /* 0x0000763205087816 */ /* 0x000fe20000000008 */
[----:B------:R0:W-:Y:S01]  /*27af0*/  @P5 STG.E.U16 desc[UR8][R52.64], R5 ;  /* 0x0000000534005986 */ /* 0x0001e2000c101508 */
[----:B------:R-:W-:Y:S01]  /*27b00*/  ISETP.LT.AND P5, PT, R60, UR18, !P6 ;  /* 0x000000123c007c0c */ /* 0x000fe2000f7a1270 */
[----:B------:R-:W-:Y:S01]  /*27b10*/  VIADD R4, R3, 0x56 ;  /* 0x0000005603047836 */ /* 0x000fe20000000000 */
[----:B------:R-:W-:Y:S01]  /*27b20*/  ISETP.LT.AND P6, PT, R51, UR30, !P6 ;  /* 0x0000001e33007c0c */ /* 0x000fe2000f7c1270 */
[----:B------:R-:W-:Y:S01]  /*27b30*/  IMAD.WIDE R54, R2, 0x2, R58 ;  /* 0x0000000202367825 */ /* 0x000fe200078e023a */
[----:B------:R-:W2:Y:S02]  /*27b40*/  LDCU UR4, c[0x0][0x39c] ;  /* 0x00007380ff0477ac */ /* 0x000ea40008000800 */
[----:B------:R-:W-:Y:S01]  /*27b50*/  ISETP.GE.AND P0, PT, R4, UR6, PT ;  /* 0x0000000604007c0c */ /* 0x000fe2000bf06270 */
[----:B-1----:R-:W-:Y:S01]  /*27b60*/  IMAD.WIDE R24, R61, 0x2, R56 ;  /* 0x000000023d187825 */ /* 0x002fe200078e0238 */
[----:B------:R-:W-:Y:S01]  /*27b70*/  PRMT R26, R9, 0x7632, R26 ;  /* 0x00007632091a7816 */ /* 0x000fe2000000001a */
[----:B------:R1:W-:Y:S01]  /*27b80*/  @P2 STG.E.U16 desc[UR8][R54.64], R8 ;  /* 0x0000000836002986 */ /* 0x0003e2000c101508 */
[----:B------:R-:W2:Y:S01]  /*27b90*/  LDCU UR28, c[0x0][0x398] ;  /* 0x00007300ff1c77ac */ /* 0x000ea20008000800 */
[----:B0-----:R-:W-:Y:S01]  /*27ba0*/  IMAD.WIDE R4, R61, 0x2, R58 ;  /* 0x000000023d047825 */ /* 0x001fe200078e023a */
[C---:B----4-:R-:W-:Y:S01]  /*27bb0*/  ISETP.LT.AND P2, PT, R60.reuse, UR31, !P3 ;  /* 0x0000001f3c007c0c */ /* 0x050fe2000df41270 */
[----:B------:R0:W-:Y:S01]  /*27bc0*/  @P5 STG.E.U16 desc[UR8][R24.64], R9 ;  /* 0x0000000918005986 */ /* 0x0001e2000c101508 */
[----:B------:R-:W-:Y:S01]  /*27bd0*/  ISETP.LT.AND P3, PT, R51, UR19, !P3 ;  /* 0x0000001333007c0c */ /* 0x000fe2000df61270 */
[----:B------:R-:W-:Y:S01]  /*27be0*/  VIADD R27, R61, UR11 ;  /* 0x0000000b3d1b7c36 */ /* 0x000fe20008000000 */
[----:B------:R-:W4:Y:S01]  /*27bf0*/  LDCU UR18, c[0x0][0x398] ;  /* 0x00007300ff1277ac */ /* 0x000f220008000800 */
[----:B------:R2:W-:Y:S01]  /*27c00*/  @P6 STG.E.U16 desc[UR8][R4.64], R26 ;  /* 0x0000001a04006986 */ /* 0x0005e2000c101508 */
[----:B------:R-:W-:Y:S01]  /*27c10*/  ISETP.LT.AND P6, PT, R60, UR16, !P4 ;  /* 0x000000103c007c0c */ /* 0x000fe2000e7c1270 */
[C---:B------:R-:W-:Y:S01]  /*27c20*/  IMAD.WIDE R52, R27.reuse, 0x2, R56 ;  /* 0x000000021b347825 */ /* 0x040fe200078e0238 */
[----:B------:R-:W3:Y:S03]  /*27c30*/  LDCU UR30, c[0x0][0x398] ;  /* 0x00007300ff1e77ac */ /* 0x000ee60008000800 */
[C---:B-1----:R-:W-:Y:S01]  /*27c40*/  VIADD R55, R27.reuse, UR11 ;  /* 0x0000000b1b377c36 */ /* 0x042fe20008000000 */
[----:B------:R-:W1:Y:S01]  /*27c50*/  LDCU UR6, c[0x0][0x39c] ;  /* 0x00007380ff0677ac */ /* 0x000e620008000800 */
[----:B0-----:R-:W-:Y:S01]  /*27c60*/  PRMT R25, R6, 0x7632, R25 ;  /* 0x0000763206197816 */ /* 0x001fe20000000019 */
[----:B------:R-:W-:Y:S01]  /*27c70*/  IMAD.WIDE R8, R27, 0x2, R58 ;  /* 0x000000021b087825 */ /* 0x000fe200078e023a */
[----:B------:R0:W-:Y:S01]  /*27c80*/  @P2 STG.E.U16 desc[UR8][R52.64], R6 ;  /* 0x0000000634002986 */ /* 0x0001e2000c101508 */
[----:B------:R-:W1:Y:S02]  /*27c90*/  LDCU UR16, c[0x0][0x398] ;  /* 0x00007300ff1077ac */ /* 0x000e640008000800 */
[----:B--2---:R-:W-:Y:S01]  /*27ca0*/  IMAD.WIDE R4, R55, 0x2, R56 ;  /* 0x0000000237047825 */ /* 0x004fe200078e0238 */
[----:B------:R2:W-:Y:S01]  /*27cb0*/  @P3 STG.E.U16 desc[UR8][R8.64], R25 ;  /* 0x0000001908003986 */ /* 0x0005e2000c101508 */
[----:B------:R-:W-:Y:S01]  /*27cc0*/  ISETP.LT.AND P4, PT, R51, UR32, !P4 ;  /* 0x0000002033007c0c */ /* 0x000fe2000e781270 */
[----:B------:R-:W1:Y:S02]  /*27cd0*/  LDCU UR19, c[0x0][0x398] ;  /* 0x00007300ff1377ac */ /* 0x000e640008000800 */
[----:B------:R1:W-:Y:S01]  /*27ce0*/  @P6 STG.E.U16 desc[UR8][R4.64], R10 ;  /* 0x0000000a04006986 */ /* 0x0003e2000c101508 */
[----:B------:R-:W-:Y:S01]  /*27cf0*/  ISETP.LT.AND P6, PT, R60, UR14, !P0 ;  /* 0x0000000e3c007c0c */ /* 0x000fe2000c7c1270 */
[----:B------:R-:W-:-:S02]  /*27d00*/  VIADD R2, R3, 0x57 ;  /* 0x0000005703027836 */ /* 0x000fc40000000000 */
[C---:B0-----:R-:W-:Y:S01]  /*27d10*/  VIADD R53, R55.reuse, UR11 ;  /* 0x0000000b37357c36 */ /* 0x041fe20008000000 */
[----:B------:R-:W-:Y:S01]  /*27d20*/  PRMT R6, R10, 0x7632, R6 ;  /* 0x000076320a067816 */ /* 0x000fe20000000006 */
[----:B------:R-:W0:Y:S01]  /*27d30*/  LDCU UR14, c[0x0][0x398] ;  /* 0x00007300ff0e77ac */ /* 0x000e220008000800 */
[----:B--2---:R-:W-:Y:S01]  /*27d40*/  IMAD.WIDE R24, R55, 0x2, R58 ;  /* 0x0000000237187825 */ /* 0x004fe200078e023a */
[----:B------:R-:W-:Y:S01]  /*27d50*/  ISETP.GE.AND P5, PT, R2, UR10, PT ;  /* 0x0000000a02007c0c */ /* 0x000fe2000bfa6270 */
[----:B------:R-:W2:Y:S02]  /*27d60*/  LDCU UR10, c[0x0][0x39c] ;  /* 0x00007380ff0a77ac */ /* 0x000ea40008000800 */
[----:B------:R-:W-:Y:S01]  /*27d70*/  IMAD.WIDE R26, R53, 0x2, R56 ;  /* 0x00000002351a7825 */ /* 0x000fe200078e0238 */
[----:B------:R-:W-:Y:S01]  /*27d80*/  @P4 STG.E.U16 desc[UR8][R24.64], R6 ;  /* 0x0000000618004986 */ /* 0x000fe2000c101508 */
[----:B------:R-:W-:Y:S01]  /*27d90*/  ISETP.LT.AND P0, PT, R51, UR20, !P0 ;  /* 0x0000001433007c0c */ /* 0x000fe2000c701270 */
[----:B------:R-:W0:Y:S01]  /*27da0*/  LDCU UR20, c[0x0][0x398] ;  /* 0x00007300ff1477ac */ /* 0x000e220008000800 */
[----:B------:R-:W-:Y:S01]  /*27db0*/  VIADD R2, R3, 0x58 ;  /* 0x0000005803027836 */ /* 0x000fe20000000000 */
[----:B------:R2:W-:Y:S01]  /*27dc0*/  @P6 STG.E.U16 desc[UR8][R26.64], R7 ;  /* 0x000000071a006986 */ /* 0x0005e2000c101508 */
[----:B---3--:R-:W-:Y:S01]  /*27dd0*/  ISETP.LT.AND P6, PT, R60, UR22, !P5 ;  /* 0x000000163c007c0c */ /* 0x008fe2000efc1270 */
[----:B-1----:R-:W-:Y:S01]  /*27de0*/  VIADD R5, R53, UR11 ;  /* 0x0000000b35057c36 */ /* 0x002fe20008000000 */
[----:B------:R-:W-:Y:S01]  /*27df0*/  ISETP.LT.AND P5, PT, R51, UR24, !P5 ;  /* 0x0000001833007c0c */ /* 0x000fe2000efa1270 */
[----:B------:R-:W-:Y:S01]  /*27e00*/  IMAD.WIDE R8, R53, 0x2, R58 ;  /* 0x0000000235087825 */ /* 0x000fe200078e023a */
[----:B------:R-:W-:Y:S01]  /*27e10*/  ISETP.GE.AND P2, PT, R2, UR12, PT ;  /* 0x0000000c02007c0c */ /* 0x000fe2000bf46270 */
[----:B------:R-:W1:Y:S01]  /*27e20*/  LDCU UR12, c[0x0][0x398] ;  /* 0x00007300ff0c77ac */ /* 0x000e620008000800 */
[----:B------:R-:W-:Y:S01]  /*27e30*/  PRMT R10, R7, 0x7632, R10 ;  /* 0x00007632070a7816 */ /* 0x000fe2000000000a */
[----:B------:R-:W-:Y:S01]  /*27e40*/  VIADD R2, R3, 0x59 ;  /* 0x0000005903027836 */ /* 0x000fe20000000000 */
[----:B------:R-:W3:Y:S01]  /*27e50*/  LDCU UR22, c[0x0][0x398] ;  /* 0x00007300ff1677ac */ /* 0x000ee20008000800 */
[----:B--2---:R-:W-:Y:S01]  /*27e60*/  IMAD.WIDE R6, R5, 0x2, R56 ;  /* 0x0000000205067825 */ /* 0x004fe200078e0238 */
[----:B------:R-:W-:-:S03]  /*27e70*/  PRMT R26, R11, 0x7632, R26 ;  /* 0x000076320b1a7816 */ /* 0x000fc6000000001a */
[C---:B------:R-:W-:Y:S01]  /*27e80*/  VIADD R27, R5.reuse, UR11 ;  /* 0x0000000b051b7c36 */ /* 0x040fe20008000000 */
[----:B------:R-:W2:Y:S01]  /*27e90*/  LDCU UR24, c[0x0][0x398] ;  /* 0x00007300ff1877ac */ /* 0x000ea20008000800 */
[----:B------:R-:W-:Y:S01]  /*27ea0*/  IMAD.WIDE R4, R5, 0x2, R58 ;  /* 0x0000000205047825 */ /* 0x000fe200078e023a */
[----:B------:R-:W-:Y:S01]  /*27eb0*/  ISETP.GE.AND P3, PT, R2, UR4, PT ;  /* 0x0000000402007c0c */ /* 0x000fe2000bf66270 */
[----:B------:R0:W-:Y:S01]  /*27ec0*/  @P0 STG.E.U16 desc[UR8][R8.64], R10 ;  /* 0x0000000a08000986 */ /* 0x0001e2000c101508 */
[C---:B------:R-:W-:Y:S01]  /*27ed0*/  ISETP.LT.AND P0, PT, R60.reuse, UR26, !P2 ;  /* 0x0000001a3c007c0c */ /* 0x040fe2000d701270 */
[----:B------:R-:W-:Y:S01]  /*27ee0*/  VIADD R2, R3, 0x5a ;  /* 0x0000005a03027836 */ /* 0x000fe20000000000 */
[----:B------:R-:W-:Y:S01]  /*27ef0*/  ISETP.LT.AND P2, PT, R51, UR28, !P2 ;  /* 0x0000001c33007c0c */ /* 0x000fe2000d741270 */
[----:B------:R1:W-:Y:S01]  /*27f00*/  @P6 STG.E.U16 desc[UR8][R6.64], R11 ;  /* 0x0000000b06006986 */ /* 0x0003e2000c101508 */
[----:B------:R-:W2:Y:S03]  /*27f10*/  LDCU UR4, c[0x0][0x39c] ;  /* 0x00007380ff0477ac */ /* 0x000ea60008000800 */
[----:B------:R3:W-:Y:S01]  /*27f20*/  @P5 STG.E.U16 desc[UR8][R4.64], R26 ;  /* 0x0000001a04005986 */ /* 0x0007e2000c101508 */
[----:B----4-:R-:W-:Y:S01]  /*27f30*/  ISETP.LT.AND P5, PT, R60, UR18, !P3 ;  /* 0x000000123c007c0c */ /* 0x010fe2000dfa1270 */
[----:B------:R-:W-:Y:S01]  /*27f40*/  IMAD.WIDE R24, R27, 0x2, R56 ;  /* 0x000000021b187825 */ /* 0x000fe200078e0238 */
[----:B------:R-:W-:Y:S01]  /*27f50*/  ISETP.LT.AND P3, PT, R51, UR30, !P3 ;  /* 0x0000001e33007c0c */ /* 0x000fe2000df61270 */
[----:B------:R-:W4:Y:S02]  /*27f60*/  LDCU UR26, c[0x0][0x398] ;  /* 0x00007300ff1a77ac */ /* 0x000f240008000800 */
[C---:B0-----:R-:W-:Y:S01]  /*27f70*/  VIADD R9, R27.reuse, UR11 ;  /* 0x0000000b1b097c36 */ /* 0x041fe20008000000 */
[----:B-1----:R-:W-:Y:S01]  /*27f80*/  PRMT R11, R12, 0x7632, R11 ;  /* 0x000076320c0b7816 */ /* 0x002fe2000000000b */
[----:B------:R-:W-:Y:S01]  /*27f90*/  IMAD.WIDE R6, R27, 0x2, R58 ;  /* 0x000000021b067825 */ /* 0x000fe200078e023a */
[----:B------:R-:W-:Y:S01]  /*27fa0*/  ISETP.GE.AND P4, PT, R2, UR6, PT ;  /* 0x0000000602007c0c */ /* 0x000fe2000bf86270 */
[----:B------:R0:W-:Y:S01]  /*27fb0*/  @P0 STG.E.U16 desc[UR8][R24.64], R12 ;  /* 0x0000000c18000986 */ /* 0x0001e2000c101508 */
[----:B------:R-:W1:Y:S01]  /*27fc0*/  LDCU UR6, c[0x0][0x39c] ;  /* 0x00007380ff0677ac */ /* 0x000e620008000800 */
[----:B---3--:R-:W-:-:S02]  /*27fd0*/  IMAD.WIDE R4, R9, 0x2, R56 ;  /* 0x0000000209047825 */ /* 0x008fc400078e0238 */
[----:B------:R-:W-:Y:S01]  /*27fe0*/  @P2 STG.E.U16 desc[UR8][R6.64], R11 ;  /* 0x0000000b06002986 */ /* 0x000fe2000c101508 */
[----:B------:R-:W3:Y:S01]  /*27ff0*/  LDCU UR18, c[0x0][0x398] ;  /* 0x00007300ff1277ac */ /* 0x000ee20008000800 */
[----:B------:R-:W-:Y:S01]  /*28000*/  VIADD R2, R3, 0x5b ;  /* 0x0000005b03027836 */ /* 0x000fe20000000000 */
[----:B------:R-:W-:Y:S01]  /*28010*/  ISETP.LT.AND P2, PT, R60, UR16, !P4 ;  /* 0x000000103c007c0c */ /* 0x000fe2000e741270 */
[----:B------:R1:W-:Y:S01]  /*28020*/  @P5 STG.E.U16 desc[UR8][R4.64], R16 ;  /* 0x0000001004005986 */ /* 0x0003e2000c101508 */
[----:B------:R-:W-:Y:S01]  /*28030*/  ISETP.LT.AND P4, PT, R51, UR19, !P4 ;  /* 0x0000001333007c0c */ /* 0x000fe2000e781270 */
[----:B------:R-:W2:Y:S01]  /*28040*/  LDCU UR28, c[0x0][0x398] ;  /* 0x00007300ff1c77ac */ /* 0x000ea20008000800 */
[C---:B0-----:R-:W-:Y:S02]  /*28050*/  VIADD R25, R9.reuse, UR11 ;  /* 0x0000000b09197c36 */ /* 0x041fe40008000000 */
[----:B------:R-:W-:Y:S01]  /*28060*/  IMAD.WIDE R8, R9, 0x2, R58 ;  /* 0x0000000209087825 */ /* 0x000fe200078e023a */
[----:B------:R-:W-:Y:S01]  /*28070*/  ISETP.GE.AND P6, PT, R2, UR10, PT ;  /* 0x0000000a02007c0c */ /* 0x000fe2000bfc6270 */
[----:B------:R-:W0:Y:S01]  /*28080*/  LDCU UR10, c[0x0][0x39c] ;  /* 0x00007380ff0a77ac */ /* 0x000e220008000800 */
[----:B-1----:R-:W-:Y:S01]  /*28090*/  PRMT R5, R16, 0x7632, R5 ;  /* 0x0000763210057816 */ /* 0x002fe20000000005 */
[----:B------:R-:W-:Y:S01]  /*280a0*/  VIADD R2, R3, 0x5c ;  /* 0x0000005c03027836 */ /* 0x000fe20000000000 */
[----:B------:R-:W-:Y:S01]  /*280b0*/  PRMT R7, R13, 0x7632, R7 ;  /* 0x000076320d077816 */ /* 0x000fe20000000007 */
[----:B------:R-:W-:Y:S01]  /*280c0*/  IMAD.WIDE R10, R25, 0x2, R56 ;  /* 0x00000002190a7825 */ /* 0x000fe200078e0238 */
[----:B------:R-:W1:Y:S01]  /*280d0*/  LDCU UR16, c[0x0][0x398] ;  /* 0x00007300ff1077ac */ /* 0x000e620008000800 */
[----:B------:R0:W-:Y:S01]  /*280e0*/  @P3 STG.E.U16 desc[UR8][R8.64], R5 ;  /* 0x0000000508003986 */ /* 0x0001e2000c101508 */
[----:B------:R-:W-:-:S02]  /*280f0*/  ISETP.LT.AND P3, PT, R60, UR12, !P6 ;  /* 0x0000000c3c007c0c */ /* 0x000fc4000f761270 */
[----:B------:R-:W-:Y:S01]  /*28100*/  ISETP.LT.AND P6, PT, R51, UR14, !P6 ;  /* 0x0000000e33007c0c */ /* 0x000fe2000f7c1270 */
[----:B------:R-:W1:Y:S01]  /*28110*/  LDCU UR19, c[0x0][0x398] ;  /* 0x00007300ff1377ac */ /* 0x000e620008000800 */
[----:B--2---:R-:W-:Y:S01]  /*28120*/  ISETP.GE.AND P0, PT, R2, UR4, PT ;  /* 0x0000000402007c0c */ /* 0x004fe2000bf06270 */
[----:B------:R-:W-:Y:S01]  /*28130*/  VIADD R2, R3, 0x5d ;  /* 0x0000005d03027836 */ /* 0x000fe20000000000 */
[----:B------:R2:W-:Y:S01]  /*28140*/  @P2 STG.E.U16 desc[UR8][R10.64], R13 ;  /* 0x0000000d0a002986 */ /* 0x0005e2000c101508 */
[----:B------:R-:W1:Y:S01]  /*28150*/  LDCU UR4, c[0x0][0x39c] ;  /* 0x00007380ff0477ac */ /* 0x000e620008000800 */
[C-C-:B0-----:R-:W-:Y:S01]  /*28160*/  IMAD.WIDE R4, R25.reuse, 0x2, R58.reuse ;  /* 0x0000000219047825 */ /* 0x141fe200078e023a */
[----:B------:R-:W0:Y:S03]  /*28170*/  LDCU UR12, c[0x0][0x398] ;  /* 0x00007300ff0c77ac */ /* 0x000e260008000800 */
[----:B------:R-:W-:Y:S01]  /*28180*/  VIADD R25, R25, UR11 ;  /* 0x0000000b19197c36 */ /* 0x000fe20008000000 */
[----:B------:R1:W-:Y:S01]  /*28190*/  @P4 STG.E.U16 desc[UR8][R4.64], R7 ;  /* 0x0000000704004986 */ /* 0x0003e2000c101508 */
[----:B------:R-:W-:Y:S01]  /*281a0*/  ISETP.LT.AND P4, PT, R60, UR20, !P0 ;  /* 0x000000143c007c0c */ /* 0x000fe2000c781270 */
[----:B------:R-:W0:Y:S01]  /*281b0*/  LDCU UR14, c[0x0][0x398] ;  /* 0x00007300ff0e77ac */ /* 0x000e220008000800 */
[----:B------:R-:W-:Y:S01]  /*281c0*/  IMAD.WIDE R8, R25, 0x2, R58 ;  /* 0x0000000219087825 */ /* 0x000fe200078e023a */
[----:B--2---:R-:W-:-:S02]  /*281d0*/  PRMT R10, R17, 0x7632, R10 ;  /* 0x00007632110a7816 */ /* 0x004fc4000000000a */
[----:B------:R-:W-:Y:S01]  /*281e0*/  ISETP.GE.AND P5, PT, R2, UR6, PT ;  /* 0x0000000602007c0c */ /* 0x000fe2000bfa6270 */
[C---:B------:R-:W-:Y:S02]  /*281f0*/  VIADD R11, R25.reuse, UR11 ;  /* 0x0000000b190b7c36 */ /* 0x040fe40008000000 */
[--C-:B-1----:R-:W-:Y:S01]  /*28200*/  IMAD.WIDE R6, R25, 0x2, R56.reuse ;  /* 0x0000000219067825 */ /* 0x102fe200078e0238 */
[----:B------:R-:W-:Y:S01]  /*28210*/  ISETP.LT.AND P0, PT, R51, UR22, !P0 ;  /* 0x0000001633007c0c */ /* 0x000fe2000c701270 */
[----:B------:R-:W1:Y:S03]  /*28220*/  LDCU UR6, c[0x0][0x39c] ;  /* 0x00007380ff0677ac */ /* 0x000e660008000800 */
[----:B------:R2:W-:Y:S01]  /*28230*/  @P3 STG.E.U16 desc[UR8][R6.64], R17 ;  /* 0x0000001106003986 */ /* 0x0005e2000c101508 */
[C---:B------:R-:W-:Y:S01]  /*28240*/  IMAD.WIDE R4, R11.reuse, 0x2, R56 ;  /* 0x000000020b047825 */ /* 0x040fe200078e0238 */
[----:B------:R-:W0:Y:S02]  /*28250*/  LDCU UR20, c[0x0][0x398] ;  /* 0x00007300ff1477ac */ /* 0x000e240008000800 */
[----:B------:R1:W-:Y:S01]  /*28260*/  @P6 STG.E.U16 desc[UR8][R8.64], R10 ;  /* 0x0000000a08006986 */ /* 0x0003e2000c101508 */
[----:B------:R-:W-:Y:S01]  /*28270*/  ISETP.LT.AND P6, PT, R60, UR24, !P5 ;  /* 0x000000183c007c0c */ /* 0x000fe2000efc1270 */
[----:B------:R-:W-:Y:S01]  /*28280*/  VIADD R13, R11, UR11 ;  /* 0x0000000b0b0d7c36 */ /* 0x000fe20008000000 */
[----:B------:R-:W0:Y:S01]  /*28290*/  LDCU UR22, c[0x0][0x398] ;  /* 0x00007300ff1677ac */ /* 0x000e220008000800 */
[----:B------:R-:W-:Y:S01]  /*282a0*/  VIADD R2, R3, 0x5e ;  /* 0x0000005e03027836 */ /* 0x000fe20000000000 */
[----:B------:R3:W-:Y:S01]  /*282b0*/  @P4 STG.E.U16 desc[UR8][R4.64], R14 ;  /* 0x0000000e04004986 */ /* 0x0007e2000c101508 */
[----:B--2---:R-:W-:-:S03]  /*282c0*/  IMAD.WIDE R6, R11, 0x2, R58 ;  /* 0x000000020b067825 */ /* 0x004fc600078e023a */
[----:B------:R-:W-:Y:S01]  /*282d0*/  ISETP.GE.AND P2, PT, R2, UR10, PT ;  /* 0x0000000a02007c0c */ /* 0x000fe2000bf46270 */
[----:B------:R-:W2:Y:S01]  /*282e0*/  LDCU UR10, c[0x0][0x39c] ;  /* 0x00007380ff0a77ac */ /* 0x000ea20008000800 */
[----:B-1----:R-:W-:Y:S01]  /*282f0*/  IMAD.WIDE R8, R13, 0x2, R56 ;  /* 0x000000020d087825 */ /* 0x002fe200078e0238 */
[----:B------:R-:W1:Y:S01]  /*28300*/  LDCU UR24, c[0x0][0x398] ;  /* 0x00007300ff1877ac */ /* 0x000e620008000800 */
[----:B---3--:R-:W-:Y:S02]  /*28310*/  PRMT R5, R14, 0x7632, R5 ;  /* 0x000076320e057816 */ /* 0x008fe40000000005 */
[----:B------:R-:W-:Y:S01]  /*28320*/  VIADD R2, R3, 0x5f ;  /* 0x0000005f03027836 */ /* 0x000fe20000000000 */
[----:B----4-:R-:W-:Y:S01]  /*28330*/  ISETP.LT.AND P5, PT, R51, UR26, !P5 ;  /* 0x0000001a33007c0c */ /* 0x010fe2000efa1270 */
[----:B------:R-:W-:Y:S01]  /*28340*/  VIADD R17, R13, UR11 ;  /* 0x0000000b0d117c36 */ /* 0x000fe20008000000 */
[----:B------:R-:W3:Y:S01]  /*28350*/  LDCU UR26, c[0x0][0x398] ;  /* 0x00007300ff1a77ac */ /* 0x000ee20008000800 */
[----:B------:R4:W-:Y:S04]  /*28360*/  @P0 STG.E.U16 desc[UR8][R6.64], R5 ;  /* 0x0000000506000986 */ /* 0x0009e8000c101508 */
[----:B------:R0:W-:Y:S01]  /*28370*/  @P6 STG.E.U16 desc[UR8][R8.64], R18 ;  /* 0x0000001208006986 */ /* 0x0001e2000c101508 */
[----:B------:R-:W-:-:S02]  /*28380*/  ISETP.LT.AND P6, PT, R60, UR18, !P2 ;  /* 0x000000123c007c0c */ /* 0x000fc4000d7c1270 */
[----:B------:R-:W-:Y:S01]  /*28390*/  ISETP.GE.AND P3, PT, R2, UR4, PT ;  /* 0x0000000402007c0c */ /* 0x000fe2000bf66270 */
[----:B------:R-:W0:Y:S01]  /*283a0*/  LDCU UR4, c[0x0][0x39c] ;  /* 0x00007380ff0477ac */ /* 0x000e220008000800 */
[----:B------:R-:W-:Y:S01]  /*283b0*/  VIADD R2, R3, 0x60 ;  /* 0x0000006003027836 */ /* 0x000fe20000000000 */
[----:B------:R-:W-:Y:S01]  /*283c0*/  ISETP.LT.AND P2, PT, R51, UR28, !P2 ;  /* 0x0000001c33007c0c */ /* 0x000fe2000d741270 */
[----:B------:R-:W-:Y:S01]  /*283d0*/  IMAD.WIDE R10, R17, 0x2, R56 ;  /* 0x00000002110a7825 */ /* 0x000fe200078e0238 */
[----:B----4-:R-:W-:Y:S01]  /*283e0*/  PRMT R7, R18, 0x7632, R7 ;  /* 0x0000763212077816 */ /* 0x010fe20000000007 */
[----:B------:R-:W4:Y:S02]  /*283f0*/  LDCU UR18, c[0x0][0x398] ;  /* 0x00007300ff1277ac */ /* 0x000f240008000800 */
[----:B------:R-:W-:Y:S01]  /*28400*/  IMAD.WIDE R4, R13, 0x2, R58 ;  /* 0x000000020d047825 */ /* 0x000fe200078e023a */
[----:B------:R-:W-:Y:S01]  /*28410*/  ISETP.GE.AND P4, PT, R2, UR6, PT ;  /* 0x0000000602007c0c */ /* 0x000fe2000bf86270 */
[----:B------:R-:W1:Y:S02]  /*28420*/  LDCU UR6, c[0x0][0x39c] ;  /* 0x00007380ff0677ac */ /* 0x000e640008000800 */
[----:B------:R-:W-:Y:S01]  /*28430*/  VIADD R2, R3, 0x61 ;  /* 0x0000006103027836 */ /* 0x000fe20000000000 */
[----:B------:R3:W-:Y:S04]  /*28440*/  @P5 STG.E.U16 desc[UR8][R4.64], R7 ;  /* 0x0000000704005986 */ /* 0x0007e8000c101508 */
[----:B------:R-:W-:Y:S01]  /*28450*/  @P6 STG.E.U16 desc[UR8][R10.64], R15 ;  /* 0x0000000f0a006986 */ /* 0x000fe2000c101508 */
[----:B------:R-:W-:Y:S01]  /*28460*/  ISETP.LT.AND P6, PT, R60, UR16, !P3 ;  /* 0x000000103c007c0c */ /* 0x000fe2000dfc1270 */
[----:B0-----:R-:W-:Y:S01]  /*28470*/  VIADD R9, R17, UR11 ;  /* 0x0000000b11097c36 */ /* 0x001fe20008000000 */
[----:B------:R-:W-:Y:S01]  /*28480*/  ISETP.LT.AND P3, PT, R51, UR19, !P3 ;  /* 0x0000001333007c0c */ /* 0x000fe2000df61270 */
[----:B------:R-:W0:Y:S01]  /*28490*/  LDCU UR16, c[0x0][0x398] ;  /* 0x00007300ff1077ac */ /* 0x000e220008000800 */
[----:B--2---:R-:W-:-:S02]  /*284a0*/  ISETP.GE.AND P0, PT, R2, UR10, PT ;  /* 0x0000000a02007c0c */ /* 0x004fc4000bf06270 */
[----:B---3--:R-:W-:Y:S01]  /*284b0*/  PRMT R5, R15, 0x7632, R5 ;  /* 0x000076320f057816 */ /* 0x008fe20000000005 */
[----:B------:R-:W-:Y:S01]  /*284c0*/  IMAD.WIDE R6, R17, 0x2, R58 ;  /* 0x0000000211067825 */ /* 0x000fe200078e023a */
[----:B------:R-:W2:Y:S03]  /*284d0*/  LDCU UR10, c[0x0][0x398] ;  /* 0x00007300ff0a77ac */ /* 0x000ea60008000800 */
[----:B------:R-:W-:Y:S01]  /*284e0*/  VIADD R2, R3, 0x62 ;  /* 0x0000006203027836 */ /* 0x000fe20000000000 */
[----:B------:R3:W-:Y:S01]  /*284f0*/  @P2 STG.E.U16 desc[UR8][R6.64], R5 ;  /* 0x0000000506002986 */ /* 0x0007e2000c101508 */
[----:B------:R-:W-:Y:S01]  /*28500*/  ISETP.LT.AND P2, PT, R60, UR12, !P4 ;  /* 0x0000000c3c007c0c */ /* 0x000fe2000e741270 */
[----:B------:R-:W-:Y:S01]  /*28510*/  VIADD R13, R9, UR11 ;  /* 0x0000000b090d7c36 */ /* 0x000fe20008000000 */
[----:B------:R-:W-:Y:S01]  /*28520*/  ISETP.LT.AND P4, PT, R51, UR14, !P4 ;  /* 0x0000000e33007c0c */ /* 0x000fe2000e781270 */
[----:B------:R-:W0:Y:S01]  /*28530*/  LDCU UR12, c[0x0][0x398] ;  /* 0x00007300ff0c77ac */ /* 0x000e220008000800 */
[----:B------:R-:W-:Y:S01]  /*28540*/  ISETP.GE.AND P5, PT, R2, UR4, PT ;  /* 0x0000000402007c0c */ /* 0x000fe2000bfa6270 */
[----:B------:R-:W-:Y:S01]  /*28550*/  VIADD R2, R3, 0x63 ;  /* 0x0000006303027836 */ /* 0x000fe20000000000 */
[----:B------:R-:W0:Y:S01]  /*28560*/  LDCU UR4, c[0x0][0x39c] ;  /* 0x00007380ff0477ac */ /* 0x000e220008000800 */
[----:B---3--:R-:W-:Y:S01]  /*28570*/  IMAD.WIDE R4, R9, 0x2, R56 ;  /* 0x0000000209047825 */ /* 0x008fe200078e0238 */
[----:B------:R-:W-:Y:S01]  /*28580*/  PRMT R7, R19, 0x7632, R7 ;  /* 0x0000763213077816 */ /* 0x000fe20000000007 */
[----:B------:R-:W3:Y:S02]  /*28590*/  LDCU UR14, c[0x0][0x398] ;  /* 0x00007300ff0e77ac */ /* 0x000ee40008000800 */
[----:B------:R-:W-:Y:S01]  /*285a0*/  IMAD.WIDE R8, R9, 0x2, R58 ;  /* 0x0000000209087825 */ /* 0x000fe200078e023a */
[----:B------:R0:W-:Y:S01]  /*285b0*/  @P6 STG.E.U16 desc[UR8][R4.64], R19 ;  /* 0x0000001304006986 */ /* 0x0001e2000c101508 */
[----:B-1----:R-:W-:Y:S01]  /*285c0*/  ISETP.GE.AND P6, PT, R2, UR6, PT ;  /* 0x0000000602007c0c */ /* 0x002fe2000bfc6270 */
[----:B------:R-:W1:Y:S01]  /*285d0*/  LDCU UR6, c[0x0][0x39c] ;  /* 0x00007380ff0677ac */ /* 0x000e620008000800 */
[----:B------:R-:W-:Y:S01]  /*285e0*/  IMAD.WIDE R10, R13, 0x2, R56 ;  /* 0x000000020d0a7825 */ /* 0x000fe200078e0238 */
[----:B------:R2:W-:Y:S01]  /*285f0*/  @P3 STG.E.U16 desc[UR8][R8.64], R7 ;  /* 0x0000000708003986 */ /* 0x0005e2000c101508 */
[----:B------:R-:W-:Y:S01]  /*28600*/  ISETP.LT.AND P3, PT, R60, UR20, !P0 ;  /* 0x000000143c007c0c */ /* 0x000fe2000c761270 */
[----:B------:R-:W1:Y:S01]  /*28610*/  LDCU UR19, c[0x0][0x398] ;  /* 0x00007300ff1377ac */ /* 0x000e620008000800 */
[----:B------:R-:W-:Y:S01]  /*28620*/  ISETP.LT.AND P0, PT, R51, UR22, !P0 ;  /* 0x0000001633007c0c */ /* 0x000fe2000c701270 */
[----:B------:R1:W-:Y:S01]  /*28630*/  @P2 STG.E.U16 desc[UR8][R10.64], R20 ;  /* 0x000000140a002986 */ /* 0x0003e2000c101508 */
[----:B0-----:R-:W-:Y:S01]  /*28640*/  IMAD.WIDE R4, R13, 0x2, R58 ;  /* 0x000000020d047825 */ /* 0x001fe200078e023a */
[----:B------:R-:W0:Y:S01]  /*28650*/  LDCU UR20, c[0x0][0x398] ;  /* 0x00007300ff1477ac */ /* 0x000e220008000800 */
[----:B--2---:R-:W-:-:S02]  /*28660*/  PRMT R9, R20, 0x7632, R9 ;  /* 0x0000763214097816 */ /* 0x004fc40000000009 */
[----:B------:R-:W-:Y:S01]  /*28670*/  VIADD R15, R13, UR11 ;  /* 0x0000000b0d0f7c36 */ /* 0x000fe20008000000 */
[----:B------:R-:W2:Y:S01]  /*28680*/  LDCU UR22, c[0x0][0x398] ;  /* 0x00007300ff1677ac */ /* 0x000ea20008000800 */
[----:B------:R-:W-:Y:S01]  /*28690*/  VIADD R2, R3, 0x64 ;  /* 0x0000006403027836 */ /* 0x000fe20000000000 */
[----:B------:R0:W-:Y:S01]  /*286a0*/  @P4 STG.E.U16 desc[UR8][R4.64], R9 ;  /* 0x0000000904004986 */ /* 0x0001e2000c101508 */
[----:B------:R-:W-:Y:S01]  /*286b0*/  ISETP.LT.AND P4, PT, R60, UR24, !P5 ;  /* 0x000000183c007c0c */ /* 0x000fe2000ef81270 */
[C---:B------:R-:W-:Y:S02]  /*286c0*/  VIADD R13, R15.reuse, UR11 ;  /* 0x0000000b0f0d7c36 */ /* 0x040fe40008000000 */
[----:B------:R-:W-:Y:S01]  /*286d0*/  ISETP.GE.AND P2, PT, R2, UR4, PT ;  /* 0x0000000402007c0c */ /* 0x000fe2000bf46270 */
[----:B------:R-:W-:Y:S01]  /*286e0*/  IMAD.WIDE R6, R15, 0x2, R56 ;  /* 0x000000020f067825 */ /* 0x000fe200078e0238 */
[----:B------:R-:W2:Y:S01]  /*286f0*/  LDCU UR4, c[0x0][0x39c] ;  /* 0x00007380ff0477ac */ /* 0x000ea20008000800 */
[----:B----4-:R-:W-:-:S02]  /*28700*/  ISETP.LT.AND P5, PT, R51, UR18, !P5 ;  /* 0x0000001233007c0c */ /* 0x010fc4000efa1270 */
[----:B-1----:R-:W-:Y:S01]  /*28710*/  IMAD.WIDE R10, R13, 0x2, R56 ;  /* 0x000000020d0a7825 */ /* 0x002fe200078e0238 */
[----:B0-----:R-:W-:-:S03]  /*28720*/  PRMT R5, R28, 0x7632, R5 ;  /* 0x000076321c057816 */ /* 0x001fc60000000005 */
[----:B------:R-:W-:Y:S01]  /*28730*/  IMAD.WIDE R8, R15, 0x2, R58 ;  /* 0x000000020f087825 */ /* 0x000fe200078e023a */
[----:B------:R0:W-:Y:S01]  /*28740*/  @P3 STG.E.U16 desc[UR8][R6.64], R28 ;  /* 0x0000001c06003986 */ /* 0x0001e2000c101508 */
[----:B------:R-:W1:Y:S02]  /*28750*/  LDCU UR18, c[0x0][0x398] ;  /* 0x00007300ff1277ac */ /* 0x000e640008000800 */
[----:B------:R-:W-:Y:S01]  /*28760*/  VIADD R2, R3, 0x65 ;  /* 0x0000006503027836 */ /* 0x000fe20000000000 */
[----:B------:R4:W-:Y:S01]  /*28770*/  @P0 STG.E.U16 desc[UR8][R8.64], R5 ;  /* 0x0000000508000986 */ /* 0x0009e2000c101508 */
[----:B------:R-:W1:Y:S03]  /*28780*/  LDCU UR24, c[0x0][0x398] ;  /* 0x00007300ff1877ac */ /* 0x000e660008000800 */
[----:B------:R1:W-:Y:S01]  /*28790*/  @P4 STG.E.U16 desc[UR8][R10.64], R21 ;  /* 0x000000150a004986 */ /* 0x0003e2000c101508 */
[----:B------:R-:W-:Y:S01]  /*287a0*/  ISETP.GE.AND P3, PT, R2, UR6, PT ;  /* 0x0000000602007c0c */ /* 0x000fe2000bf66270 */
[----:B------:R-:W3:Y:S01]  /*287b0*/  LDCU UR6, c[0x0][0x39c] ;  /* 0x00007380ff0677ac */ /* 0x000ee20008000800 */
[----:B------:R-:W-:-:S02]  /*287c0*/  ISETP.LT.AND P4, PT, R60, UR10, !P6 ;  /* 0x0000000a3c007c0c */ /* 0x000fc4000f781270 */
[----:B------:R-:W-:Y:S02]  /*287d0*/  ISETP.LT.AND P6, PT, R51, UR26, !P6 ;  /* 0x0000001a33007c0c */ /* 0x000fe4000f7c1270 */
[----:B0-----:R-:W-:Y:S01]  /*287e0*/  PRMT R7, R21, 0x7632, R7 ;  /* 0x0000763215077816 */ /* 0x001fe20000000007 */
[C-C-:B----4-:R-:W-:Y:S01]  /*287f0*/  IMAD.WIDE R4, R13.reuse, 0x2, R58.reuse ;  /* 0x000000020d047825 */ /* 0x150fe200078e023a */
[----:B------:R-:W0:Y:S03]  /*28800*/  LDCU UR10, c[0x0][0x398] ;  /* 0x00007300ff0a77ac */ /* 0x000e260008000800 */
[----:B------:R-:W-:Y:S01]  /*28810*/  VIADD R13, R13, UR11 ;  /* 0x0000000b0d0d7c36 */ /* 0x000fe20008000000 */
[----:B------:R4:W-:Y:S01]  /*28820*/  @P5 STG.E.U16 desc[UR8][R4.64], R7 ;  /* 0x0000000704005986 */ /* 0x0009e2000c101508 */
[----:B------:R-:W-:Y:S01]  /*28830*/  VIADD R2, R3, 0x66 ;  /* 0x0000006603027836 */ /* 0x000fe20000000000 */
[----:B------:R-:W-:Y:S01]  /*28840*/  ISETP.LT.AND P5, PT, R60, UR16, !P2 ;  /* 0x000000103c007c0c */ /* 0x000fe2000d7a1270 */
[----:B------:R-:W-:Y:S01]  /*28850*/  IMAD.WIDE R8, R13, 0x2, R58 ;  /* 0x000000020d087825 */ /* 0x000fe200078e023a */
[----:B-1----:R-:W-:Y:S01]  /*28860*/  PRMT R10, R29, 0x7632, R10 ;  /* 0x000076321d0a7816 */ /* 0x002fe2000000000a */
[----:B------:R-:W1:Y:S01]  /*28870*/  LDCU UR16, c[0x0][0x398] ;  /* 0x00007300ff1077ac */ /* 0x000e620008000800 */
[----:B--2---:R-:W-:Y:S01]  /*28880*/  ISETP.GE.AND P0, PT, R2, UR4, PT ;  /* 0x0000000402007c0c */ /* 0x004fe2000bf06270 */
[C---:B------:R-:W-:Y:S01]  /*28890*/  VIADD R11, R13.reuse, UR11 ;  /* 0x0000000b0d0b7c36 */ /* 0x040fe20008000000 */
[----:B------:R-:W2:Y:S01]  /*288a0*/  LDCU UR4, c[0x0][0x39c] ;  /* 0x00007380ff0477ac */ /* 0x000ea20008000800 */
[--C-:B----4-:R-:W-:Y:S01]  /*288b0*/  IMAD.WIDE R6, R13, 0x2, R56.reuse ;  /* 0x000000020d067825 */ /* 0x110fe200078e0238 */
[----:B------:R-:W-:Y:S01]  /*288c0*/  ISETP.LT.AND P2, PT, R51, UR12, !P2 ;  /* 0x0000000c33007c0c */ /* 0x000fe2000d741270 */
[----:B------:R-:W4:Y:S02]  /*288d0*/  LDCU UR12, c[0x0][0x398] ;  /* 0x00007300ff0c77ac */ /* 0x000f240008000800 */
[----:B------:R-:W-:Y:S01]  /*288e0*/  VIADD R2, R3, 0x67 ;  /* 0x0000006703027836 */ /* 0x000fe20000000000 */
[----:B------:R0:W-:Y:S01]  /*288f0*/  @P4 STG.E.U16 desc[UR8][R6.64], R29 ;  /* 0x0000001d06004986 */ /* 0x0001e2000c101508 */
[----:B------:R-:W-:-:S03]  /*28900*/  IMAD.WIDE R4, R11, 0x2, R56 ;  /* 0x000000020b047825 */ /* 0x000fc600078e0238 */
[----:B------:R1:W-:Y:S01]  /*28910*/  @P6 STG.E.U16 desc[UR8][R8.64], R10 ;  /* 0x0000000a08006986 */ /* 0x0003e2000c101508 */
[----:B---3--:R-:W-:Y:S01]  /*28920*/  ISETP.LT.AND P6, PT, R60, UR14, !P3 ;  /* 0x0000000e3c007c0c */ /* 0x008fe2000dfc1270 */
[C---:B------:R-:W-:Y:S01]  /*28930*/  VIADD R13, R11.reuse, UR11 ;  /* 0x0000000b0b0d7c36 */ /* 0x040fe20008000000 */
[----:B------:R-:W-:Y:S01]  /*28940*/  ISETP.GE.AND P4, PT, R2, UR6, PT ;  /* 0x0000000602007c0c */ /* 0x000fe2000bf86270 */
[----:B------:R-:W3:Y:S01]  /*28950*/  LDCU UR6, c[0x0][0x39c] ;  /* 0x00007380ff0677ac */ /* 0x000ee20008000800 */
[----:B------:R2:W-:Y:S01]  /*28960*/  @P5 STG.E.U16 desc[UR8][R4.64], R22 ;  /* 0x0000001604005986 */ /* 0x0005e2000c101508 */
[----:B0-----:R-:W-:Y:S01]  /*28970*/  IMAD.WIDE R6, R11, 0x2, R58 ;  /* 0x000000020b067825 */ /* 0x001fe200078e023a */
[----:B------:R-:W0:Y:S03]  /*28980*/  LDCU UR14, c[0x0][0x398] ;  /* 0x00007300ff0e77ac */ /* 0x000e260008000800 */
[----:B-1----:R-:W-:Y:S01]  /*28990*/  IMAD.WIDE R8, R13, 0x2, R56 ;  /* 0x000000020d087825 */ /* 0x002fe200078e0238 */
[----:B--2---:R-:W-:-:S03]  /*289a0*/  PRMT R5, R22, 0x7632, R5 ;  /* 0x0000763216057816 */ /* 0x004fc60000000005 */
[----:B------:R-:W-:Y:S01]  /*289b0*/  VIADD R2, R3, 0x68 ;  /* 0x0000006803027836 */ /* 0x000fe20000000000 */
[----:B------:R-:W-:Y:S01]  /*289c0*/  ISETP.LT.AND P3, PT, R51, UR19, !P3 ;  /* 0x0000001333007c0c */ /* 0x000fe2000df61270 */
[----:B------:R-:W-:Y:S01]  /*289d0*/  VIADD R15, R13, UR11 ;  /* 0x0000000b0d0f7c36 */ /* 0x000fe20008000000 */
[----:B------:R-:W1:Y:S01]  /*289e0*/  LDCU UR19, c[0x0][0x398] ;  /* 0x00007300ff1377ac */ /* 0x000e620008000800 */
[----:B------:R2:W-:Y:S01]  /*289f0*/  @P2 STG.E.U16 desc[UR8][R6.64], R5 ;  /* 0x0000000506002986 */ /* 0x0005e2000c101508 */
[----:B------:R-:W-:Y:S01]  /*28a00*/  ISETP.GE.AND P5, PT, R2, UR4, PT ;  /* 0x0000000402007c0c */ /* 0x000fe2000bfa6270 */
[----:B------:R-:W0:Y:S02]  /*28a10*/  LDCU UR4, c[0x0][0x39c] ;  /* 0x00007380ff0477ac */ /* 0x000e240008000800 */
[----:B------:R0:W-:Y:S01]  /*28a20*/  @P6 STG.E.U16 desc[UR8][R8.64], R30 ;  /* 0x0000001e08006986 */ /* 0x0001e2000c101508 */
[----:B------:R-:W-:Y:S01]  /*28a30*/  ISETP.LT.AND P6, PT, R60, UR20, !P0 ;  /* 0x000000143c007c0c */ /* 0x000fe2000c7c1270 */
[----:B------:R-:W-:Y:S01]  /*28a40*/  VIADD R2, R3, 0x69 ;  /* 0x0000006903027836 */ /* 0x000fe20000000000 */
[----:B------:R-:W-:Y:S01]  /*28a50*/  ISETP.LT.AND P0, PT, R51, UR22, !P0 ;  /* 0x0000001633007c0c */ /* 0x000fe2000c701270 */
[----:B------:R-:W-:Y:S01]  /*28a60*/  IMAD.WIDE R10, R15, 0x2, R56 ;  /* 0x000000020f0a7825 */ /* 0x000fe200078e0238 */
[----:B------:R-:W1:Y:S01]  /*28a70*/  LDCU UR20, c[0x0][0x398] ;  /* 0x00007300ff1477ac */ /* 0x000e620008000800 */
[----:B--2---:R-:W-:-:S02]  /*28a80*/  PRMT R7, R30, 0x7632, R7 ;  /* 0x000076321e077816 */ /* 0x004fc40000000007 */
[----:B------:R-:W-:Y:S01]  /*28a90*/  IMAD.WIDE R4, R13, 0x2, R58 ;  /* 0x000000020d047825 */ /* 0x000fe200078e023a */
[----:B---3--:R-:W-:Y:S01]  /*28aa0*/  ISETP.GE.AND P2, PT, R2, UR6, PT ;  /* 0x0000000602007c0c */ /* 0x008fe2000bf46270 */
[----:B------:R-:W2:Y:S03]  /*28ab0*/  LDCU UR6, c[0x0][0x39c] ;  /* 0x00007380ff0677ac */ /* 0x000ea60008000800 */
[----:B------:R3:W-:Y:S01]  /*28ac0*/  @P3 STG.E.U16 desc[UR8][R4.64], R7 ;  /* 0x0000000704003986 */ /* 0x0007e2000c101508 */
[----:B------:R-:W-:-:S03]  /*28ad0*/  VIADD R2, R3, 0x6a ;  /* 0x0000006a03027836 */ /* 0x000fc60000000000 */
[----:B------:R-:W-:Y:S01]  /*28ae0*/  @P6 STG.E.U16 desc[UR8][R10.64], R23 ;  /* 0x000000170a006986 */ /* 0x000fe2000c101508 */
[----:B------:R-:W-:Y:S01]  /*28af0*/  ISETP.LT.AND P6, PT, R60, UR18, !P4 ;  /* 0x000000123c007c0c */ /* 0x000fe2000e7c1270 */
[----:B0-----:R-:W-:Y:S01]  /*28b00*/  VIADD R9, R15, UR11 ;  /* 0x0000000b0f097c36 */ /* 0x001fe20008000000 */
[----:B------:R-:W-:Y:S01]  /*28b10*/  ISETP.LT.AND P4, PT, R51, UR10, !P4 ;  /* 0x0000000a33007c0c */ /* 0x000fe2000e781270 */
[----:B------:R-:W0:Y:S01]  /*28b20*/  LDCU UR18, c[0x0][0x398] ;  /* 0x00007300ff1277ac */ /* 0x000e220008000800 */
[----:B---3--:R-:W-:Y:S01]  /*28b30*/  PRMT R5, R23, 0x7632, R5 ;  /* 0x0000763217057816 */ /* 0x008fe20000000005 */
[----:B------:R-:W-:Y:S01]  /*28b40*/  IMAD.WIDE R6, R15, 0x2, R58 ;  /* 0x000000020f067825 */ /* 0x000fe200078e023a */
[----:B------:R-:W-:Y:S01]  /*28b50*/  ISETP.GE.AND P3, PT, R2, UR4, PT ;  /* 0x0000000402007c0c */ /* 0x000fe2000bf66270 */
[----:B------:R-:W3:Y:S03]  /*28b60*/  LDCU UR4, c[0x0][0x39c] ;  /* 0x00007380ff0477ac */ /* 0x000ee60008000800 */
[----:B------:R0:W-:Y:S01]  /*28b70*/  @P0 STG.E.U16 desc[UR8][R6.64], R5 ;  /* 0x0000000506000986 */ /* 0x0001e2000c101508 */
[----:B------:R-:W-:Y:S01]  /*28b80*/  ISETP.LT.AND P0, PT, R60, UR16, !P5 ;  /* 0x000000103c007c0c */ /* 0x000fe2000ef01270 */
[----:B------:R-:W-:Y:S01]  /*28b90*/  VIADD R2, R3, 0x6b ;  /* 0x0000006b03027836 */ /* 0x000fe20000000000 */
[----:B------:R-:W-:Y:S01]  /*28ba0*/  ISETP.LT.AND P5, PT, R51, UR24, !P5 ;  /* 0x0000001833007c0c */ /* 0x000fe2000efa1270 */
[C---:B------:R-:W-:Y:S01]  /*28bb0*/  VIADD R13, R9.reuse, UR11 ;  /* 0x0000000b090d7c36 */ /* 0x040fe20008000000 */
[----:B------:R-:W1:Y:S01]  /*28bc0*/  LDCU UR10, c[0x0][0x398] ;  /* 0x00007300ff0a77ac */ /* 0x000e620008000800 */
[----:B0-----:R-:W-:Y:S01]  /*28bd0*/  IMAD.WIDE R4, R9, 0x2, R56 ;  /* 0x0000000209047825 */ /* 0x001fe200078e0238 */
[----:B------:R-:W-:Y:S01]  /*28be0*/  PRMT R7, R31, 0x7632, R7 ;  /* 0x000076321f077816 */ /* 0x000fe20000000007 */
[----:B------:R-:W0:Y:S02]  /*28bf0*/  LDCU UR16, c[0x0][0x398] ;  /* 0x00007300ff1077ac */ /* 0x000e240008000800 */
[----:B------:R-:W-:Y:S01]  /*28c00*/  IMAD.WIDE R8, R9, 0x2, R58 ;  /* 0x0000000209087825 */ /* 0x000fe200078e023a */
[----:B------:R1:W-:Y:S01]  /*28c10*/  @P6 STG.E.U16 desc[UR8][R4.64], R31 ;  /* 0x0000001f04006986 */ /* 0x0003e2000c101508 */
[----:B--2---:R-:W-:Y:S01]  /*28c20*/  ISETP.GE.AND P6, PT, R2, UR6, PT ;  /* 0x0000000602007c0c */ /* 0x004fe2000bfc6270 */
[----:B------:R-:W2:Y:S01]  /*28c30*/  LDCU UR6, c[0x0][0x39c] ;  /* 0x00007380ff0677ac */ /* 0x000ea20008000800 */
[----:B------:R-:W-:Y:S01]  /*28c40*/  IMAD.WIDE R10, R13, 0x2, R56 ;  /* 0x000000020d0a7825 */ /* 0x000fe200078e0238 */
[----:B------:R0:W-:Y:S01]  /*28c50*/  @P4 STG.E.U16 desc[UR8][R8.64], R7 ;  /* 0x0000000708004986 */ /* 0x0001e2000c101508 */
[----:B----4-:R-:W-:Y:S01]  /*28c60*/  ISETP.LT.AND P4, PT, R60, UR12, !P2 ;  /* 0x0000000c3c007c0c */ /* 0x010fe2000d781270 */
[----:B------:R-:W4:Y:S01]  /*28c70*/  LDCU UR12, c[0x0][0x398] ;  /* 0x00007300ff0c77ac */ /* 0x000f220008000800 */
[----:B------:R-:W-:Y:S01]  /*28c80*/  VIADD R2, R3, 0x6c ;  /* 0x0000006c03027836 */ /* 0x000fe20000000000 */
[----:B------:R-:W-:Y:S01]  /*28c90*/  @P0 STG.E.U16 desc[UR8][R10.64], R32 ;  /* 0x000000200a000986 */ /* 0x000fe2000c101508 */
[----:B-1----:R-:W-:Y:S01]  /*28ca0*/  IMAD.WIDE R4, R13, 0x2, R58 ;  /* 0x000000020d047825 */ /* 0x002fe200078e023a */
[----:B0-----:R-:W-:-:S03]  /*28cb0*/  PRMT R9, R32, 0x7632, R9 ;  /* 0x0000763220097816 */ /* 0x001fc60000000009 */
[----:B------:R-:W-:Y:S01]  /*28cc0*/  VIADD R15, R13, UR11 ;  /* 0x0000000b0d0f7c36 */ /* 0x000fe20008000000 */
[----:B------:R-:W-:Y:S01]  /*28cd0*/  ISETP.LT.AND P2, PT, R51, UR14, !P2 ;  /* 0x0000000e33007c0c */ /* 0x000fe2000d741270 */
[----:B------:R-:W0:Y:S01]  /*28ce0*/  LDCU UR14, c[0x0][0x398] ;  /* 0x00007300ff0e77ac */ /* 0x000e220008000800 */
[----:B------:R1:W-:Y:S01]  /*28cf0*/  @P5 STG.E.U16 desc[UR8][R4.64], R9 ;  /* 0x0000000904005986 */ /* 0x0003e2000c101508 */
[----:B------:R-:W-:Y:S02]  /*28d00*/  ISETP.LT.AND P5, PT, R60, UR19, !P3 ;  /* 0x000000133c007c0c */ /* 0x000fe4000dfa1270 */
[----:B---3--:R-:W-:Y:S01]  /*28d10*/  ISETP.GE.AND P0, PT, R2, UR4, PT ;  /* 0x0000000402007c0c */ /* 0x008fe2000bf06270 */
[----:B------:R-:W3:Y:S01]  /*28d20*/  LDCU UR4, c[0x0][0x39c] ;  /* 0x00007380ff0477ac */ /* 0x000ee20008000800 */
[C---:B------:R-:W-:Y:S01]  /*28d30*/  IMAD.WIDE R6, R15.reuse, 0x2, R56 ;  /* 0x000000020f067825 */ /* 0x040fe200078e0238 */
[----:B------:R-:W0:Y:S03]  /*28d40*/  LDCU UR19, c[0x0][0x398] ;  /* 0x00007300ff1377ac */ /* 0x000e260008000800 */
[----:B------:R-:W-:-:S02]  /*28d50*/  VIADD R13, R15, UR11 ;  /* 0x0000000b0f0d7c36 */ /* 0x000fc40008000000 */
[----:B------:R-:W-:Y:S01]  /*28d60*/  VIADD R2, R3, 0x6d ;  /* 0x0000006d03027836 */ /* 0x000fe20000000000 */
[----:B-1----:R-:W-:Y:S01]  /*28d70*/  PRMT R5, R36, 0x7632, R5 ;  /* 0x0000763224057816 */ /* 0x002fe20000000005 */
[----:B------:R-:W-:Y:S01]  /*28d80*/  IMAD.WIDE R8, R15, 0x2, R58 ;  /* 0x000000020f087825 */ /* 0x000fe200078e023a */
[----:B------:R1:W-:Y:S01]  /*28d90*/  @P4 STG.E.U16 desc[UR8][R6.64], R36 ;  /* 0x0000002406004986 */ /* 0x0003e2000c101508 */
[----:B------:R-:W-:Y:S01]  /*28da0*/  ISETP.LT.AND P3, PT, R51, UR20, !P3 ;  /* 0x0000001433007c0c */ /* 0x000fe2000df61270 */
[----:B------:R-:W0:Y:S01]  /*28db0*/  LDCU UR20, c[0x0][0x398] ;  /* 0x00007300ff1477ac */ /* 0x000e220008000800 */
[----:B------:R-:W-:Y:S01]  /*28dc0*/  IMAD.WIDE R10, R13, 0x2, R56 ;  /* 0x000000020d0a7825 */ /* 0x000fe200078e0238 */
[----:B--2---:R-:W-:Y:S01]  /*28dd0*/  ISETP.GE.AND P4, PT, R2, UR6, PT ;  /* 0x0000000602007c0c */ /* 0x004fe2000bf86270 */
[----:B------:R-:W2:Y:S01]  /*28de0*/  LDCU UR6, c[0x0][0x39c] ;  /* 0x00007380ff0677ac */ /* 0x000ea20008000800 */
[----:B------:R3:W-:Y:S01]  /*28df0*/  @P2 STG.E.U16 desc[UR8][R8.64], R5 ;  /* 0x0000000508002986 */ /* 0x0007e2000c101508 */
[----:B------:R-:W-:-:S03]  /*28e00*/  VIADD R2, R3, 0x6e ;  /* 0x0000006e03027836 */ /* 0x000fc60000000000 */
[----:B------:R0:W-:Y:S01]  /*28e10*/  @P5 STG.E.U16 desc[UR8][R10.64], R33 ;  /* 0x000000210a005986 */ /* 0x0001e2000c101508 */
[----:B------:R-:W-:Y:S01]  /*28e20*/  ISETP.LT.AND P5, PT, R60, UR18, !P6 ;  /* 0x000000123c007c0c */ /* 0x000fe2000f7a1270 */
[----:B------:R-:W2:Y:S01]  /*28e30*/  LDCU UR18, c[0x0][0x398] ;  /* 0x00007300ff1277ac */ /* 0x000ea20008000800 */
[----:B-1----:R-:W-:Y:S02]  /*28e40*/  PRMT R7, R33, 0x7632, R7 ;  /* 0x0000763221077816 */ /* 0x002fe40000000007 */
[----:B------:R-:W-:Y:S01]  /*28e50*/  ISETP.LT.AND P6, PT, R51, UR10, !P6 ;  /* 0x0000000a33007c0c */ /* 0x000fe2000f7c1270 */
[----:B------:R-:W1:Y:S01]  /*28e60*/  LDCU UR10, c[0x0][0x398] ;  /* 0x00007300ff0a77ac */ /* 0x000e620008000800 */
[C-C-:B---3--:R-:W-:Y:S01]  /*28e70*/  IMAD.WIDE R4, R13.reuse, 0x2, R58.reuse ;  /* 0x000000020d047825 */ /* 0x148fe200078e023a */
[----:B------:R-:W-:Y:S01]  /*28e80*/  ISETP.GE.AND P2, PT, R2, UR4, PT ;  /* 0x0000000402007c0c */ /* 0x000fe2000bf46270 */
[----:B------:R-:W3:Y:S02]  /*28e90*/  LDCU UR4, c[0x0][0x39c] ;  /* 0x00007380ff0477ac */ /* 0x000ee40008000800 */
[----:B------:R-:W-:Y:S01]  /*28ea0*/  VIADD R13, R13, UR11 ;  /* 0x0000000b0d0d7c36 */ /* 0x000fe20008000000 */
[----:B------:R1:W-:Y:S01]  /*28eb0*/  @P3 STG.E.U16 desc[UR8][R4.64], R7 ;  /* 0x0000000704003986 */ /* 0x0003e2000c101508 */
[----:B------:R-:W-:Y:S01]  /*28ec0*/  VIADD R2, R3, 0x6f ;  /* 0x0000006f03027836 */ /* 0x000fe20000000000 */
[----:B------:R-:W-:Y:S01]  /*28ed0*/  ISETP.LT.AND P3, PT, R60, UR16, !P0 ;  /* 0x000000103c007c0c */ /* 0x000fe2000c761270 */
[----:B------:R-:W-:Y:S01]  /*28ee0*/  IMAD.WIDE R8, R13, 0x2, R58 ;  /* 0x000000020d087825 */ /* 0x000fe200078e023a */
[----:B0-----:R-:W-:Y:S01]  /*28ef0*/  PRMT R10, R37, 0x7632, R10 ;  /* 0x00007632250a7816 */ /* 0x001fe2000000000a */
[----:B------:R-:W0:Y:S02]  /*28f00*/  LDCU UR16, c[0x0][0x398] ;  /* 0x00007300ff1077ac */ /* 0x000e240008000800 */
[--C-:B-1----:R-:W-:Y:S01]  /*28f10*/  IMAD.WIDE R6, R13, 0x2, R56.reuse ;  /* 0x000000020d067825 */ /* 0x102fe200078e0238 */
[----:B----4-:R-:W-:Y:S01]  /*28f20*/  ISETP.LT.AND P0, PT, R51, UR12, !P0 ;  /* 0x0000000c33007c0c */ /* 0x010fe2000c701270 */
[----:B------:R-:W1:Y:S02]  /*28f30*/  LDCU UR12, c[0x0][0x398] ;  /* 0x00007300ff0c77ac */ /* 0x000e640008000800 */
[----:B------:R-:W-:Y:S01]  /*28f40*/  VIADD R11, R13, UR11 ;  /* 0x0000000b0d0b7c36 */ /* 0x000fe20008000000 */
[----:B------:R4:W-:Y:S01]  /*28f50*/  @P5 STG.E.U16 desc[UR8][R6.64], R37 ;  /* 0x0000002506005986 */ /* 0x0009e2000c101508 */
[----:B--2---:R-:W-:Y:S01]  /*28f60*/  ISETP.GE.AND P5, PT, R2, UR6, PT ;  /* 0x0000000602007c0c */ /* 0x004fe2000bfa6270 */
[----:B------:R-:W2:Y:S01]  /*28f70*/  LDCU UR6, c[0x0][0x39c] ;  /* 0x00007380ff0677ac */ /* 0x000ea20008000800 */
[----:B------:R-:W-:Y:S01]  /*28f80*/  IMAD.WIDE R4, R11, 0x2, R56 ;  /* 0x000000020b047825 */ /* 0x000fe200078e0238 */
[----:B------:R0:W-:Y:S01]  /*28f90*/  @P6 STG.E.U16 desc[UR8][R8.64], R10 ;  /* 0x0000000a08006986 */ /* 0x0001e2000c101508 */
[----:B------:R-:W-:Y:S01]  /*28fa0*/  ISETP.LT.AND P6, PT, R60, UR14, !P4 ;  /* 0x0000000e3c007c0c */ /* 0x000fe2000e7c1270 */
[----:B------:R-:W1:Y:S01]  /*28fb0*/  LDCU UR14, c[0x0][0x398] ;  /* 0x00007300ff0e77ac */ /* 0x000e620008000800 */
[----:B------:R-:W-:Y:S01]  /*28fc0*/  VIADD R2, R3, 0x70 ;  /* 0x0000007003027836 */ /* 0x000fe20000000000 */
[----:B------:R2:W-:Y:S01]  /*28fd0*/  @P3 STG.E.U16 desc[UR8][R4.64], R34 ;  /* 0x0000002204003986 */ /* 0x0005e2000c101508 */
[----:B------:R-:W-:Y:S01]  /*28fe0*/  VIADD R13, R11, UR11 ;  /* 0x0000000b0b0d7c36 */ /* 0x000fe20008000000 */
[----:B------:R-:W-:Y:S01]  /*28ff0*/  ISETP.LT.AND P4, PT, R51, UR19, !P4 ;  /* 0x0000001333007c0c */ /* 0x000fe2000e781270 */
[----:B------:R-:W1:Y:S01]  /*29000*/  LDCU UR19, c[0x0][0x398] ;  /* 0x00007300ff1377ac */ /* 0x000e620008000800 */
[----:B----4-:R-:W-:Y:S01]  /*29010*/  IMAD.WIDE R6, R11, 0x2, R58 ;  /* 0x000000020b067825 */ /* 0x010fe200078e023a */
[----:B---3--:R-:W-:Y:S01]  /*29020*/  ISETP.GE.AND P3, PT, R2, UR4, PT ;  /* 0x0000000402007c0c */ /* 0x008fe2000bf66270 */
[----:B------:R-:W3:Y:S02]  /*29030*/  LDCU UR4, c[0x0][0x39c] ;  /* 0x00007380ff0477ac */ /* 0x000ee40008000800 */
[----:B0-----:R-:W-:Y:S01]  /*29040*/  IMAD.WIDE R8, R13, 0x2, R56 ;  /* 0x000000020d087825 */ /* 0x001fe200078e0238 */
[----:B--2---:R-:W-:-:S03]  /*29050*/  PRMT R5, R34, 0x7632, R5 ;  /* 0x0000763222057816 */ /* 0x004fc60000000005 */
[----:B------:R-:W-:Y:S02]  /*29060*/  VIADD R2, R3, 0x71 ;  /* 0x0000007103027836 */ /* 0x000fe40000000000 */
[----:B------:R0:W-:Y:S01]  /*29070*/  @P0 STG.E.U16 desc[UR8][R6.64], R5 ;  /* 0x0000000506000986 */ /* 0x0001e2000c101508 */
[----:B------:R-:W-:Y:S02]  /*29080*/  ISETP.LT.AND P0, PT, R60, UR20, !P2 ;  /* 0x000000143c007c0c */ /* 0x000fe4000d701270 */
[----:B------:R-:W-:Y:S01]  /*29090*/  ISETP.LT.AND P2, PT, R51, UR18, !P2 ;  /* 0x0000001233007c0c */ /* 0x000fe2000d741270 */
[----:B------:R2:W-:Y:S01]  /*290a0*/  @P6 STG.E.U16 desc[UR8][R8.64], R38 ;  /* 0x0000002608006986 */ /* 0x0005e2000c101508 */
[----:B------:R-:W-:Y:S01]  /*290b0*/  ISETP.GE.AND P6, PT, R2, UR6, PT ;  /* 0x0000000602007c0c */ /* 0x000fe2000bfc6270 */
[----:B------:R-:W4:Y:S01]  /*290c0*/  LDCU UR6, c[0x0][0x39c] ;  /* 0x00007380ff0677ac */ /* 0x000f220008000800 */
[----:B0-----:R-:W-:Y:S01]  /*290d0*/  PRMT R7, R38, 0x7632, R7 ;  /* 0x0000763226077816 */ /* 0x001fe20000000007 */
[----:B------:R-:W-:Y:S01]  /*290e0*/  IMAD.WIDE R4, R13, 0x2, R58 ;  /* 0x000000020d047825 */ /* 0x000fe200078e023a */
[----:B------:R-:W-:Y:S01]  /*290f0*/  PRMT R12, R39, 0x7632, R12 ;  /* 0x00007632270c7816 */ /* 0x000fe2000000000c */
[----:B------:R-:W0:Y:S02]  /*29100*/  LDCU UR18, c[0x0][0x398] ;  /* 0x00007300ff1277ac */ /* 0x000e240008000800 */
[----:B------:R-:W-:Y:S01]  /*29110*/  VIADD R13, R13, UR11 ;  /* 0x0000000b0d0d7c36 */ /* 0x000fe20008000000 */
[----:B------:R1:W-:Y:S01]  /*29120*/  @P4 STG.E.U16 desc[UR8][R4.64], R7 ;  /* 0x0000000704004986 */ /* 0x0003e2000c101508 */
[----:B------:R-:W-:Y:S01]  /*29130*/  ISETP.LT.AND P4, PT, R60, UR10, !P5 ;  /* 0x0000000a3c007c0c */ /* 0x000fe2000ef81270 */
[----:B------:R-:W-:-:S02]  /*29140*/  VIADD R2, R3, 0x72 ;  /* 0x0000007203027836 */ /* 0x000fc40000000000 */
[----:B--2---:R-:W-:Y:S01]  /*29150*/  IMAD.WIDE R8, R13, 0x2, R58 ;  /* 0x000000020d087825 */ /* 0x004fe200078e023a */
[----:B------:R-:W-:Y:S01]  /*29160*/  ISETP.LT.AND P5, PT, R51, UR16, !P5 ;  /* 0x0000001033007c0c */ /* 0x000fe2000efa1270 */
[----:B------:R-:W2:Y:S01]  /*29170*/  LDCU UR10, c[0x0][0x398] ;  /* 0x00007300ff0a77ac */ /* 0x000ea20008000800 */
[----:B------:R-:W0:Y:S01]  /*29180*/  LDCU UR16, c[0x0][0x398] ;  /* 0x00007300ff1077ac */ /* 0x000e220008000800 */
[----:B-1----:R-:W-:Y:S01]  /*29190*/  IMAD.WIDE R6, R13, 0x2, R56 ;  /* 0x000000020d067825 */ /* 0x002fe200078e0238 */
[----:B------:R-:W-:-:S03]  /*291a0*/  PRMT R5, R35, 0x7632, R5 ;  /* 0x0000763223057816 */ /* 0x000fc60000000005 */
[----:B------:R-:W-:Y:S01]  /*291b0*/  VIADD R13, R13, UR11 ;  /* 0x0000000b0d0d7c36 */ /* 0x000fe20008000000 */
[----:B------:R-:W-:Y:S01]  /*291c0*/  @P0 STG.E.U16 desc[UR8][R6.64], R35 ;  /* 0x0000002306000986 */ /* 0x000fe2000c101508 */
[----:B---3--:R-:W-:Y:S01]  /*291d0*/  ISETP.GE.AND P0, PT, R2, UR4, PT ;  /* 0x0000000402007c0c */ /* 0x008fe2000bf06270 */
[----:B------:R-:W1:Y:S02]  /*291e0*/  LDCU UR4, c[0x0][0x39c] ;  /* 0x00007380ff0477ac */ /* 0x000e640008000800 */
[----:B------:R3:W-:Y:S01]  /*291f0*/  @P2 STG.E.U16 desc[UR8][R8.64], R5 ;  /* 0x0000000508002986 */ /* 0x0007e2000c101508 */
[----:B------:R-:W-:Y:S01]  /*29200*/  VIADD R2, R3, 0x73 ;  /* 0x0000007303027836 */ /* 0x000fe20000000000 */
[----:B------:R-:W-:Y:S01]  /*29210*/  ISETP.LT.AND P2, PT, R60, UR12, !P3 ;  /* 0x0000000c3c007c0c */ /* 0x000fe2000df41270 */
[C---:B------:R-:W-:Y:S02]  /*29220*/  VIADD R11, R13.reuse, UR11 ;  /* 0x0000000b0d0b7c36 */ /* 0x040fe40008000000 */
[C---:B---3--:R-:W-:Y:S01]  /*29230*/  IMAD.WIDE R4, R13.reuse, 0x2, R56 ;  /* 0x000000020d047825 */ /* 0x048fe200078e0238 */
[----:B------:R-:W3:Y:S03]  /*29240*/  LDCU UR12, c[0x0][0x398] ;  /* 0x00007300ff0c77ac */ /* 0x000ee60008000800 */
[----:B------:R-:W-:Y:S01]  /*29250*/  IMAD.WIDE R6, R13, 0x2, R58 ;  /* 0x000000020d067825 */ /* 0x000fe200078e023a */
[----:B------:R0:W-:Y:S01]  /*29260*/  @P4 STG.E.U16 desc[UR8][R4.64], R39 ;  /* 0x0000002704004986 */ /* 0x0001e2000c101508 */
[----:B----4-:R-:W-:Y:S01]  /*29270*/  ISETP.GE.AND P4, PT, R2, UR6, PT ;  /* 0x0000000602007c0c */ /* 0x010fe2000bf86270 */
[----:B------:R-:W4:Y:S01]  /*29280*/  LDCU UR6, c[0x0][0x398] ;  /* 0x00007300ff0677ac */ /* 0x000f220008000800 */
[----:B------:R-:W-:Y:S01]  /*29290*/  ISETP.LT.AND P3, PT, R51, UR14, !P3 ;  /* 0x0000000e33007c0c */ /* 0x000fe2000df61270 */
[----:B------:R3:W-:Y:S01]  /*292a0*/  @P5 STG.E.U16 desc[UR8][R6.64], R12 ;  /* 0x0000000c06005986 */ /* 0x0007e2000c101508 */
[----:B------:R-:W-:Y:S01]  /*292b0*/  IMAD.WIDE R8, R11, 0x2, R56 ;  /* 0x000000020b087825 */ /* 0x000fe200078e0238 */
[----:B------:R-:W-:Y:S01]  /*292c0*/  ISETP.LT.AND P5, PT, R60, UR19, !P6 ;  /* 0x000000133c007c0c */ /* 0x000fe2000f7a1270 */
[----:B------:R-:W4:Y:S02]  /*292d0*/  LDCU UR14, c[0x0][0x398] ;  /* 0x00007300ff0e77ac */ /* 0x000f240008000800 */
[----:B------:R-:W-:Y:S01]  /*292e0*/  VIADD R2, R3, 0x74 ;  /* 0x0000007403027836 */ /* 0x000fe20000000000 */
[----:B------:R4:W-:Y:S01]  /*292f0*/  @P2 STG.E.U16 desc[UR8][R8.64], R40 ;  /* 0x0000002808002986 */ /* 0x0009e2000c101508 */
[----:B------:R-:W-:Y:S01]  /*29300*/  VIADD R13, R11, UR11 ;  /* 0x0000000b0b0d7c36 */ /* 0x000fe20008000000 */
[----:B--2---:R-:W-:Y:S01]  /*29310*/  ISETP.LT.AND P6, PT, R51, UR10, !P6 ;  /* 0x0000000a33007c0c */ /* 0x004fe2000f7c1270 */
[----:B0-----:R-:W-:Y:S01]  /*29320*/  IMAD.WIDE R4, R11, 0x2, R58 ;  /* 0x000000020b047825 */ /* 0x001fe200078e023a */
[----:B-1----:R-:W-:Y:S01]  /*29330*/  ISETP.GE.AND P2, PT, R2, UR4, PT ;  /* 0x0000000402007c0c */ /* 0x002fe2000bf46270 */
[----:B------:R-:W0:Y:S01]  /*29340*/  LDCU UR4, c[0x0][0x398] ;  /* 0x00007300ff0477ac */ /* 0x000e220008000800 */
[----:B---3--:R-:W-:Y:S01]  /*29350*/  PRMT R7, R40, 0x7632, R7 ;  /* 0x0000763228077816 */ /* 0x008fe20000000007 */
[----:B------:R-:W-:Y:S01]  /*29360*/  IMAD.WIDE R10, R13, 0x2, R56 ;  /* 0x000000020d0a7825 */ /* 0x000fe200078e0238 */
[----:B------:R-:W1:Y:S03]  /*29370*/  LDCU UR10, c[0x0][0x398] ;  /* 0x00007300ff0a77ac */ /* 0x000e660008000800 */
[----:B------:R2:W-:Y:S04]  /*29380*/  @P3 STG.E.U16 desc[UR8][R4.64], R7 ;  /* 0x0000000704003986 */ /* 0x0005e8000c101508 */
[----:B------:R-:W-:Y:S01]  /*29390*/  @P5 STG.E.U16 desc[UR8][R10.64], R44 ;  /* 0x0000002c0a005986 */ /* 0x000fe2000c101508 */
[----:B----4-:R-:W-:Y:S01]  /*293a0*/  ISETP.LT.AND P5, PT, R60, UR6, !P0 ;  /* 0x000000063c007c0c */ /* 0x010fe2000c7a1270 */
[----:B------:R-:W-:Y:S01]  /*293b0*/  VIADD R2, R3, 0x75 ;  /* 0x0000007503027836 */ /* 0x000fe20000000000 */
[----:B------:R-:W3:Y:S01]  /*293c0*/  LDCU UR6, c[0x0][0x398] ;  /* 0x00007300ff0677ac */ /* 0x000ee20008000800 */
[C---:B------:R-:W-:Y:S01]  /*293d0*/  VIADD R9, R13.reuse, UR11 ;  /* 0x0000000b0d097c36 */ /* 0x040fe20008000000 */
[----:B--2---:R-:W-:Y:S01]  /*293e0*/  PRMT R5, R44, 0x7632, R5 ;  /* 0x000076322c057816 */ /* 0x004fe20000000005 */
[----:B------:R-:W-:Y:S01]  /*293f0*/  IMAD.WIDE R6, R13, 0x2, R58 ;  /* 0x000000020d067825 */ /* 0x000fe200078e023a */
[----:B------:R-:W-:Y:S01]  /*29400*/  ISETP.LT.AND P0, PT, R51, UR12, !P0 ;  /* 0x0000000c33007c0c */ /* 0x000fe2000c701270 */
[----:B------:R-:W2:Y:S01]  /*29410*/  LDCU UR12, c[0x0][0x398] ;  /* 0x00007300ff0c77ac */ /* 0x000ea20008000800 */
[----:B------:R-:W-:-:S02]  /*29420*/  ISETP.GE.AND P3, PT, R2, UR15, PT ;  /* 0x0000000f02007c0c */ /* 0x000fc4000bf66270 */
[----:B------:R4:W-:Y:S01]  /*29430*/  @P6 STG.E.U16 desc[UR8][R6.64], R5 ;  /* 0x0000000506006986 */ /* 0x0009e2000c101508 */
[----:B------:R-:W-:Y:S01]  /*29440*/  ISETP.LT.AND P6, PT, R60, UR14, !P4 ;  /* 0x0000000e3c007c0c */ /* 0x000fe2000e7c1270 */
[----:B------:R-:W-:Y:S01]  /*29450*/  VIADD R2, R3, 0x76 ;  /* 0x0000007603027836 */ /* 0x000fe20000000000 */
[----:B0-----:R-:W-:Y:S01]  /*29460*/  ISETP.LT.AND P4, PT, R51, UR4, !P4 ;  /* 0x0000000433007c0c */ /* 0x001fe2000e781270 */
[C---:B------:R-:W-:Y:S01]  /*29470*/  VIADD R13, R9.reuse, UR11 ;  /* 0x0000000b090d7c36 */ /* 0x040fe20008000000 */
[----:B------:R-:W0:Y:S01]  /*29480*/  LDCU UR4, c[0x0][0x398] ;  /* 0x00007300ff0477ac */ /* 0x000e220008000800 */
[----:B------:R-:W0:Y:S01]  /*29490*/  LDCU UR15, c[0x0][0x398] ;  /* 0x00007300ff0f77ac */ /* 0x000e220008000800 */
[----:B----4-:R-:W-:Y:S01]  /*294a0*/  IMAD.WIDE R4, R9, 0x2, R56 ;  /* 0x0000000209047825 */ /* 0x010fe200078e0238 */
[----:B------:R-:W-:Y:S01]  /*294b0*/  PRMT R7, R41, 0x7632, R7 ;  /* 0x0000763229077816 */ /* 0x000fe20000000007 */
[----:B------:R-:W4:Y:S02]  /*294c0*/  LDCU UR14, c[0x0][0x398] ;  /* 0x00007300ff0e77ac */ /* 0x000f240008000800 */
[----:B------:R-:W-:Y:S01]  /*294d0*/  IMAD.WIDE R8, R9, 0x2, R58 ;  /* 0x0000000209087825 */ /* 0x000fe200078e023a */
[----:B------:R0:W-:Y:S01]  /*294e0*/  @P5 STG.E.U16 desc[UR8][R4.64], R41 ;  /* 0x0000002904005986 */ /* 0x0001e2000c101508 */
[----:B------:R-:W-:Y:S01]  /*294f0*/  ISETP.GE.AND P5, PT, R2, UR13, PT ;  /* 0x0000000d02007c0c */ /* 0x000fe2000bfa6270 */
[----:B------:R-:W2:Y:S01]  /*29500*/  LDCU UR13, c[0x0][0x398] ;  /* 0x00007300ff0d77ac */ /* 0x000ea20008000800 */
[C---:B------:R-:W-:Y:S01]  /*29510*/  IMAD.WIDE R10, R13.reuse, 0x2, R56 ;  /* 0x000000020d0a7825 */ /* 0x040fe200078e0238 */
[----:B------:R1:W-:Y:S04]  /*29520*/  @P0 STG.E.U16 desc[UR8][R8.64], R7 ;  /* 0x0000000708000986 */ /* 0x0003e8000c101508 */
[----:B------:R2:W-:Y:S01]  /*29530*/  @P6 STG.E.U16 desc[UR8][R10.64], R45 ;  /* 0x0000002d0a006986 */ /* 0x0005e2000c101508 */
[----:B---3--:R-:W-:Y:S01]  /*29540*/  ISETP.LT.AND P6, PT, R60, UR6, !P2 ;  /* 0x000000063c007c0c */ /* 0x008fe2000d7c1270 */
[----:B------:R-:W3:Y:S01]  /*29550*/  LDCU UR6, c[0x0][0x398] ;  /* 0x00007300ff0677ac */ /* 0x000ee20008000800 */
[----:B0-----:R-:W-:Y:S01]  /*29560*/  IMAD.WIDE R4, R13, 0x2, R58 ;  /* 0x000000020d047825 */ /* 0x001fe200078e023a */
[----:B-1----:R-:W-:-:S02]  /*29570*/  PRMT R9, R45, 0x7632, R9 ;  /* 0x000076322d097816 */ /* 0x002fc40000000009 */
[----:B------:R-:W-:Y:S01]  /*29580*/  ISETP.LT.AND P2, PT, R51, UR10, !P2 ;  /* 0x0000000a33007c0c */ /* 0x000fe2000d741270 */
[----:B------:R-:W-:Y:S01]  /*29590*/  VIADD R15, R13, UR11 ;  /* 0x0000000b0d0f7c36 */ /* 0x000fe20008000000 */
[----:B------:R-:W0:Y:S01]  /*295a0*/  LDCU UR10, c[0x0][0x398] ;  /* 0x00007300ff0a77ac */ /* 0x000e220008000800 */
[----:B------:R1:W-:Y:S01]  /*295b0*/  @P4 STG.E.U16 desc[UR8][R4.64], R9 ;  /* 0x0000000904004986 */ /* 0x0003e2000c101508 */
[----:B--2---:R-:W-:Y:S01]  /*295c0*/  ISETP.LT.AND P4, PT, R60, UR12, !P3 ;  /* 0x0000000c3c007c0c */ /* 0x004fe2000df81270 */
[C---:B------:R-:W-:Y:S02]  /*295d0*/  VIADD R17, R15.reuse, UR11 ;  /* 0x0000000b0f117c36 */ /* 0x040fe40008000000 */
[--C-:B------:R-:W-:Y:S01]  /*295e0*/  IMAD.WIDE R6, R15, 0x2, R56.reuse ;  /* 0x000000020f067825 */ /* 0x100fe200078e0238 */
[----:B------:R-:W-:Y:S01]  /*295f0*/  ISETP.LT.AND P3, PT, R51, UR13, !P3 ;  /* 0x0000000d33007c0c */ /* 0x000fe2000df61270 */
[----:B------:R-:W2:Y:S02]  /*29600*/  LDCU UR12, c[0x0][0x398] ;  /* 0x00007300ff0c77ac */ /* 0x000ea40008000800 */
[----:B------:R-:W-:Y:S01]  /*29610*/  IMAD.WIDE R10, R17, 0x2, R56 ;  /* 0x00000002110a7825 */ /* 0x000fe200078e0238 */
[----:B-1----:R-:W-:-:S03]  /*29620*/  PRMT R5, R42, 0x7632, R5 ;  /* 0x000076322a057816 */ /* 0x002fc60000000005 */
[--C-:B------:R-:W-:Y:S01]  /*29630*/  IMAD.WIDE R8, R15, 0x2, R58.reuse ;  /* 0x000000020f087825 */ /* 0x100fe200078e023a */
[----:B------:R-:W-:Y:S01]  /*29640*/  @P6 STG.E.U16 desc[UR8][R6.64], R42 ;  /* 0x0000002a06006986 */ /* 0x000fe2000c101508 */
[----:B------:R-:W1:Y:S02]  /*29650*/  LDCU UR13, c[0x0][0x398] ;  /* 0x00007300ff0d77ac */ /* 0x000e640008000800 */
[----:B------:R-:W-:Y:S01]  /*29660*/  VIADD R2, R3, 0x77 ;  /* 0x0000007703027836 */ /* 0x000fe20000000000 */
[----:B------:R0:W-:Y:S04]  /*29670*/  @P2 STG.E.U16 desc[UR8][R8.64], R5 ;  /* 0x0000000508002986 */ /* 0x0001e8000c101508 */
[----:B------:R-:W1:Y:S01]  /*29680*/  LDS.128 R4, [R0] ;  /* 0x0000000000047984 */ /* 0x000e620000000c00 */
[----:B------:R-:W-:-:S03]  /*29690*/  IMAD.WIDE R12, R17, 0x2, R58 ;  /* 0x00000002110c7825 */ /* 0x000fc600078e023a */
[----:B------:R2:W-:Y:S01]  /*296a0*/  @P4 STG.E.U16 desc[UR8][R10.64], R46 ;  /* 0x0000002e0a004986 */ /* 0x0005e2000c101508 */
[----:B------:R-:W-:Y:S01]  /*296b0*/  ISETP.LT.AND P4, PT, R60, UR4, !P5 ;  /* 0x000000043c007c0c */ /* 0x000fe2000ef81270 */
[----:B------:R-:W-:Y:S01]  /*296c0*/  VIADD R17, R17, UR11 ;  /* 0x0000000b11117c36 */ /* 0x000fe20008000000 */
[----:B---3--:R-:W-:Y:S01]  /*296d0*/  ISETP.LT.AND P5, PT, R51, UR6, !P5 ;  /* 0x0000000633007c0c */ /* 0x008fe2000efa1270 */
[----:B------:R-:W3:Y:S01]  /*296e0*/  LDCU UR4, c[0x0][0x398] ;  /* 0x00007300ff0477ac */ /* 0x000ee20008000800 */
[----:B0-----:R-:W-:Y:S02]  /*296f0*/  PRMT R9, R46, 0x7632, R9 ;  /* 0x000076322e097816 */ /* 0x001fe40000000009 */
[----:B------:R-:W-:Y:S01]  /*29700*/  ISETP.GE.AND P0, PT, R2, UR17, PT ;  /* 0x0000001102007c0c */ /* 0x000fe2000bf06270 */
[----:B------:R-:W-:Y:S01]  /*29710*/  VIADD R2, R3, 0x78 ;  /* 0x0000007803027836 */ /* 0x000fe20000000000 */
[----:B------:R-:W0:Y:S01]  /*29720*/  LDCU UR6, c[0x0][0x398] ;  /* 0x00007300ff0677ac */ /* 0x000e220008000800 */
[----:B------:R3:W-:Y:S01]  /*29730*/  @P3 STG.E.U16 desc[UR8][R12.64], R9 ;  /* 0x000000090c003986 */ /* 0x0007e2000c101508 */
[----:B--2---:R-:W-:-:S02]  /*29740*/  IMAD.WIDE R10, R17, 0x2, R58 ;  /* 0x00000002110a7825 */ /* 0x004fc400078e023a */
[----:B------:R-:W-:Y:S02]  /*29750*/  ISETP.GE.AND P6, PT, R2, UR29, PT ;  /* 0x0000001d02007c0c */ /* 0x000fe4000bfc6270 */
[----:B------:R-:W-:Y:S01]  /*29760*/  VIADD R2, R3, 0x79 ;  /* 0x0000007903027836 */ /* 0x000fe20000000000 */
[----:B----4-:R-:W-:Y:S01]  /*29770*/  ISETP.LT.AND P3, PT, R60, UR14, !P0 ;  /* 0x0000000e3c007c0c */ /* 0x010fe2000c761270 */
[----:B------:R-:W2:Y:S01]  /*29780*/  LDCU UR14, c[0x0][0x398] ;  /* 0x00007300ff0e77ac */ /* 0x000ea20008000800 */
[----:B---3--:R-:W-:Y:S01]  /*29790*/  IMAD.WIDE R8, R17, 0x2, R56 ;  /* 0x0000000211087825 */ /* 0x008fe200078e0238 */
[----:B------:R-:W-:Y:S02]  /*297a0*/  PRMT R13, R43, 0x7632, R13 ;  /* 0x000076322b0d7816 */ /* 0x000fe4000000000d */
[----:B------:R-:W-:Y:S01]  /*297b0*/  ISETP.LT.AND P0, PT, R51, UR10, !P0 ;  /* 0x0000000a33007c0c */ /* 0x000fe2000c701270 */
[----:B------:R-:W-:Y:S01]  /*297c0*/  VIADD R17, R17, UR11 ;  /* 0x0000000b11117c36 */ /* 0x000fe20008000000 */
[----:B------:R3:W-:Y:S01]  /*297d0*/  @P4 STG.E.U16 desc[UR8][R8.64], R43 ;  /* 0x0000002b08004986 */ /* 0x0007e2000c101508 */
[----:B------:R-:W-:Y:S01]  /*297e0*/  ISETP.GE.AND P2, PT, R2, UR27, PT ;  /* 0x0000001b02007c0c */ /* 0x000fe2000bf46270 */
[----:B------:R-:W-:Y:S01]  /*297f0*/  VIADD R2, R3, 0x7a ;  /* 0x0000007a03027836 */ /* 0x000fe20000000000 */
[----:B------:R-:W4:Y:S01]  /*29800*/  LDCU UR10, c[0x0][0x398] ;  /* 0x00007300ff0a77ac */ /* 0x000f220008000800 */
[----:B------:R0:W-:Y:S01]  /*29810*/  @P5 STG.E.U16 desc[UR8][R10.64], R13 ;  /* 0x0000000d0a005986 */ /* 0x0001e2000c101508 */
[----:B------:R-:W-:Y:S01]  /*29820*/  ISETP.LT.AND P5, PT, R60, UR12, !P6 ;  /* 0x0000000c3c007c0c */ /* 0x000fe2000f7a1270 */
[----:B------:R-:W-:Y:S01]  /*29830*/  VIADD R19, R17, UR11 ;  /* 0x0000000b11137c36 */ /* 0x000fe20008000000 */
[----:B-1----:R-:W-:Y:S01]  /*29840*/  ISETP.LT.AND P6, PT, R51, UR13, !P6 ;  /* 0x0000000d33007c0c */ /* 0x002fe2000f7c1270 */
[----:B------:R-:W1:Y:S01]  /*29850*/  LDCU UR12, c[0x0][0x398] ;  /* 0x00007300ff0c77ac */ /* 0x000e620008000800 */
[----:B------:R-:W-:-:S02]  /*29860*/  ISETP.GE.AND P4, PT, R2, UR7, PT ;  /* 0x0000000702007c0c */ /* 0x000fc4000bf86270 */
[----:B------:R-:W-:Y:S01]  /*29870*/  PRMT R2, R47, 0x7632, R2 ;  /* 0x000076322f027816 */ /* 0x000fe20000000002 */
[C---:B---3--:R-:W-:Y:S01]  /*29880*/  IMAD.WIDE R8, R17.reuse, 0x2, R58 ;  /* 0x0000000211087825 */ /* 0x048fe200078e023a */
[----:B------:R-:W3:Y:S03]  /*29890*/  LDCU UR7, c[0x0][0x398] ;  /* 0x00007300ff0777ac */ /* 0x000ee60008000800 */
[--C-:B0-----:R-:W-:Y:S01]  /*298a0*/  IMAD.WIDE R12, R17, 0x2, R56.reuse ;  /* 0x00000002110c7825 */ /* 0x101fe200078e0238 */
[----:B------:R-:W0:Y:S03]  /*298b0*/  LDCU UR13, c[0x0][0x398] ;  /* 0x00007300ff0d77ac */ /* 0x000e260008000800 */
[C---:B------:R-:W-:Y:S01]  /*298c0*/  IMAD.WIDE R10, R19.reuse, 0x2, R56 ;  /* 0x00000002130a7825 */ /* 0x040fe200078e0238 */
[----:B------:R1:W-:Y:S03]  /*298d0*/  @P3 STG.E.U16 desc[UR8][R12.64], R47 ;  /* 0x0000002f0c003986 */ /* 0x0003e6000c101508 */
[----:B------:R-:W-:Y:S01]  /*298e0*/  IMAD.WIDE R14, R19, 0x2, R58 ;  /* 0x00000002130e7825 */ /* 0x000fe200078e023a */
[----:B------:R0:W-:Y:S04]  /*298f0*/  @P0 STG.E.U16 desc[UR8][R8.64], R2 ;  /* 0x0000000208000986 */ /* 0x0001e8000c101508 */
[----:B------:R2:W-:Y:S01]  /*29900*/  @P5 STG.E.U16 desc[UR8][R10.64], R48 ;  /* 0x000000300a005986 */ /* 0x0005e2000c101508 */
[----:B------:R-:W-:-:S02]  /*29910*/  ISETP.LT.AND P5, PT, R60, UR15, !P2 ;  /* 0x0000000f3c007c0c */ /* 0x000fc4000d7a1270 */
[----:B-1----:R-:W-:Y:S01]  /*29920*/  PRMT R13, R48, 0x7632, R13 ;  /* 0x00007632300d7816 */ /* 0x002fe2000000000d */
[----:B------:R-:W-:Y:S01]  /*29930*/  VIADD R0, R3, 0x7b ;  /* 0x0000007b03007836 */ /* 0x000fe20000000000 */
[----:B------:R-:W-:Y:S01]  /*29940*/  ISETP.LT.AND P2, PT, R51, UR4, !P2 ;  /* 0x0000000433007c0c */ /* 0x000fe2000d741270 */
[----:B------:R-:W-:Y:S01]  /*29950*/  VIADD R19, R19, UR11 ;  /* 0x0000000b13137c36 */ /* 0x000fe20008000000 */
[----:B0-----:R-:W-:Y:S01]  /*29960*/  PRMT R2, R4, 0x7632, R2 ;  /* 0x0000763204027816 */ /* 0x001fe20000000002 */
[----:B------:R0:W-:Y:S01]  /*29970*/  @P6 STG.E.U16 desc[UR8][R14.64], R13 ;  /* 0x0000000d0e006986 */ /* 0x0001e2000c101508 */
[----:B------:R-:W-:Y:S01]  /*29980*/  ISETP.LT.AND P6, PT, R60, UR6, !P4 ;  /* 0x000000063c007c0c */ /* 0x000fe2000e7c1270 */
[C---:B------:R-:W-:Y:S01]  /*29990*/  IMAD.WIDE R8, R19.reuse, 0x2, R56 ;  /* 0x0000000213087825 */ /* 0x040fe200078e0238 */
[----:B------:R-:W-:Y:S01]  /*299a0*/  ISETP.GE.AND P3, PT, R0, UR23, PT ;  /* 0x0000001700007c0c */ /* 0x000fe2000bf66270 */
[----:B------:R-:W1:Y:S02]  /*299b0*/  LDCU UR4, c[0x0][0x398] ;  /* 0x00007300ff0477ac */ /* 0x000e640008000800 */
[----:B------:R-:W-:-:S02]  /*299c0*/  VIADD R17, R19, UR11 ;  /* 0x0000000b13117c36 */ /* 0x000fc40008000000 */
[----:B--2---:R-:W-:Y:S01]  /*299d0*/  IMAD.WIDE R10, R19, 0x2, R58 ;  /* 0x00000002130a7825 */ /* 0x004fe200078e023a */
[----:B------:R-:W-:Y:S01]  /*299e0*/  @P5 STG.E.U16 desc[UR8][R8.64], R4 ;  /* 0x0000000408005986 */ /* 0x000fe2000c101508 */
[----:B------:R-:W2:Y:S02]  /*299f0*/  LDCU UR15, c[0x0][0x398] ;  /* 0x00007300ff0f77ac */ /* 0x000ea40008000800 */
[----:B------:R-:W-:Y:S01]  /*29a00*/  VIADD R0, R3, 0x7c ;  /* 0x0000007c03007836 */ /* 0x000fe20000000000 */
[----:B------:R1:W-:Y:S01]  /*29a10*/  @P2 STG.E.U16 desc[UR8][R10.64], R2 ;  /* 0x000000020a002986 */ /* 0x0003e2000c101508 */
[----:B0-----:R-:W-:Y:S01]  /*29a20*/  IMAD.WIDE R12, R17, 0x2, R56 ;  /* 0x00000002110c7825 */ /* 0x001fe200078e0238 */
[----:B------:R-:W-:Y:S01]  /*29a30*/  ISETP.LT.AND P4, PT, R51, UR14, !P4 ;  /* 0x0000000e33007c0c */ /* 0x000fe2000e781270 */
[----:B------:R-:W0:Y:S01]  /*29a40*/  LDCU UR6, c[0x0][0x398] ;  /* 0x00007300ff0677ac */ /* 0x000e220008000800 */
[----:B------:R-:W-:Y:S01]  /*29a50*/  ISETP.GE.AND P0, PT, R0, UR25, PT ;  /* 0x0000001900007c0c */ /* 0x000fe2000bf06270 */
[----:B------:R-:W-:Y:S01]  /*29a60*/  VIADD R0, R3, 0x7d ;  /* 0x0000007d03007836 */ /* 0x000fe20000000000 */
[C---:B---3--:R-:W-:Y:S01]  /*29a70*/  ISETP.LT.AND P2, PT, R60.reuse, UR7, !P3 ;  /* 0x000000073c007c0c */ /* 0x048fe2000df41270 */
[----:B------:R-:W3:Y:S01]  /*29a80*/  LDCU UR7, c[0x0][0x398] ;  /* 0x00007300ff0777ac */ /* 0x000ee20008000800 */
[----:B------:R0:W-:Y:S01]  /*29a90*/  @P6 STG.E.U16 desc[UR8][R12.64], R49 ;  /* 0x000000310c006986 */ /* 0x0001e2000c101508 */
[----:B----4-:R-:W-:Y:S01]  /*29aa0*/  ISETP.LT.AND P3, PT, R51, UR10, !P3 ;  /* 0x0000000a33007c0c */ /* 0x010fe2000df61270 */
[----:B------:R-:W-:Y:S01]  /*29ab0*/  VIADD R15, R17, UR11 ;  /* 0x0000000b110f7c36 */ /* 0x000fe20008000000 */
[----:B------:R-:W-:-:S02]  /*29ac0*/  ISETP.LT.AND P6, PT, R60, UR12, !P0 ;  /* 0x0000000c3c007c0c */ /* 0x000fc4000c7c1270 */
[----:B------:R-:W-:Y:S01]  /*29ad0*/  ISETP.GE.AND P5, PT, R0, UR21, PT ;  /* 0x0000001500007c0c */ /* 0x000fe2000bfa6270 */
[----:B------:R-:W-:Y:S01]  /*29ae0*/  VIADD R0, R3, 0x7e ;  /* 0x0000007e03007836 */ /* 0x000fe20000000000 */
[----:B------:R-:W-:Y:S01]  /*29af0*/  PRMT R14, R49, 0x7632, R14 ;  /* 0x00007632310e7816 */ /* 0x000fe2000000000e */
[----:B------:R-:W-:Y:S02]  /*29b00*/  VIADD R19, R15, UR11 ;  /* 0x0000000b0f137c36 */ /* 0x000fe40008000000 */
[----:B-1----:R-:W-:Y:S01]  /*29b10*/  IMAD.WIDE R2, R17, 0x2, R58 ;  /* 0x0000000211027825 */ /* 0x002fe200078e023a */
[----:B------:R-:W-:-:S03]  /*29b20*/  PRMT R4, R5, 0x7632, R4 ;  /* 0x0000763205047816 */ /* 0x000fc60000000004 */
[C---:B------:R-:W-:Y:S01]  /*29b30*/  IMAD.WIDE R8, R15.reuse, 0x2, R56 ;  /* 0x000000020f087825 */ /* 0x040fe200078e0238 */
[----:B------:R1:W-:Y:S03]  /*29b40*/  @P4 STG.E.U16 desc[UR8][R2.64], R14 ;  /* 0x0000000e02004986 */ /* 0x0003e6000c101508 */
[----:B------:R-:W-:Y:S01]  /*29b50*/  IMAD.WIDE R10, R15, 0x2, R58 ;  /* 0x000000020f0a7825 */ /* 0x000fe200078e023a */
[----:B------:R-:W-:-:S03]  /*29b60*/  ISETP.GE.AND P4, PT, R0, UR5, PT ;  /* 0x0000000500007c0c */ /* 0x000fc6000bf86270 */
[----:B0-----:R-:W-:Y:S01]  /*29b70*/  IMAD.WIDE R12, R19, 0x2, R56 ;  /* 0x00000002130c7825 */ /* 0x001fe200078e0238 */
[----:B------:R-:W-:Y:S01]  /*29b80*/  @P2 STG.E.U16 desc[UR8][R8.64], R5 ;  /* 0x0000000508002986 */ /* 0x000fe2000c101508 */
[----:B------:R-:W-:-:S03]  /*29b90*/  ISETP.LT.AND P2, PT, R60, UR16, !P1 ;  /* 0x000000103c007c0c */ /* 0x000fc6000cf41270 */
[----:B------:R0:W-:Y:S01]  /*29ba0*/  @P3 STG.E.U16 desc[UR8][R10.64], R4 ;  /* 0x000000040a003986 */ /* 0x0001e2000c101508 */
[----:B--2---:R-:W-:-:S03]  /*29bb0*/  ISETP.LT.AND P3, PT, R60, UR15, !P4 ;  /* 0x0000000f3c007c0c */ /* 0x004fc6000e761270 */
[----:B------:R2:W-:Y:S01]  /*29bc0*/  @P6 STG.E.U16 desc[UR8][R12.64], R50 ;  /* 0x000000320c006986 */ /* 0x0005e2000c101508 */
[----:B------:R-:W-:Y:S02]  /*29bd0*/  ISETP.LT.AND P6, PT, R60, UR4, !P5 ;  /* 0x000000043c007c0c */ /* 0x000fe4000efc1270 */
[C---:B------:R-:W-:Y:S02]  /*29be0*/  ISETP.LT.AND P1, PT, R51.reuse, UR18, !P1 ;  /* 0x0000001233007c0c */ /* 0x040fe4000cf21270 */
[C---:B------:R-:W-:Y:S02]  /*29bf0*/  ISETP.LT.AND P0, PT, R51.reuse, UR13, !P0 ;  /* 0x0000000d33007c0c */ /* 0x040fe4000c701270 */
[C---:B------:R-:W-:Y:S02]  /*29c00*/  ISETP.LT.AND P5, PT, R51.reuse, UR6, !P5 ;  /* 0x0000000633007c0c */ /* 0x040fe4000efa1270 */
[----:B---3--:R-:W-:Y:S02]  /*29c10*/  ISETP.LT.AND P4, PT, R51, UR7, !P4 ;  /* 0x0000000733007c0c */ /* 0x008fe4000e781270 */
[----:B------:R-:W3:Y:S01]  /*29c20*/  LDL.LU R51, [R1+0xb1c] ;  /* 0x000b1c0001337983 */ /* 0x000ee20000300800 */
[----:B------:R-:W-:Y:S01]  /*29c30*/  VIADD R15, R19, UR11 ;  /* 0x0000000b130f7c36 */ /* 0x000fe20008000000 */
[----:B------:R-:W-:-:S03]  /*29c40*/  PRMT R0, R50, 0x7632, R0 ;  /* 0x0000763232007816 */ /* 0x000fc60000000000 */
[----:B------:R-:W-:Y:S02]  /*29c50*/  VIADD R17, R15, UR11 ;  /* 0x0000000b0f117c36 */ /* 0x000fe40008000000 */
[----:B-1----:R-:W-:Y:S01]  /*29c60*/  IMAD.WIDE R2, R19, 0x2, R58 ;  /* 0x0000000213027825 */ /* 0x002fe200078e023a */
[----:B------:R-:W-:-:S03]  /*29c70*/  PRMT R14, R6, 0x7632, R14 ;  /* 0x00007632060e7816 */ /* 0x000fc6000000000e */
[----:B------:R-:W-:Y:S02]  /*29c80*/  VIADD R19, R17, UR11 ;  /* 0x0000000b11137c36 */ /* 0x000fe40008000000 */
[C---:B0-----:R-:W-:Y:S01]  /*29c90*/  IMAD.WIDE R4, R15.reuse, 0x2, R56 ;  /* 0x000000020f047825 */ /* 0x041fe200078e0238 */
[----:B------:R0:W-:Y:S03]  /*29ca0*/  @P0 STG.E.U16 desc[UR8][R2.64], R0 ;  /* 0x0000000002000986 */ /* 0x0001e6000c101508 */
[----:B------:R-:W-:Y:S01]  /*29cb0*/  IMAD.WIDE R8, R15, 0x2, R58 ;  /* 0x000000020f087825 */ /* 0x000fe200078e023a */
[----:B------:R0:W-:Y:S03]  /*29cc0*/  @P6 STG.E.U16 desc[UR8][R4.64], R6 ;  /* 0x0000000604006986 */ /* 0x0001e6000c101508 */
[C---:B------:R-:W-:Y:S01]  /*29cd0*/  IMAD.WIDE R10, R17.reuse, 0x2, R56 ;  /* 0x00000002110a7825 */ /* 0x040fe200078e0238 */
[----:B------:R0:W-:Y:S03]  /*29ce0*/  @P5 STG.E.U16 desc[UR8][R8.64], R14 ;  /* 0x0000000e08005986 */ /* 0x0001e6000c101508 */
[----:B--2---:R-:W-:-:S04]  /*29cf0*/  IMAD.WIDE R12, R17, 0x2, R58 ;  /* 0x00000002110c7825 */ /* 0x004fc800078e023a */
[----:B------:R-:W-:-:S04]  /*29d00*/  IMAD.WIDE R56, R19, 0x2, R56 ;  /* 0x0000000213387825 */ /* 0x000fc800078e0238 */
[----:B------:R-:W-:Y:S01]  /*29d10*/  IMAD.WIDE R58, R19, 0x2, R58 ;  /* 0x00000002133a7825 */ /* 0x000fe200078e023a */
[----:B---3--:R-:W-:Y:S01]  /*29d20*/  PRMT R15, R51, 0x7632, R15 ;  /* 0x00007632330f7816 */ /* 0x008fe2000000000f */
[----:B------:R0:W-:Y:S04]  /*29d30*/  @P3 STG.E.U16 desc[UR8][R10.64], R51 ;  /* 0x000000330a003986 */ /* 0x0001e8000c101508 */
[----:B------:R0:W-:Y:S04]  /*29d40*/  @P4 STG.E.U16 desc[UR8][R12.64], R15 ;  /* 0x0000000f0c004986 */ /* 0x0001e8000c101508 */
[----:B------:R0:W-:Y:S01]  /*29d50*/  @P2 STG.E.U16 desc[UR8][R56.64], R7 ;  /* 0x0000000738002986 */ /* 0x0001e2000c101508 */
[----:B------:R-:W-:Y:S05]  /*29d60*/  @!P1 EXIT ;  /* 0x000000000000994d */ /* 0x000fea0003800000 */
[----:B------:R-:W-:-:S05]  /*29d70*/  PRMT R29, R7, 0x7632, R29 ;  /* 0x00007632071d7816 */ /* 0x000fca000000001d */
[----:B------:R-:W-:Y:S01]  /*29d80*/  STG.E.U16 desc[UR8][R58.64], R29 ;  /* 0x0000001d3a007986 */ /* 0x000fe2000c101508 */
[----:B------:R-:W-:Y:S05]  /*29d90*/  EXIT ;  /* 0x000000000000794d */ /* 0x000fea0003800000 */
.L_x_2:
[----:B------:R-:W-:-:S00]  /*29da0*/  BRA `(.L_x_2) ;  /* 0xfffffffc00fc7947 */ /* 0x000fc0000383ffff */
[----:B------:R-:W-:-:S00]  /*29db0*/  NOP ;  /* 0x0000000000007918 */ /* 0x000fc00000000000 */
        /* <DEDUP_REMOVED lines=12> */
.L_x_3:


//--------------------- .nv.shared.matmul_kernel  --------------------------
	.section	.nv.shared.matmul_kernel,"aw",@nobits
	.sectionflags	@""
	.align	16
	.zero		1024


//--------------------- .nv.shared.reserved.0     --------------------------
	.section	.nv.shared.reserved.0,"aw",@nobits
	.weak		__nv_reservedSMEM_offset_0_alias
	.size		__nv_reservedSMEM_offset_0_alias, 0, 64
	.other		__nv_reservedSMEM_offset_0_alias,@"STO_CUDA_RESERVED_SHARED STV_DEFAULT"
__nv_reservedSMEM_offset_0_alias:
	.zero		0
	.zero		64


//--------------------- .nv.constant0.matmul_kernel --------------------------
	.section	.nv.constant0.matmul_kernel,"a",@progbits
	.sectionflags	@""
	.align	4
.nv.constant0.matmul_kernel:
	.zero		976


//--------------------- SYMBOLS --------------------------

	.type		.nv.reservedSmem.offset0,@object
	.size		.nv.reservedSmem.offset0,0x4
	.type		.nv.reservedSmem.cap,@object
	.size		.nv.reservedSmem.cap,0x4
